//
// Generated by NVIDIA NVVM Compiler
//
// Compiler Build ID: CL-36424714
// Cuda compilation tools, release 13.0, V13.0.88
// Based on NVVM 20.0.0
//

.version 9.0
.target sm_100
.address_size 64

	// .globl	_Z13kernel_db_genPfiifl
.global .align 4 .b8 precalc_xorwow_matrix[102400];
.global .align 4 .b8 precalc_xorwow_offset_matrix[102400];
.global .align 4 .b8 mrg32k3aM1[2304];
.global .align 4 .b8 mrg32k3aM2[2304];
.global .align 4 .b8 mrg32k3aM1SubSeq[2016];
.global .align 4 .b8 mrg32k3aM2SubSeq[2016];
.global .align 4 .b8 mrg32k3aM1Seq[2304];
.global .align 4 .b8 mrg32k3aM2Seq[2304];
.const .align 8 .b8 __cr_lgamma_table[72];
// _ZZ10kernel_redPiS_iPfifE3dp0 has been demoted
// _ZZ10kernel_simPiS_iPjiiE3dp0 has been demoted
// _ZZ13kernel_int512PjPfiE6sh_sim has been demoted
// _ZZ13kernel_int768PjPfiE6sh_sim has been demoted
// _ZZ10kernel_bucILi1EEvPiS0_PfiS1_S1_S1_ifffPyE3dp0 has been demoted
// _ZZ10kernel_bucILi2EEvPiS0_PfiS1_S1_S1_ifffPyE3dp0 has been demoted
// _ZZ10kernel_bucILi2EEvPiS0_PfiS1_S1_S1_ifffPyE3dp1 has been demoted
// _ZZ10kernel_bucILi3EEvPiS0_PfiS1_S1_S1_ifffPyE3dp0 has been demoted
// _ZZ10kernel_bucILi3EEvPiS0_PfiS1_S1_S1_ifffPyE3dp1 has been demoted
// _ZZ10kernel_bucILi3EEvPiS0_PfiS1_S1_S1_ifffPyE3dp2 has been demoted
.extern .shared .align 16 .b8 sh_vec[];
.extern .shared .align 16 .b8 sh_sim[];

.visible .entry _Z13kernel_db_genPfiifl(
	.param .u64 .ptr .align 1 _Z13kernel_db_genPfiifl_param_0,
	.param .u32 _Z13kernel_db_genPfiifl_param_1,
	.param .u32 _Z13kernel_db_genPfiifl_param_2,
	.param .f32 _Z13kernel_db_genPfiifl_param_3,
	.param .u64 _Z13kernel_db_genPfiifl_param_4
)
{
	.local .align 8 .b8 	__local_depot0[48];
	.reg .b64 	%SP;
	.reg .b64 	%SPL;
	.reg .pred 	%p<88>;
	.reg .b32 	%r<1338>;
	.reg .b32 	%f<235>;
	.reg .b64 	%rd<44>;

	mov.u64 	%SPL, __local_depot0;
	ld.param.u64 	%rd12, [_Z13kernel_db_genPfiifl_param_0];
	ld.param.u32 	%r594, [_Z13kernel_db_genPfiifl_param_1];
	ld.param.u32 	%r595, [_Z13kernel_db_genPfiifl_param_2];
	ld.param.f32 	%f16, [_Z13kernel_db_genPfiifl_param_3];
	ld.param.u64 	%rd13, [_Z13kernel_db_genPfiifl_param_4];
	cvta.to.global.u64 	%rd1, %rd12;
	add.u64 	%rd2, %SPL, 0;
	mov.u32 	%r1, %ctaid.x;
	mov.u32 	%r596, %ntid.x;
	mov.u32 	%r2, %tid.x;
	mad.lo.s32 	%r3, %r1, %r596, %r2;
	cvt.u32.u64 	%r597, %rd13;
	xor.b32  	%r598, %r597, -1429050551;
	mul.lo.s32 	%r599, %r598, 1099087573;
	{ .reg .b32 tmp; mov.b64 {tmp, %r600}, %rd13; }
	xor.b32  	%r601, %r600, -136515619;
	mul.lo.s32 	%r602, %r601, -1703105765;
	add.s32 	%r603, %r599, %r602;
	add.s32 	%r604, %r603, 6615241;
	add.s32 	%r605, %r599, 123456789;
	st.local.v2.u32 	[%rd2], {%r604, %r605};
	xor.b32  	%r606, %r599, 362436069;
	add.s32 	%r607, %r602, 521288629;
	st.local.v2.u32 	[%rd2+8], {%r606, %r607};
	xor.b32  	%r608, %r602, 88675123;
	add.s32 	%r609, %r599, 5783321;
	st.local.v2.u32 	[%rd2+16], {%r608, %r609};
	setp.eq.s32 	%p1, %r3, 0;
	@%p1 bra 	$L__BB0_115;
	cvt.u64.u32 	%rd43, %r3;
	mov.b32 	%r1029, 0;
$L__BB0_2:
	mov.u64 	%rd4, %rd43;
	and.b64  	%rd5, %rd4, 3;
	setp.eq.s64 	%p2, %rd5, 0;
	@%p2 bra 	$L__BB0_114;
	mul.wide.u32 	%rd15, %r1029, 3200;
	mov.u64 	%rd16, precalc_xorwow_matrix;
	add.s64 	%rd6, %rd16, %rd15;
	mov.b32 	%r1042, 0;
	mov.u32 	%r1043, %r1042;
	mov.u32 	%r1044, %r1042;
	mov.u32 	%r1045, %r1042;
	mov.u32 	%r1046, %r1042;
	mov.u32 	%r1035, %r1042;
$L__BB0_4:
	mul.wide.u32 	%rd17, %r1035, 4;
	add.s64 	%rd18, %rd2, %rd17;
	ld.local.u32 	%r11, [%rd18+4];
	shl.b32 	%r12, %r1035, 5;
	mov.b32 	%r1041, 0;
$L__BB0_5:
	.pragma "nounroll";
	shr.u32 	%r613, %r11, %r1041;
	and.b32  	%r614, %r613, 1;
	setp.eq.b32 	%p3, %r614, 1;
	not.pred 	%p4, %p3;
	add.s32 	%r615, %r12, %r1041;
	mul.lo.s32 	%r616, %r615, 5;
	mul.wide.u32 	%rd19, %r616, 4;
	add.s64 	%rd7, %rd6, %rd19;
	@%p4 bra 	$L__BB0_7;
	ld.global.u32 	%r617, [%rd7];
	xor.b32  	%r1046, %r1046, %r617;
	ld.global.u32 	%r618, [%rd7+4];
	xor.b32  	%r1045, %r1045, %r618;
	ld.global.u32 	%r619, [%rd7+8];
	xor.b32  	%r1044, %r1044, %r619;
	ld.global.u32 	%r620, [%rd7+12];
	xor.b32  	%r1043, %r1043, %r620;
	ld.global.u32 	%r621, [%rd7+16];
	xor.b32  	%r1042, %r1042, %r621;
$L__BB0_7:
	and.b32  	%r623, %r613, 2;
	setp.eq.s32 	%p5, %r623, 0;
	@%p5 bra 	$L__BB0_9;
	ld.global.u32 	%r624, [%rd7+20];
	xor.b32  	%r1046, %r1046, %r624;
	ld.global.u32 	%r625, [%rd7+24];
	xor.b32  	%r1045, %r1045, %r625;
	ld.global.u32 	%r626, [%rd7+28];
	xor.b32  	%r1044, %r1044, %r626;
	ld.global.u32 	%r627, [%rd7+32];
	xor.b32  	%r1043, %r1043, %r627;
	ld.global.u32 	%r628, [%rd7+36];
	xor.b32  	%r1042, %r1042, %r628;
$L__BB0_9:
	and.b32  	%r630, %r613, 4;
	setp.eq.s32 	%p6, %r630, 0;
	@%p6 bra 	$L__BB0_11;
	ld.global.u32 	%r631, [%rd7+40];
	xor.b32  	%r1046, %r1046, %r631;
	ld.global.u32 	%r632, [%rd7+44];
	xor.b32  	%r1045, %r1045, %r632;
	ld.global.u32 	%r633, [%rd7+48];
	xor.b32  	%r1044, %r1044, %r633;
	ld.global.u32 	%r634, [%rd7+52];
	xor.b32  	%r1043, %r1043, %r634;
	ld.global.u32 	%r635, [%rd7+56];
	xor.b32  	%r1042, %r1042, %r635;
$L__BB0_11:
	and.b32  	%r637, %r613, 8;
	setp.eq.s32 	%p7, %r637, 0;
	@%p7 bra 	$L__BB0_13;
	ld.global.u32 	%r638, [%rd7+60];
	xor.b32  	%r1046, %r1046, %r638;
	ld.global.u32 	%r639, [%rd7+64];
	xor.b32  	%r1045, %r1045, %r639;
	ld.global.u32 	%r640, [%rd7+68];
	xor.b32  	%r1044, %r1044, %r640;
	ld.global.u32 	%r641, [%rd7+72];
	xor.b32  	%r1043, %r1043, %r641;
	ld.global.u32 	%r642, [%rd7+76];
	xor.b32  	%r1042, %r1042, %r642;
$L__BB0_13:
	and.b32  	%r644, %r613, 16;
	setp.eq.s32 	%p8, %r644, 0;
	@%p8 bra 	$L__BB0_15;
	ld.global.u32 	%r645, [%rd7+80];
	xor.b32  	%r1046, %r1046, %r645;
	ld.global.u32 	%r646, [%rd7+84];
	xor.b32  	%r1045, %r1045, %r646;
	ld.global.u32 	%r647, [%rd7+88];
	xor.b32  	%r1044, %r1044, %r647;
	ld.global.u32 	%r648, [%rd7+92];
	xor.b32  	%r1043, %r1043, %r648;
	ld.global.u32 	%r649, [%rd7+96];
	xor.b32  	%r1042, %r1042, %r649;
$L__BB0_15:
	and.b32  	%r651, %r613, 32;
	setp.eq.s32 	%p9, %r651, 0;
	@%p9 bra 	$L__BB0_17;
	ld.global.u32 	%r652, [%rd7+100];
	xor.b32  	%r1046, %r1046, %r652;
	ld.global.u32 	%r653, [%rd7+104];
	xor.b32  	%r1045, %r1045, %r653;
	ld.global.u32 	%r654, [%rd7+108];
	xor.b32  	%r1044, %r1044, %r654;
	ld.global.u32 	%r655, [%rd7+112];
	xor.b32  	%r1043, %r1043, %r655;
	ld.global.u32 	%r656, [%rd7+116];
	xor.b32  	%r1042, %r1042, %r656;
$L__BB0_17:
	and.b32  	%r658, %r613, 64;
	setp.eq.s32 	%p10, %r658, 0;
	@%p10 bra 	$L__BB0_19;
	ld.global.u32 	%r659, [%rd7+120];
	xor.b32  	%r1046, %r1046, %r659;
	ld.global.u32 	%r660, [%rd7+124];
	xor.b32  	%r1045, %r1045, %r660;
	ld.global.u32 	%r661, [%rd7+128];
	xor.b32  	%r1044, %r1044, %r661;
	ld.global.u32 	%r662, [%rd7+132];
	xor.b32  	%r1043, %r1043, %r662;
	ld.global.u32 	%r663, [%rd7+136];
	xor.b32  	%r1042, %r1042, %r663;
$L__BB0_19:
	and.b32  	%r665, %r613, 128;
	setp.eq.s32 	%p11, %r665, 0;
	@%p11 bra 	$L__BB0_21;
	ld.global.u32 	%r666, [%rd7+140];
	xor.b32  	%r1046, %r1046, %r666;
	ld.global.u32 	%r667, [%rd7+144];
	xor.b32  	%r1045, %r1045, %r667;
	ld.global.u32 	%r668, [%rd7+148];
	xor.b32  	%r1044, %r1044, %r668;
	ld.global.u32 	%r669, [%rd7+152];
	xor.b32  	%r1043, %r1043, %r669;
	ld.global.u32 	%r670, [%rd7+156];
	xor.b32  	%r1042, %r1042, %r670;
$L__BB0_21:
	and.b32  	%r672, %r613, 256;
	setp.eq.s32 	%p12, %r672, 0;
	@%p12 bra 	$L__BB0_23;
	ld.global.u32 	%r673, [%rd7+160];
	xor.b32  	%r1046, %r1046, %r673;
	ld.global.u32 	%r674, [%rd7+164];
	xor.b32  	%r1045, %r1045, %r674;
	ld.global.u32 	%r675, [%rd7+168];
	xor.b32  	%r1044, %r1044, %r675;
	ld.global.u32 	%r676, [%rd7+172];
	xor.b32  	%r1043, %r1043, %r676;
	ld.global.u32 	%r677, [%rd7+176];
	xor.b32  	%r1042, %r1042, %r677;
$L__BB0_23:
	and.b32  	%r679, %r613, 512;
	setp.eq.s32 	%p13, %r679, 0;
	@%p13 bra 	$L__BB0_25;
	ld.global.u32 	%r680, [%rd7+180];
	xor.b32  	%r1046, %r1046, %r680;
	ld.global.u32 	%r681, [%rd7+184];
	xor.b32  	%r1045, %r1045, %r681;
	ld.global.u32 	%r682, [%rd7+188];
	xor.b32  	%r1044, %r1044, %r682;
	ld.global.u32 	%r683, [%rd7+192];
	xor.b32  	%r1043, %r1043, %r683;
	ld.global.u32 	%r684, [%rd7+196];
	xor.b32  	%r1042, %r1042, %r684;
$L__BB0_25:
	and.b32  	%r686, %r613, 1024;
	setp.eq.s32 	%p14, %r686, 0;
	@%p14 bra 	$L__BB0_27;
	ld.global.u32 	%r687, [%rd7+200];
	xor.b32  	%r1046, %r1046, %r687;
	ld.global.u32 	%r688, [%rd7+204];
	xor.b32  	%r1045, %r1045, %r688;
	ld.global.u32 	%r689, [%rd7+208];
	xor.b32  	%r1044, %r1044, %r689;
	ld.global.u32 	%r690, [%rd7+212];
	xor.b32  	%r1043, %r1043, %r690;
	ld.global.u32 	%r691, [%rd7+216];
	xor.b32  	%r1042, %r1042, %r691;
$L__BB0_27:
	and.b32  	%r693, %r613, 2048;
	setp.eq.s32 	%p15, %r693, 0;
	@%p15 bra 	$L__BB0_29;
	ld.global.u32 	%r694, [%rd7+220];
	xor.b32  	%r1046, %r1046, %r694;
	ld.global.u32 	%r695, [%rd7+224];
	xor.b32  	%r1045, %r1045, %r695;
	ld.global.u32 	%r696, [%rd7+228];
	xor.b32  	%r1044, %r1044, %r696;
	ld.global.u32 	%r697, [%rd7+232];
	xor.b32  	%r1043, %r1043, %r697;
	ld.global.u32 	%r698, [%rd7+236];
	xor.b32  	%r1042, %r1042, %r698;
$L__BB0_29:
	and.b32  	%r700, %r613, 4096;
	setp.eq.s32 	%p16, %r700, 0;
	@%p16 bra 	$L__BB0_31;
	ld.global.u32 	%r701, [%rd7+240];
	xor.b32  	%r1046, %r1046, %r701;
	ld.global.u32 	%r702, [%rd7+244];
	xor.b32  	%r1045, %r1045, %r702;
	ld.global.u32 	%r703, [%rd7+248];
	xor.b32  	%r1044, %r1044, %r703;
	ld.global.u32 	%r704, [%rd7+252];
	xor.b32  	%r1043, %r1043, %r704;
	ld.global.u32 	%r705, [%rd7+256];
	xor.b32  	%r1042, %r1042, %r705;
$L__BB0_31:
	and.b32  	%r707, %r613, 8192;
	setp.eq.s32 	%p17, %r707, 0;
	@%p17 bra 	$L__BB0_33;
	ld.global.u32 	%r708, [%rd7+260];
	xor.b32  	%r1046, %r1046, %r708;
	ld.global.u32 	%r709, [%rd7+264];
	xor.b32  	%r1045, %r1045, %r709;
	ld.global.u32 	%r710, [%rd7+268];
	xor.b32  	%r1044, %r1044, %r710;
	ld.global.u32 	%r711, [%rd7+272];
	xor.b32  	%r1043, %r1043, %r711;
	ld.global.u32 	%r712, [%rd7+276];
	xor.b32  	%r1042, %r1042, %r712;
$L__BB0_33:
	and.b32  	%r714, %r613, 16384;
	setp.eq.s32 	%p18, %r714, 0;
	@%p18 bra 	$L__BB0_35;
	ld.global.u32 	%r715, [%rd7+280];
	xor.b32  	%r1046, %r1046, %r715;
	ld.global.u32 	%r716, [%rd7+284];
	xor.b32  	%r1045, %r1045, %r716;
	ld.global.u32 	%r717, [%rd7+288];
	xor.b32  	%r1044, %r1044, %r717;
	ld.global.u32 	%r718, [%rd7+292];
	xor.b32  	%r1043, %r1043, %r718;
	ld.global.u32 	%r719, [%rd7+296];
	xor.b32  	%r1042, %r1042, %r719;
$L__BB0_35:
	and.b32  	%r721, %r613, 32768;
	setp.eq.s32 	%p19, %r721, 0;
	@%p19 bra 	$L__BB0_37;
	ld.global.u32 	%r722, [%rd7+300];
	xor.b32  	%r1046, %r1046, %r722;
	ld.global.u32 	%r723, [%rd7+304];
	xor.b32  	%r1045, %r1045, %r723;
	ld.global.u32 	%r724, [%rd7+308];
	xor.b32  	%r1044, %r1044, %r724;
	ld.global.u32 	%r725, [%rd7+312];
	xor.b32  	%r1043, %r1043, %r725;
	ld.global.u32 	%r726, [%rd7+316];
	xor.b32  	%r1042, %r1042, %r726;
$L__BB0_37:
	add.s32 	%r1041, %r1041, 16;
	setp.ne.s32 	%p20, %r1041, 32;
	@%p20 bra 	$L__BB0_5;
	mad.lo.s32 	%r727, %r1035, -31, %r12;
	add.s32 	%r1035, %r727, 1;
	setp.ne.s32 	%p21, %r1035, 5;
	@%p21 bra 	$L__BB0_4;
	st.local.u32 	[%rd2+4], %r1046;
	st.local.v2.u32 	[%rd2+8], {%r1045, %r1044};
	st.local.v2.u32 	[%rd2+16], {%r1043, %r1042};
	setp.eq.s64 	%p22, %rd5, 1;
	@%p22 bra 	$L__BB0_114;
	mov.b32 	%r1134, 0;
	mov.u32 	%r1135, %r1134;
	mov.u32 	%r1136, %r1134;
	mov.u32 	%r1137, %r1134;
	mov.u32 	%r1138, %r1134;
	mov.u32 	%r1127, %r1134;
$L__BB0_41:
	mul.wide.u32 	%rd20, %r1127, 4;
	add.s64 	%rd21, %rd2, %rd20;
	ld.local.u32 	%r187, [%rd21+4];
	shl.b32 	%r188, %r1127, 5;
	mov.b32 	%r1133, 0;
$L__BB0_42:
	.pragma "nounroll";
	shr.u32 	%r730, %r187, %r1133;
	and.b32  	%r731, %r730, 1;
	setp.eq.b32 	%p23, %r731, 1;
	not.pred 	%p24, %p23;
	add.s32 	%r732, %r188, %r1133;
	mul.lo.s32 	%r733, %r732, 5;
	mul.wide.u32 	%rd22, %r733, 4;
	add.s64 	%rd8, %rd6, %rd22;
	@%p24 bra 	$L__BB0_44;
	ld.global.u32 	%r734, [%rd8];
	xor.b32  	%r1138, %r1138, %r734;
	ld.global.u32 	%r735, [%rd8+4];
	xor.b32  	%r1137, %r1137, %r735;
	ld.global.u32 	%r736, [%rd8+8];
	xor.b32  	%r1136, %r1136, %r736;
	ld.global.u32 	%r737, [%rd8+12];
	xor.b32  	%r1135, %r1135, %r737;
	ld.global.u32 	%r738, [%rd8+16];
	xor.b32  	%r1134, %r1134, %r738;
$L__BB0_44:
	and.b32  	%r740, %r730, 2;
	setp.eq.s32 	%p25, %r740, 0;
	@%p25 bra 	$L__BB0_46;
	ld.global.u32 	%r741, [%rd8+20];
	xor.b32  	%r1138, %r1138, %r741;
	ld.global.u32 	%r742, [%rd8+24];
	xor.b32  	%r1137, %r1137, %r742;
	ld.global.u32 	%r743, [%rd8+28];
	xor.b32  	%r1136, %r1136, %r743;
	ld.global.u32 	%r744, [%rd8+32];
	xor.b32  	%r1135, %r1135, %r744;
	ld.global.u32 	%r745, [%rd8+36];
	xor.b32  	%r1134, %r1134, %r745;
$L__BB0_46:
	and.b32  	%r747, %r730, 4;
	setp.eq.s32 	%p26, %r747, 0;
	@%p26 bra 	$L__BB0_48;
	ld.global.u32 	%r748, [%rd8+40];
	xor.b32  	%r1138, %r1138, %r748;
	ld.global.u32 	%r749, [%rd8+44];
	xor.b32  	%r1137, %r1137, %r749;
	ld.global.u32 	%r750, [%rd8+48];
	xor.b32  	%r1136, %r1136, %r750;
	ld.global.u32 	%r751, [%rd8+52];
	xor.b32  	%r1135, %r1135, %r751;
	ld.global.u32 	%r752, [%rd8+56];
	xor.b32  	%r1134, %r1134, %r752;
$L__BB0_48:
	and.b32  	%r754, %r730, 8;
	setp.eq.s32 	%p27, %r754, 0;
	@%p27 bra 	$L__BB0_50;
	ld.global.u32 	%r755, [%rd8+60];
	xor.b32  	%r1138, %r1138, %r755;
	ld.global.u32 	%r756, [%rd8+64];
	xor.b32  	%r1137, %r1137, %r756;
	ld.global.u32 	%r757, [%rd8+68];
	xor.b32  	%r1136, %r1136, %r757;
	ld.global.u32 	%r758, [%rd8+72];
	xor.b32  	%r1135, %r1135, %r758;
	ld.global.u32 	%r759, [%rd8+76];
	xor.b32  	%r1134, %r1134, %r759;
$L__BB0_50:
	and.b32  	%r761, %r730, 16;
	setp.eq.s32 	%p28, %r761, 0;
	@%p28 bra 	$L__BB0_52;
	ld.global.u32 	%r762, [%rd8+80];
	xor.b32  	%r1138, %r1138, %r762;
	ld.global.u32 	%r763, [%rd8+84];
	xor.b32  	%r1137, %r1137, %r763;
	ld.global.u32 	%r764, [%rd8+88];
	xor.b32  	%r1136, %r1136, %r764;
	ld.global.u32 	%r765, [%rd8+92];
	xor.b32  	%r1135, %r1135, %r765;
	ld.global.u32 	%r766, [%rd8+96];
	xor.b32  	%r1134, %r1134, %r766;
$L__BB0_52:
	and.b32  	%r768, %r730, 32;
	setp.eq.s32 	%p29, %r768, 0;
	@%p29 bra 	$L__BB0_54;
	ld.global.u32 	%r769, [%rd8+100];
	xor.b32  	%r1138, %r1138, %r769;
	ld.global.u32 	%r770, [%rd8+104];
	xor.b32  	%r1137, %r1137, %r770;
	ld.global.u32 	%r771, [%rd8+108];
	xor.b32  	%r1136, %r1136, %r771;
	ld.global.u32 	%r772, [%rd8+112];
	xor.b32  	%r1135, %r1135, %r772;
	ld.global.u32 	%r773, [%rd8+116];
	xor.b32  	%r1134, %r1134, %r773;
$L__BB0_54:
	and.b32  	%r775, %r730, 64;
	setp.eq.s32 	%p30, %r775, 0;
	@%p30 bra 	$L__BB0_56;
	ld.global.u32 	%r776, [%rd8+120];
	xor.b32  	%r1138, %r1138, %r776;
	ld.global.u32 	%r777, [%rd8+124];
	xor.b32  	%r1137, %r1137, %r777;
	ld.global.u32 	%r778, [%rd8+128];
	xor.b32  	%r1136, %r1136, %r778;
	ld.global.u32 	%r779, [%rd8+132];
	xor.b32  	%r1135, %r1135, %r779;
	ld.global.u32 	%r780, [%rd8+136];
	xor.b32  	%r1134, %r1134, %r780;
$L__BB0_56:
	and.b32  	%r782, %r730, 128;
	setp.eq.s32 	%p31, %r782, 0;
	@%p31 bra 	$L__BB0_58;
	ld.global.u32 	%r783, [%rd8+140];
	xor.b32  	%r1138, %r1138, %r783;
	ld.global.u32 	%r784, [%rd8+144];
	xor.b32  	%r1137, %r1137, %r784;
	ld.global.u32 	%r785, [%rd8+148];
	xor.b32  	%r1136, %r1136, %r785;
	ld.global.u32 	%r786, [%rd8+152];
	xor.b32  	%r1135, %r1135, %r786;
	ld.global.u32 	%r787, [%rd8+156];
	xor.b32  	%r1134, %r1134, %r787;
$L__BB0_58:
	and.b32  	%r789, %r730, 256;
	setp.eq.s32 	%p32, %r789, 0;
	@%p32 bra 	$L__BB0_60;
	ld.global.u32 	%r790, [%rd8+160];
	xor.b32  	%r1138, %r1138, %r790;
	ld.global.u32 	%r791, [%rd8+164];
	xor.b32  	%r1137, %r1137, %r791;
	ld.global.u32 	%r792, [%rd8+168];
	xor.b32  	%r1136, %r1136, %r792;
	ld.global.u32 	%r793, [%rd8+172];
	xor.b32  	%r1135, %r1135, %r793;
	ld.global.u32 	%r794, [%rd8+176];
	xor.b32  	%r1134, %r1134, %r794;
$L__BB0_60:
	and.b32  	%r796, %r730, 512;
	setp.eq.s32 	%p33, %r796, 0;
	@%p33 bra 	$L__BB0_62;
	ld.global.u32 	%r797, [%rd8+180];
	xor.b32  	%r1138, %r1138, %r797;
	ld.global.u32 	%r798, [%rd8+184];
	xor.b32  	%r1137, %r1137, %r798;
	ld.global.u32 	%r799, [%rd8+188];
	xor.b32  	%r1136, %r1136, %r799;
	ld.global.u32 	%r800, [%rd8+192];
	xor.b32  	%r1135, %r1135, %r800;
	ld.global.u32 	%r801, [%rd8+196];
	xor.b32  	%r1134, %r1134, %r801;
$L__BB0_62:
	and.b32  	%r803, %r730, 1024;
	setp.eq.s32 	%p34, %r803, 0;
	@%p34 bra 	$L__BB0_64;
	ld.global.u32 	%r804, [%rd8+200];
	xor.b32  	%r1138, %r1138, %r804;
	ld.global.u32 	%r805, [%rd8+204];
	xor.b32  	%r1137, %r1137, %r805;
	ld.global.u32 	%r806, [%rd8+208];
	xor.b32  	%r1136, %r1136, %r806;
	ld.global.u32 	%r807, [%rd8+212];
	xor.b32  	%r1135, %r1135, %r807;
	ld.global.u32 	%r808, [%rd8+216];
	xor.b32  	%r1134, %r1134, %r808;
$L__BB0_64:
	and.b32  	%r810, %r730, 2048;
	setp.eq.s32 	%p35, %r810, 0;
	@%p35 bra 	$L__BB0_66;
	ld.global.u32 	%r811, [%rd8+220];
	xor.b32  	%r1138, %r1138, %r811;
	ld.global.u32 	%r812, [%rd8+224];
	xor.b32  	%r1137, %r1137, %r812;
	ld.global.u32 	%r813, [%rd8+228];
	xor.b32  	%r1136, %r1136, %r813;
	ld.global.u32 	%r814, [%rd8+232];
	xor.b32  	%r1135, %r1135, %r814;
	ld.global.u32 	%r815, [%rd8+236];
	xor.b32  	%r1134, %r1134, %r815;
$L__BB0_66:
	and.b32  	%r817, %r730, 4096;
	setp.eq.s32 	%p36, %r817, 0;
	@%p36 bra 	$L__BB0_68;
	ld.global.u32 	%r818, [%rd8+240];
	xor.b32  	%r1138, %r1138, %r818;
	ld.global.u32 	%r819, [%rd8+244];
	xor.b32  	%r1137, %r1137, %r819;
	ld.global.u32 	%r820, [%rd8+248];
	xor.b32  	%r1136, %r1136, %r820;
	ld.global.u32 	%r821, [%rd8+252];
	xor.b32  	%r1135, %r1135, %r821;
	ld.global.u32 	%r822, [%rd8+256];
	xor.b32  	%r1134, %r1134, %r822;
$L__BB0_68:
	and.b32  	%r824, %r730, 8192;
	setp.eq.s32 	%p37, %r824, 0;
	@%p37 bra 	$L__BB0_70;
	ld.global.u32 	%r825, [%rd8+260];
	xor.b32  	%r1138, %r1138, %r825;
	ld.global.u32 	%r826, [%rd8+264];
	xor.b32  	%r1137, %r1137, %r826;
	ld.global.u32 	%r827, [%rd8+268];
	xor.b32  	%r1136, %r1136, %r827;
	ld.global.u32 	%r828, [%rd8+272];
	xor.b32  	%r1135, %r1135, %r828;
	ld.global.u32 	%r829, [%rd8+276];
	xor.b32  	%r1134, %r1134, %r829;
$L__BB0_70:
	and.b32  	%r831, %r730, 16384;
	setp.eq.s32 	%p38, %r831, 0;
	@%p38 bra 	$L__BB0_72;
	ld.global.u32 	%r832, [%rd8+280];
	xor.b32  	%r1138, %r1138, %r832;
	ld.global.u32 	%r833, [%rd8+284];
	xor.b32  	%r1137, %r1137, %r833;
	ld.global.u32 	%r834, [%rd8+288];
	xor.b32  	%r1136, %r1136, %r834;
	ld.global.u32 	%r835, [%rd8+292];
	xor.b32  	%r1135, %r1135, %r835;
	ld.global.u32 	%r836, [%rd8+296];
	xor.b32  	%r1134, %r1134, %r836;
$L__BB0_72:
	and.b32  	%r838, %r730, 32768;
	setp.eq.s32 	%p39, %r838, 0;
	@%p39 bra 	$L__BB0_74;
	ld.global.u32 	%r839, [%rd8+300];
	xor.b32  	%r1138, %r1138, %r839;
	ld.global.u32 	%r840, [%rd8+304];
	xor.b32  	%r1137, %r1137, %r840;
	ld.global.u32 	%r841, [%rd8+308];
	xor.b32  	%r1136, %r1136, %r841;
	ld.global.u32 	%r842, [%rd8+312];
	xor.b32  	%r1135, %r1135, %r842;
	ld.global.u32 	%r843, [%rd8+316];
	xor.b32  	%r1134, %r1134, %r843;
$L__BB0_74:
	add.s32 	%r1133, %r1133, 16;
	setp.ne.s32 	%p40, %r1133, 32;
	@%p40 bra 	$L__BB0_42;
	mad.lo.s32 	%r844, %r1127, -31, %r188;
	add.s32 	%r1127, %r844, 1;
	setp.ne.s32 	%p41, %r1127, 5;
	@%p41 bra 	$L__BB0_41;
	st.local.u32 	[%rd2+4], %r1138;
	st.local.v2.u32 	[%rd2+8], {%r1137, %r1136};
	st.local.v2.u32 	[%rd2+16], {%r1135, %r1134};
	setp.ne.s64 	%p42, %rd5, 3;
	@%p42 bra 	$L__BB0_114;
	mov.b32 	%r1226, 0;
	mov.u32 	%r1227, %r1226;
	mov.u32 	%r1228, %r1226;
	mov.u32 	%r1229, %r1226;
	mov.u32 	%r1230, %r1226;
	mov.u32 	%r1219, %r1226;
$L__BB0_78:
	mul.wide.u32 	%rd23, %r1219, 4;
	add.s64 	%rd24, %rd2, %rd23;
	ld.local.u32 	%r363, [%rd24+4];
	shl.b32 	%r364, %r1219, 5;
	mov.b32 	%r1225, 0;
$L__BB0_79:
	.pragma "nounroll";
	shr.u32 	%r847, %r363, %r1225;
	and.b32  	%r848, %r847, 1;
	setp.eq.b32 	%p43, %r848, 1;
	not.pred 	%p44, %p43;
	add.s32 	%r849, %r364, %r1225;
	mul.lo.s32 	%r850, %r849, 5;
	mul.wide.u32 	%rd25, %r850, 4;
	add.s64 	%rd9, %rd6, %rd25;
	@%p44 bra 	$L__BB0_81;
	ld.global.u32 	%r851, [%rd9];
	xor.b32  	%r1230, %r1230, %r851;
	ld.global.u32 	%r852, [%rd9+4];
	xor.b32  	%r1229, %r1229, %r852;
	ld.global.u32 	%r853, [%rd9+8];
	xor.b32  	%r1228, %r1228, %r853;
	ld.global.u32 	%r854, [%rd9+12];
	xor.b32  	%r1227, %r1227, %r854;
	ld.global.u32 	%r855, [%rd9+16];
	xor.b32  	%r1226, %r1226, %r855;
$L__BB0_81:
	and.b32  	%r857, %r847, 2;
	setp.eq.s32 	%p45, %r857, 0;
	@%p45 bra 	$L__BB0_83;
	ld.global.u32 	%r858, [%rd9+20];
	xor.b32  	%r1230, %r1230, %r858;
	ld.global.u32 	%r859, [%rd9+24];
	xor.b32  	%r1229, %r1229, %r859;
	ld.global.u32 	%r860, [%rd9+28];
	xor.b32  	%r1228, %r1228, %r860;
	ld.global.u32 	%r861, [%rd9+32];
	xor.b32  	%r1227, %r1227, %r861;
	ld.global.u32 	%r862, [%rd9+36];
	xor.b32  	%r1226, %r1226, %r862;
$L__BB0_83:
	and.b32  	%r864, %r847, 4;
	setp.eq.s32 	%p46, %r864, 0;
	@%p46 bra 	$L__BB0_85;
	ld.global.u32 	%r865, [%rd9+40];
	xor.b32  	%r1230, %r1230, %r865;
	ld.global.u32 	%r866, [%rd9+44];
	xor.b32  	%r1229, %r1229, %r866;
	ld.global.u32 	%r867, [%rd9+48];
	xor.b32  	%r1228, %r1228, %r867;
	ld.global.u32 	%r868, [%rd9+52];
	xor.b32  	%r1227, %r1227, %r868;
	ld.global.u32 	%r869, [%rd9+56];
	xor.b32  	%r1226, %r1226, %r869;
$L__BB0_85:
	and.b32  	%r871, %r847, 8;
	setp.eq.s32 	%p47, %r871, 0;
	@%p47 bra 	$L__BB0_87;
	ld.global.u32 	%r872, [%rd9+60];
	xor.b32  	%r1230, %r1230, %r872;
	ld.global.u32 	%r873, [%rd9+64];
	xor.b32  	%r1229, %r1229, %r873;
	ld.global.u32 	%r874, [%rd9+68];
	xor.b32  	%r1228, %r1228, %r874;
	ld.global.u32 	%r875, [%rd9+72];
	xor.b32  	%r1227, %r1227, %r875;
	ld.global.u32 	%r876, [%rd9+76];
	xor.b32  	%r1226, %r1226, %r876;
$L__BB0_87:
	and.b32  	%r878, %r847, 16;
	setp.eq.s32 	%p48, %r878, 0;
	@%p48 bra 	$L__BB0_89;
	ld.global.u32 	%r879, [%rd9+80];
	xor.b32  	%r1230, %r1230, %r879;
	ld.global.u32 	%r880, [%rd9+84];
	xor.b32  	%r1229, %r1229, %r880;
	ld.global.u32 	%r881, [%rd9+88];
	xor.b32  	%r1228, %r1228, %r881;
	ld.global.u32 	%r882, [%rd9+92];
	xor.b32  	%r1227, %r1227, %r882;
	ld.global.u32 	%r883, [%rd9+96];
	xor.b32  	%r1226, %r1226, %r883;
$L__BB0_89:
	and.b32  	%r885, %r847, 32;
	setp.eq.s32 	%p49, %r885, 0;
	@%p49 bra 	$L__BB0_91;
	ld.global.u32 	%r886, [%rd9+100];
	xor.b32  	%r1230, %r1230, %r886;
	ld.global.u32 	%r887, [%rd9+104];
	xor.b32  	%r1229, %r1229, %r887;
	ld.global.u32 	%r888, [%rd9+108];
	xor.b32  	%r1228, %r1228, %r888;
	ld.global.u32 	%r889, [%rd9+112];
	xor.b32  	%r1227, %r1227, %r889;
	ld.global.u32 	%r890, [%rd9+116];
	xor.b32  	%r1226, %r1226, %r890;
$L__BB0_91:
	and.b32  	%r892, %r847, 64;
	setp.eq.s32 	%p50, %r892, 0;
	@%p50 bra 	$L__BB0_93;
	ld.global.u32 	%r893, [%rd9+120];
	xor.b32  	%r1230, %r1230, %r893;
	ld.global.u32 	%r894, [%rd9+124];
	xor.b32  	%r1229, %r1229, %r894;
	ld.global.u32 	%r895, [%rd9+128];
	xor.b32  	%r1228, %r1228, %r895;
	ld.global.u32 	%r896, [%rd9+132];
	xor.b32  	%r1227, %r1227, %r896;
	ld.global.u32 	%r897, [%rd9+136];
	xor.b32  	%r1226, %r1226, %r897;
$L__BB0_93:
	and.b32  	%r899, %r847, 128;
	setp.eq.s32 	%p51, %r899, 0;
	@%p51 bra 	$L__BB0_95;
	ld.global.u32 	%r900, [%rd9+140];
	xor.b32  	%r1230, %r1230, %r900;
	ld.global.u32 	%r901, [%rd9+144];
	xor.b32  	%r1229, %r1229, %r901;
	ld.global.u32 	%r902, [%rd9+148];
	xor.b32  	%r1228, %r1228, %r902;
	ld.global.u32 	%r903, [%rd9+152];
	xor.b32  	%r1227, %r1227, %r903;
	ld.global.u32 	%r904, [%rd9+156];
	xor.b32  	%r1226, %r1226, %r904;
$L__BB0_95:
	and.b32  	%r906, %r847, 256;
	setp.eq.s32 	%p52, %r906, 0;
	@%p52 bra 	$L__BB0_97;
	ld.global.u32 	%r907, [%rd9+160];
	xor.b32  	%r1230, %r1230, %r907;
	ld.global.u32 	%r908, [%rd9+164];
	xor.b32  	%r1229, %r1229, %r908;
	ld.global.u32 	%r909, [%rd9+168];
	xor.b32  	%r1228, %r1228, %r909;
	ld.global.u32 	%r910, [%rd9+172];
	xor.b32  	%r1227, %r1227, %r910;
	ld.global.u32 	%r911, [%rd9+176];
	xor.b32  	%r1226, %r1226, %r911;
$L__BB0_97:
	and.b32  	%r913, %r847, 512;
	setp.eq.s32 	%p53, %r913, 0;
	@%p53 bra 	$L__BB0_99;
	ld.global.u32 	%r914, [%rd9+180];
	xor.b32  	%r1230, %r1230, %r914;
	ld.global.u32 	%r915, [%rd9+184];
	xor.b32  	%r1229, %r1229, %r915;
	ld.global.u32 	%r916, [%rd9+188];
	xor.b32  	%r1228, %r1228, %r916;
	ld.global.u32 	%r917, [%rd9+192];
	xor.b32  	%r1227, %r1227, %r917;
	ld.global.u32 	%r918, [%rd9+196];
	xor.b32  	%r1226, %r1226, %r918;
$L__BB0_99:
	and.b32  	%r920, %r847, 1024;
	setp.eq.s32 	%p54, %r920, 0;
	@%p54 bra 	$L__BB0_101;
	ld.global.u32 	%r921, [%rd9+200];
	xor.b32  	%r1230, %r1230, %r921;
	ld.global.u32 	%r922, [%rd9+204];
	xor.b32  	%r1229, %r1229, %r922;
	ld.global.u32 	%r923, [%rd9+208];
	xor.b32  	%r1228, %r1228, %r923;
	ld.global.u32 	%r924, [%rd9+212];
	xor.b32  	%r1227, %r1227, %r924;
	ld.global.u32 	%r925, [%rd9+216];
	xor.b32  	%r1226, %r1226, %r925;
$L__BB0_101:
	and.b32  	%r927, %r847, 2048;
	setp.eq.s32 	%p55, %r927, 0;
	@%p55 bra 	$L__BB0_103;
	ld.global.u32 	%r928, [%rd9+220];
	xor.b32  	%r1230, %r1230, %r928;
	ld.global.u32 	%r929, [%rd9+224];
	xor.b32  	%r1229, %r1229, %r929;
	ld.global.u32 	%r930, [%rd9+228];
	xor.b32  	%r1228, %r1228, %r930;
	ld.global.u32 	%r931, [%rd9+232];
	xor.b32  	%r1227, %r1227, %r931;
	ld.global.u32 	%r932, [%rd9+236];
	xor.b32  	%r1226, %r1226, %r932;
$L__BB0_103:
	and.b32  	%r934, %r847, 4096;
	setp.eq.s32 	%p56, %r934, 0;
	@%p56 bra 	$L__BB0_105;
	ld.global.u32 	%r935, [%rd9+240];
	xor.b32  	%r1230, %r1230, %r935;
	ld.global.u32 	%r936, [%rd9+244];
	xor.b32  	%r1229, %r1229, %r936;
	ld.global.u32 	%r937, [%rd9+248];
	xor.b32  	%r1228, %r1228, %r937;
	ld.global.u32 	%r938, [%rd9+252];
	xor.b32  	%r1227, %r1227, %r938;
	ld.global.u32 	%r939, [%rd9+256];
	xor.b32  	%r1226, %r1226, %r939;
$L__BB0_105:
	and.b32  	%r941, %r847, 8192;
	setp.eq.s32 	%p57, %r941, 0;
	@%p57 bra 	$L__BB0_107;
	ld.global.u32 	%r942, [%rd9+260];
	xor.b32  	%r1230, %r1230, %r942;
	ld.global.u32 	%r943, [%rd9+264];
	xor.b32  	%r1229, %r1229, %r943;
	ld.global.u32 	%r944, [%rd9+268];
	xor.b32  	%r1228, %r1228, %r944;
	ld.global.u32 	%r945, [%rd9+272];
	xor.b32  	%r1227, %r1227, %r945;
	ld.global.u32 	%r946, [%rd9+276];
	xor.b32  	%r1226, %r1226, %r946;
$L__BB0_107:
	and.b32  	%r948, %r847, 16384;
	setp.eq.s32 	%p58, %r948, 0;
	@%p58 bra 	$L__BB0_109;
	ld.global.u32 	%r949, [%rd9+280];
	xor.b32  	%r1230, %r1230, %r949;
	ld.global.u32 	%r950, [%rd9+284];
	xor.b32  	%r1229, %r1229, %r950;
	ld.global.u32 	%r951, [%rd9+288];
	xor.b32  	%r1228, %r1228, %r951;
	ld.global.u32 	%r952, [%rd9+292];
	xor.b32  	%r1227, %r1227, %r952;
	ld.global.u32 	%r953, [%rd9+296];
	xor.b32  	%r1226, %r1226, %r953;
$L__BB0_109:
	and.b32  	%r955, %r847, 32768;
	setp.eq.s32 	%p59, %r955, 0;
	@%p59 bra 	$L__BB0_111;
	ld.global.u32 	%r956, [%rd9+300];
	xor.b32  	%r1230, %r1230, %r956;
	ld.global.u32 	%r957, [%rd9+304];
	xor.b32  	%r1229, %r1229, %r957;
	ld.global.u32 	%r958, [%rd9+308];
	xor.b32  	%r1228, %r1228, %r958;
	ld.global.u32 	%r959, [%rd9+312];
	xor.b32  	%r1227, %r1227, %r959;
	ld.global.u32 	%r960, [%rd9+316];
	xor.b32  	%r1226, %r1226, %r960;
$L__BB0_111:
	add.s32 	%r1225, %r1225, 16;
	setp.ne.s32 	%p60, %r1225, 32;
	@%p60 bra 	$L__BB0_79;
	mad.lo.s32 	%r961, %r1219, -31, %r364;
	add.s32 	%r1219, %r961, 1;
	setp.ne.s32 	%p61, %r1219, 5;
	@%p61 bra 	$L__BB0_78;
	st.local.u32 	[%rd2+4], %r1230;
	st.local.v2.u32 	[%rd2+8], {%r1229, %r1228};
	st.local.v2.u32 	[%rd2+16], {%r1227, %r1226};
$L__BB0_114:
	shr.u64 	%rd43, %rd4, 2;
	add.s32 	%r1029, %r1029, 1;
	setp.gt.u64 	%p62, %rd4, 3;
	@%p62 bra 	$L__BB0_2;
$L__BB0_115:
	mov.b32 	%r962, 0;
	st.local.v2.u32 	[%rd2+24], {%r962, %r962};
	st.local.u32 	[%rd2+32], %r962;
	mov.b64 	%rd26, 0;
	st.local.u64 	[%rd2+40], %rd26;
	shl.b32 	%r1306, %r1, 6;
	setp.ge.s32 	%p63, %r1306, %r595;
	@%p63 bra 	$L__BB0_140;
	shl.b32 	%r963, %r2, 2;
	mov.u32 	%r964, sh_vec;
	add.s32 	%r535, %r964, %r963;
	shr.u32 	%r965, %r2, 2;
	mad.lo.s32 	%r536, %r965, 1028, %r964;
	shl.b32 	%r966, %r2, 8;
	and.b32  	%r967, %r966, 768;
	cvt.rn.f32.s32 	%f1, %r594;
	cvt.u64.u32 	%rd11, %r2;
	add.s32 	%r537, %r536, %r967;
$L__BB0_117:
	add.s32 	%r969, %r1306, 64;
	setp.lt.s32 	%p64, %r969, %r595;
	sub.s32 	%r970, %r595, %r1306;
	selp.b32 	%r539, 64, %r970, %p64;
	mov.b32 	%r1333, 0;
$L__BB0_118:
	ld.local.u32 	%r1330, [%rd2+24];
	ld.local.v2.u32 	{%r1324, %r1329}, [%rd2];
	ld.local.v2.u32 	{%r1328, %r1313}, [%rd2+8];
	ld.local.v2.u32 	{%r1312, %r1311}, [%rd2+16];
	ld.local.f32 	%f233, [%rd2+32];
	mov.b32 	%r1309, 1028;
	mov.b32 	%r1308, 0;
$L__BB0_119:
	setp.ge.u32 	%p65, %r2, %r594;
	mov.f32 	%f232, 0f00000000;
	mov.u32 	%r1318, %r1311;
	mov.u32 	%r1319, %r1312;
	mov.u32 	%r1320, %r1313;
	@%p65 bra 	$L__BB0_122;
	setp.eq.s32 	%p66, %r1330, 1;
	mov.b32 	%r1330, 0;
	mov.f32 	%f232, %f233;
	@%p66 bra 	$L__BB0_122;
	shr.u32 	%r975, %r1329, 2;
	xor.b32  	%r976, %r975, %r1329;
	shl.b32 	%r977, %r1311, 4;
	shl.b32 	%r978, %r976, 1;
	xor.b32  	%r979, %r978, %r977;
	xor.b32  	%r980, %r979, %r976;
	xor.b32  	%r1319, %r980, %r1311;
	add.s32 	%r981, %r1324, %r1319;
	add.s32 	%r982, %r981, 362437;
	shr.u32 	%r983, %r1328, 2;
	xor.b32  	%r984, %r983, %r1328;
	shl.b32 	%r985, %r1319, 4;
	shl.b32 	%r986, %r984, 1;
	xor.b32  	%r987, %r986, %r985;
	xor.b32  	%r988, %r987, %r984;
	xor.b32  	%r1318, %r988, %r1319;
	add.s32 	%r1324, %r1324, 724874;
	add.s32 	%r989, %r1318, %r1324;
	cvt.rn.f32.u32 	%f18, %r982;
	fma.rn.f32 	%f19, %f18, 0f2F800000, 0f2F000000;
	cvt.rn.f32.u32 	%f20, %r989;
	fma.rn.f32 	%f21, %f20, 0f30C90FDB, 0f30490FDB;
	setp.lt.f32 	%p67, %f19, 0f00800000;
	mul.f32 	%f22, %f19, 0f4B000000;
	selp.f32 	%f23, %f22, %f19, %p67;
	selp.f32 	%f24, 0fC1B80000, 0f00000000, %p67;
	mov.b32 	%r990, %f23;
	add.s32 	%r991, %r990, -1059760811;
	and.b32  	%r992, %r991, -8388608;
	sub.s32 	%r993, %r990, %r992;
	mov.b32 	%f25, %r993;
	cvt.rn.f32.s32 	%f26, %r992;
	fma.rn.f32 	%f27, %f26, 0f34000000, %f24;
	add.f32 	%f28, %f25, 0fBF800000;
	fma.rn.f32 	%f29, %f28, 0fBE055027, 0f3E1039F6;
	fma.rn.f32 	%f30, %f29, %f28, 0fBDF8CDCC;
	fma.rn.f32 	%f31, %f30, %f28, 0f3E0F2955;
	fma.rn.f32 	%f32, %f31, %f28, 0fBE2AD8B9;
	fma.rn.f32 	%f33, %f32, %f28, 0f3E4CED0B;
	fma.rn.f32 	%f34, %f33, %f28, 0fBE7FFF22;
	fma.rn.f32 	%f35, %f34, %f28, 0f3EAAAA78;
	fma.rn.f32 	%f36, %f35, %f28, 0fBF000000;
	mul.f32 	%f37, %f28, %f36;
	fma.rn.f32 	%f38, %f37, %f28, %f28;
	fma.rn.f32 	%f39, %f27, 0f3F317218, %f38;
	setp.gt.u32 	%p68, %r990, 2139095039;
	fma.rn.f32 	%f40, %f23, 0f7F800000, 0f7F800000;
	selp.f32 	%f41, %f40, %f39, %p68;
	setp.eq.f32 	%p69, %f23, 0f00000000;
	mul.f32 	%f42, %f41, 0fC0000000;
	selp.f32 	%f43, 0f7F800000, %f42, %p69;
	sqrt.rn.f32 	%f44, %f43;
	sin.approx.f32 	%f45, %f21;
	cos.approx.f32 	%f46, %f21;
	mul.f32 	%f232, %f44, %f45;
	mul.f32 	%f233, %f44, %f46;
	mov.b32 	%r1330, 1;
	mov.u32 	%r1320, %r1311;
	mov.u32 	%r1328, %r1312;
	mov.u32 	%r1329, %r1313;
$L__BB0_122:
	add.s32 	%r994, %r535, %r1308;
	st.shared.f32 	[%r994], %f232;
	mov.f32 	%f234, 0f00000000;
	mov.u32 	%r1311, %r1318;
	mov.u32 	%r1312, %r1319;
	mov.u32 	%r1313, %r1320;
	@%p65 bra 	$L__BB0_125;
	setp.eq.s32 	%p71, %r1330, 1;
	mov.b32 	%r1330, 0;
	mov.f32 	%f234, %f233;
	@%p71 bra 	$L__BB0_125;
	shr.u32 	%r997, %r1329, 2;
	xor.b32  	%r998, %r997, %r1329;
	shl.b32 	%r999, %r1318, 4;
	shl.b32 	%r1000, %r998, 1;
	xor.b32  	%r1001, %r1000, %r999;
	xor.b32  	%r1002, %r1001, %r998;
	xor.b32  	%r1312, %r1002, %r1318;
	add.s32 	%r1003, %r1324, %r1312;
	add.s32 	%r1004, %r1003, 362437;
	shr.u32 	%r1005, %r1328, 2;
	xor.b32  	%r1006, %r1005, %r1328;
	shl.b32 	%r1007, %r1312, 4;
	shl.b32 	%r1008, %r1006, 1;
	xor.b32  	%r1009, %r1008, %r1007;
	xor.b32  	%r1010, %r1009, %r1006;
	xor.b32  	%r1311, %r1010, %r1312;
	add.s32 	%r1324, %r1324, 724874;
	add.s32 	%r1011, %r1311, %r1324;
	cvt.rn.f32.u32 	%f48, %r1004;
	fma.rn.f32 	%f49, %f48, 0f2F800000, 0f2F000000;
	cvt.rn.f32.u32 	%f50, %r1011;
	fma.rn.f32 	%f51, %f50, 0f30C90FDB, 0f30490FDB;
	setp.lt.f32 	%p72, %f49, 0f00800000;
	mul.f32 	%f52, %f49, 0f4B000000;
	selp.f32 	%f53, %f52, %f49, %p72;
	selp.f32 	%f54, 0fC1B80000, 0f00000000, %p72;
	mov.b32 	%r1012, %f53;
	add.s32 	%r1013, %r1012, -1059760811;
	and.b32  	%r1014, %r1013, -8388608;
	sub.s32 	%r1015, %r1012, %r1014;
	mov.b32 	%f55, %r1015;
	cvt.rn.f32.s32 	%f56, %r1014;
	fma.rn.f32 	%f57, %f56, 0f34000000, %f54;
	add.f32 	%f58, %f55, 0fBF800000;
	fma.rn.f32 	%f59, %f58, 0fBE055027, 0f3E1039F6;
	fma.rn.f32 	%f60, %f59, %f58, 0fBDF8CDCC;
	fma.rn.f32 	%f61, %f60, %f58, 0f3E0F2955;
	fma.rn.f32 	%f62, %f61, %f58, 0fBE2AD8B9;
	fma.rn.f32 	%f63, %f62, %f58, 0f3E4CED0B;
	fma.rn.f32 	%f64, %f63, %f58, 0fBE7FFF22;
	fma.rn.f32 	%f65, %f64, %f58, 0f3EAAAA78;
	fma.rn.f32 	%f66, %f65, %f58, 0fBF000000;
	mul.f32 	%f67, %f58, %f66;
	fma.rn.f32 	%f68, %f67, %f58, %f58;
	fma.rn.f32 	%f69, %f57, 0f3F317218, %f68;
	setp.gt.u32 	%p73, %r1012, 2139095039;
	fma.rn.f32 	%f70, %f53, 0f7F800000, 0f7F800000;
	selp.f32 	%f71, %f70, %f69, %p73;
	setp.eq.f32 	%p74, %f53, 0f00000000;
	mul.f32 	%f72, %f71, 0fC0000000;
	selp.f32 	%f73, 0f7F800000, %f72, %p74;
	sqrt.rn.f32 	%f74, %f73;
	sin.approx.f32 	%f75, %f51;
	cos.approx.f32 	%f76, %f51;
	mul.f32 	%f234, %f74, %f75;
	mul.f32 	%f233, %f74, %f76;
	mov.b32 	%r1330, 1;
	mov.u32 	%r1313, %r1318;
	mov.u32 	%r1328, %r1319;
	mov.u32 	%r1329, %r1320;
$L__BB0_125:
	add.s32 	%r1016, %r535, %r1309;
	st.shared.f32 	[%r1016], %f234;
	add.s32 	%r1309, %r1309, 2056;
	add.s32 	%r1308, %r1308, 2056;
	setp.ne.s32 	%p75, %r1309, 66820;
	@%p75 bra 	$L__BB0_119;
	setp.gt.u32 	%p76, %r2, 63;
	st.local.u32 	[%rd2+24], %r1330;
	st.local.v2.u32 	[%rd2+8], {%r1328, %r1313};
	st.local.v2.u32 	[%rd2+16], {%r1312, %r1311};
	st.local.v2.u32 	[%rd2], {%r1324, %r1329};
	st.local.f32 	[%rd2+32], %f233;
	@%p76 bra 	$L__BB0_128;
	shl.b32 	%r1017, %r2, 10;
	add.s32 	%r1018, %r535, %r1017;
	mov.b32 	%r1019, 0;
	st.shared.u32 	[%r1018+1024], %r1019;
$L__BB0_128:
	bar.sync 	0;
	ld.shared.f32 	%f77, [%r537];
	fma.rn.f32 	%f78, %f77, %f77, 0f00000000;
	ld.shared.f32 	%f79, [%r537+4];
	fma.rn.f32 	%f80, %f79, %f79, %f78;
	ld.shared.f32 	%f81, [%r537+8];
	fma.rn.f32 	%f82, %f81, %f81, %f80;
	ld.shared.f32 	%f83, [%r537+12];
	fma.rn.f32 	%f84, %f83, %f83, %f82;
	ld.shared.f32 	%f85, [%r537+16];
	fma.rn.f32 	%f86, %f85, %f85, %f84;
	ld.shared.f32 	%f87, [%r537+20];
	fma.rn.f32 	%f88, %f87, %f87, %f86;
	ld.shared.f32 	%f89, [%r537+24];
	fma.rn.f32 	%f90, %f89, %f89, %f88;
	ld.shared.f32 	%f91, [%r537+28];
	fma.rn.f32 	%f92, %f91, %f91, %f90;
	ld.shared.f32 	%f93, [%r537+32];
	fma.rn.f32 	%f94, %f93, %f93, %f92;
	ld.shared.f32 	%f95, [%r537+36];
	fma.rn.f32 	%f96, %f95, %f95, %f94;
	ld.shared.f32 	%f97, [%r537+40];
	fma.rn.f32 	%f98, %f97, %f97, %f96;
	ld.shared.f32 	%f99, [%r537+44];
	fma.rn.f32 	%f100, %f99, %f99, %f98;
	ld.shared.f32 	%f101, [%r537+48];
	fma.rn.f32 	%f102, %f101, %f101, %f100;
	ld.shared.f32 	%f103, [%r537+52];
	fma.rn.f32 	%f104, %f103, %f103, %f102;
	ld.shared.f32 	%f105, [%r537+56];
	fma.rn.f32 	%f106, %f105, %f105, %f104;
	ld.shared.f32 	%f107, [%r537+60];
	fma.rn.f32 	%f108, %f107, %f107, %f106;
	ld.shared.f32 	%f109, [%r537+64];
	fma.rn.f32 	%f110, %f109, %f109, %f108;
	ld.shared.f32 	%f111, [%r537+68];
	fma.rn.f32 	%f112, %f111, %f111, %f110;
	ld.shared.f32 	%f113, [%r537+72];
	fma.rn.f32 	%f114, %f113, %f113, %f112;
	ld.shared.f32 	%f115, [%r537+76];
	fma.rn.f32 	%f116, %f115, %f115, %f114;
	ld.shared.f32 	%f117, [%r537+80];
	fma.rn.f32 	%f118, %f117, %f117, %f116;
	ld.shared.f32 	%f119, [%r537+84];
	fma.rn.f32 	%f120, %f119, %f119, %f118;
	ld.shared.f32 	%f121, [%r537+88];
	fma.rn.f32 	%f122, %f121, %f121, %f120;
	ld.shared.f32 	%f123, [%r537+92];
	fma.rn.f32 	%f124, %f123, %f123, %f122;
	ld.shared.f32 	%f125, [%r537+96];
	fma.rn.f32 	%f126, %f125, %f125, %f124;
	ld.shared.f32 	%f127, [%r537+100];
	fma.rn.f32 	%f128, %f127, %f127, %f126;
	ld.shared.f32 	%f129, [%r537+104];
	fma.rn.f32 	%f130, %f129, %f129, %f128;
	ld.shared.f32 	%f131, [%r537+108];
	fma.rn.f32 	%f132, %f131, %f131, %f130;
	ld.shared.f32 	%f133, [%r537+112];
	fma.rn.f32 	%f134, %f133, %f133, %f132;
	ld.shared.f32 	%f135, [%r537+116];
	fma.rn.f32 	%f136, %f135, %f135, %f134;
	ld.shared.f32 	%f137, [%r537+120];
	fma.rn.f32 	%f138, %f137, %f137, %f136;
	ld.shared.f32 	%f139, [%r537+124];
	fma.rn.f32 	%f140, %f139, %f139, %f138;
	ld.shared.f32 	%f141, [%r537+128];
	fma.rn.f32 	%f142, %f141, %f141, %f140;
	ld.shared.f32 	%f143, [%r537+132];
	fma.rn.f32 	%f144, %f143, %f143, %f142;
	ld.shared.f32 	%f145, [%r537+136];
	fma.rn.f32 	%f146, %f145, %f145, %f144;
	ld.shared.f32 	%f147, [%r537+140];
	fma.rn.f32 	%f148, %f147, %f147, %f146;
	ld.shared.f32 	%f149, [%r537+144];
	fma.rn.f32 	%f150, %f149, %f149, %f148;
	ld.shared.f32 	%f151, [%r537+148];
	fma.rn.f32 	%f152, %f151, %f151, %f150;
	ld.shared.f32 	%f153, [%r537+152];
	fma.rn.f32 	%f154, %f153, %f153, %f152;
	ld.shared.f32 	%f155, [%r537+156];
	fma.rn.f32 	%f156, %f155, %f155, %f154;
	ld.shared.f32 	%f157, [%r537+160];
	fma.rn.f32 	%f158, %f157, %f157, %f156;
	ld.shared.f32 	%f159, [%r537+164];
	fma.rn.f32 	%f160, %f159, %f159, %f158;
	ld.shared.f32 	%f161, [%r537+168];
	fma.rn.f32 	%f162, %f161, %f161, %f160;
	ld.shared.f32 	%f163, [%r537+172];
	fma.rn.f32 	%f164, %f163, %f163, %f162;
	ld.shared.f32 	%f165, [%r537+176];
	fma.rn.f32 	%f166, %f165, %f165, %f164;
	ld.shared.f32 	%f167, [%r537+180];
	fma.rn.f32 	%f168, %f167, %f167, %f166;
	ld.shared.f32 	%f169, [%r537+184];
	fma.rn.f32 	%f170, %f169, %f169, %f168;
	ld.shared.f32 	%f171, [%r537+188];
	fma.rn.f32 	%f172, %f171, %f171, %f170;
	ld.shared.f32 	%f173, [%r537+192];
	fma.rn.f32 	%f174, %f173, %f173, %f172;
	ld.shared.f32 	%f175, [%r537+196];
	fma.rn.f32 	%f176, %f175, %f175, %f174;
	ld.shared.f32 	%f177, [%r537+200];
	fma.rn.f32 	%f178, %f177, %f177, %f176;
	ld.shared.f32 	%f179, [%r537+204];
	fma.rn.f32 	%f180, %f179, %f179, %f178;
	ld.shared.f32 	%f181, [%r537+208];
	fma.rn.f32 	%f182, %f181, %f181, %f180;
	ld.shared.f32 	%f183, [%r537+212];
	fma.rn.f32 	%f184, %f183, %f183, %f182;
	ld.shared.f32 	%f185, [%r537+216];
	fma.rn.f32 	%f186, %f185, %f185, %f184;
	ld.shared.f32 	%f187, [%r537+220];
	fma.rn.f32 	%f188, %f187, %f187, %f186;
	ld.shared.f32 	%f189, [%r537+224];
	fma.rn.f32 	%f190, %f189, %f189, %f188;
	ld.shared.f32 	%f191, [%r537+228];
	fma.rn.f32 	%f192, %f191, %f191, %f190;
	ld.shared.f32 	%f193, [%r537+232];
	fma.rn.f32 	%f194, %f193, %f193, %f192;
	ld.shared.f32 	%f195, [%r537+236];
	fma.rn.f32 	%f196, %f195, %f195, %f194;
	ld.shared.f32 	%f197, [%r537+240];
	fma.rn.f32 	%f198, %f197, %f197, %f196;
	ld.shared.f32 	%f199, [%r537+244];
	fma.rn.f32 	%f200, %f199, %f199, %f198;
	ld.shared.f32 	%f201, [%r537+248];
	fma.rn.f32 	%f202, %f201, %f201, %f200;
	ld.shared.f32 	%f203, [%r537+252];
	fma.rn.f32 	%f204, %f203, %f203, %f202;
	atom.shared.add.f32 	%f205, [%r536+1024], %f204;
	bar.sync 	0;
	mov.b32 	%r1331, 0;
$L__BB0_129:
	mul.lo.s32 	%r1021, %r1331, 1028;
	mov.u32 	%r1022, sh_vec;
	add.s32 	%r581, %r1022, %r1021;
	ld.shared.f32 	%f12, [%r581+1024];
	setp.geu.f32 	%p77, %f12, %f1;
	add.s32 	%r582, %r535, %r1021;
	@%p77 bra 	$L__BB0_131;
	div.rn.f32 	%f206, %f1, %f12;
	sqrt.rn.f32 	%f207, %f206;
	fma.rn.f32 	%f208, %f207, 0f3F333333, 0f3E99999A;
	ld.shared.f32 	%f209, [%r582];
	mul.f32 	%f210, %f16, %f209;
	mul.f32 	%f211, %f210, %f208;
	add.s32 	%r1023, %r1333, %r1306;
	mul.wide.s32 	%rd27, %r1023, 256;
	add.s64 	%rd28, %rd27, %rd11;
	shl.b64 	%rd29, %rd28, 2;
	add.s64 	%rd30, %rd1, %rd29;
	st.global.f32 	[%rd30], %f211;
	add.s32 	%r1333, %r1333, 1;
	setp.ge.s32 	%p78, %r1333, %r539;
	@%p78 bra 	$L__BB0_138;
$L__BB0_131:
	ld.shared.f32 	%f13, [%r581+2052];
	setp.geu.f32 	%p79, %f13, %f1;
	@%p79 bra 	$L__BB0_133;
	div.rn.f32 	%f212, %f1, %f13;
	sqrt.rn.f32 	%f213, %f212;
	fma.rn.f32 	%f214, %f213, 0f3F333333, 0f3E99999A;
	ld.shared.f32 	%f215, [%r582+1028];
	mul.f32 	%f216, %f16, %f215;
	mul.f32 	%f217, %f216, %f214;
	add.s32 	%r1024, %r1333, %r1306;
	mul.wide.s32 	%rd31, %r1024, 256;
	add.s64 	%rd32, %rd31, %rd11;
	shl.b64 	%rd33, %rd32, 2;
	add.s64 	%rd34, %rd1, %rd33;
	st.global.f32 	[%rd34], %f217;
	add.s32 	%r1333, %r1333, 1;
	setp.ge.s32 	%p80, %r1333, %r539;
	@%p80 bra 	$L__BB0_138;
$L__BB0_133:
	ld.shared.f32 	%f14, [%r581+3080];
	setp.geu.f32 	%p81, %f14, %f1;
	@%p81 bra 	$L__BB0_135;
	div.rn.f32 	%f218, %f1, %f14;
	sqrt.rn.f32 	%f219, %f218;
	fma.rn.f32 	%f220, %f219, 0f3F333333, 0f3E99999A;
	ld.shared.f32 	%f221, [%r582+2056];
	mul.f32 	%f222, %f16, %f221;
	mul.f32 	%f223, %f222, %f220;
	add.s32 	%r1025, %r1333, %r1306;
	mul.wide.s32 	%rd35, %r1025, 256;
	add.s64 	%rd36, %rd35, %rd11;
	shl.b64 	%rd37, %rd36, 2;
	add.s64 	%rd38, %rd1, %rd37;
	st.global.f32 	[%rd38], %f223;
	add.s32 	%r1333, %r1333, 1;
	setp.ge.s32 	%p82, %r1333, %r539;
	@%p82 bra 	$L__BB0_138;
$L__BB0_135:
	ld.shared.f32 	%f15, [%r581+4108];
	setp.geu.f32 	%p83, %f15, %f1;
	@%p83 bra 	$L__BB0_137;
	div.rn.f32 	%f224, %f1, %f15;
	sqrt.rn.f32 	%f225, %f224;
	fma.rn.f32 	%f226, %f225, 0f3F333333, 0f3E99999A;
	ld.shared.f32 	%f227, [%r582+3084];
	mul.f32 	%f228, %f16, %f227;
	mul.f32 	%f229, %f228, %f226;
	add.s32 	%r1026, %r1333, %r1306;
	mul.wide.s32 	%rd39, %r1026, 256;
	add.s64 	%rd40, %rd39, %rd11;
	shl.b64 	%rd41, %rd40, 2;
	add.s64 	%rd42, %rd1, %rd41;
	st.global.f32 	[%rd42], %f229;
	add.s32 	%r1333, %r1333, 1;
	setp.ge.s32 	%p84, %r1333, %r539;
	@%p84 bra 	$L__BB0_138;
$L__BB0_137:
	add.s32 	%r1331, %r1331, 4;
	setp.ne.s32 	%p85, %r1331, 64;
	@%p85 bra 	$L__BB0_129;
$L__BB0_138:
	bar.sync 	0;
	setp.lt.s32 	%p86, %r1333, %r539;
	@%p86 bra 	$L__BB0_118;
	mov.u32 	%r1027, %nctaid.x;
	shl.b32 	%r1028, %r1027, 6;
	add.s32 	%r1306, %r1306, %r1028;
	setp.lt.s32 	%p87, %r1306, %r595;
	@%p87 bra 	$L__BB0_117;
$L__BB0_140:
	ret;

}
	// .globl	_Z13kernel_normalPfiiifl
.visible .entry _Z13kernel_normalPfiiifl(
	.param .u64 .ptr .align 1 _Z13kernel_normalPfiiifl_param_0,
	.param .u32 _Z13kernel_normalPfiiifl_param_1,
	.param .u32 _Z13kernel_normalPfiiifl_param_2,
	.param .u32 _Z13kernel_normalPfiiifl_param_3,
	.param .f32 _Z13kernel_normalPfiiifl_param_4,
	.param .u64 _Z13kernel_normalPfiiifl_param_5
)
{
	.local .align 8 .b8 	__local_depot1[48];
	.reg .b64 	%SP;
	.reg .b64 	%SPL;
	.reg .pred 	%p<85>;
	.reg .b32 	%r<1317>;
	.reg .b32 	%f<212>;
	.reg .b64 	%rd<32>;

	mov.u64 	%SPL, __local_depot1;
	ld.param.u64 	%rd12, [_Z13kernel_normalPfiiifl_param_0];
	ld.param.u32 	%r583, [_Z13kernel_normalPfiiifl_param_1];
	ld.param.u32 	%r584, [_Z13kernel_normalPfiiifl_param_2];
	ld.param.u32 	%r585, [_Z13kernel_normalPfiiifl_param_3];
	ld.param.f32 	%f11, [_Z13kernel_normalPfiiifl_param_4];
	ld.param.u64 	%rd13, [_Z13kernel_normalPfiiifl_param_5];
	add.u64 	%rd1, %SPL, 0;
	mov.u32 	%r1, %ctaid.x;
	mov.u32 	%r586, %ntid.x;
	mov.u32 	%r2, %tid.x;
	mad.lo.s32 	%r3, %r1, %r586, %r2;
	cvt.u32.u64 	%r587, %rd13;
	xor.b32  	%r588, %r587, -1429050551;
	mul.lo.s32 	%r589, %r588, 1099087573;
	{ .reg .b32 tmp; mov.b64 {tmp, %r590}, %rd13; }
	xor.b32  	%r591, %r590, -136515619;
	mul.lo.s32 	%r592, %r591, -1703105765;
	add.s32 	%r593, %r589, %r592;
	add.s32 	%r594, %r593, 6615241;
	add.s32 	%r595, %r589, 123456789;
	st.local.v2.u32 	[%rd1], {%r594, %r595};
	xor.b32  	%r596, %r589, 362436069;
	add.s32 	%r597, %r592, 521288629;
	st.local.v2.u32 	[%rd1+8], {%r596, %r597};
	xor.b32  	%r598, %r592, 88675123;
	add.s32 	%r599, %r589, 5783321;
	st.local.v2.u32 	[%rd1+16], {%r598, %r599};
	setp.eq.s32 	%p2, %r3, 0;
	@%p2 bra 	$L__BB1_115;
	cvt.u64.u32 	%rd31, %r3;
	mov.b32 	%r1015, 0;
$L__BB1_2:
	mov.u64 	%rd3, %rd31;
	and.b64  	%rd4, %rd3, 3;
	setp.eq.s64 	%p3, %rd4, 0;
	@%p3 bra 	$L__BB1_114;
	mul.wide.u32 	%rd15, %r1015, 3200;
	mov.u64 	%rd16, precalc_xorwow_matrix;
	add.s64 	%rd5, %rd16, %rd15;
	mov.b32 	%r1028, 0;
	mov.u32 	%r1029, %r1028;
	mov.u32 	%r1030, %r1028;
	mov.u32 	%r1031, %r1028;
	mov.u32 	%r1032, %r1028;
	mov.u32 	%r1021, %r1028;
$L__BB1_4:
	mul.wide.u32 	%rd17, %r1021, 4;
	add.s64 	%rd18, %rd1, %rd17;
	ld.local.u32 	%r11, [%rd18+4];
	shl.b32 	%r12, %r1021, 5;
	mov.b32 	%r1027, 0;
$L__BB1_5:
	.pragma "nounroll";
	shr.u32 	%r603, %r11, %r1027;
	and.b32  	%r604, %r603, 1;
	setp.eq.b32 	%p4, %r604, 1;
	not.pred 	%p5, %p4;
	add.s32 	%r605, %r12, %r1027;
	mul.lo.s32 	%r606, %r605, 5;
	mul.wide.u32 	%rd19, %r606, 4;
	add.s64 	%rd6, %rd5, %rd19;
	@%p5 bra 	$L__BB1_7;
	ld.global.u32 	%r607, [%rd6];
	xor.b32  	%r1032, %r1032, %r607;
	ld.global.u32 	%r608, [%rd6+4];
	xor.b32  	%r1031, %r1031, %r608;
	ld.global.u32 	%r609, [%rd6+8];
	xor.b32  	%r1030, %r1030, %r609;
	ld.global.u32 	%r610, [%rd6+12];
	xor.b32  	%r1029, %r1029, %r610;
	ld.global.u32 	%r611, [%rd6+16];
	xor.b32  	%r1028, %r1028, %r611;
$L__BB1_7:
	and.b32  	%r613, %r603, 2;
	setp.eq.s32 	%p6, %r613, 0;
	@%p6 bra 	$L__BB1_9;
	ld.global.u32 	%r614, [%rd6+20];
	xor.b32  	%r1032, %r1032, %r614;
	ld.global.u32 	%r615, [%rd6+24];
	xor.b32  	%r1031, %r1031, %r615;
	ld.global.u32 	%r616, [%rd6+28];
	xor.b32  	%r1030, %r1030, %r616;
	ld.global.u32 	%r617, [%rd6+32];
	xor.b32  	%r1029, %r1029, %r617;
	ld.global.u32 	%r618, [%rd6+36];
	xor.b32  	%r1028, %r1028, %r618;
$L__BB1_9:
	and.b32  	%r620, %r603, 4;
	setp.eq.s32 	%p7, %r620, 0;
	@%p7 bra 	$L__BB1_11;
	ld.global.u32 	%r621, [%rd6+40];
	xor.b32  	%r1032, %r1032, %r621;
	ld.global.u32 	%r622, [%rd6+44];
	xor.b32  	%r1031, %r1031, %r622;
	ld.global.u32 	%r623, [%rd6+48];
	xor.b32  	%r1030, %r1030, %r623;
	ld.global.u32 	%r624, [%rd6+52];
	xor.b32  	%r1029, %r1029, %r624;
	ld.global.u32 	%r625, [%rd6+56];
	xor.b32  	%r1028, %r1028, %r625;
$L__BB1_11:
	and.b32  	%r627, %r603, 8;
	setp.eq.s32 	%p8, %r627, 0;
	@%p8 bra 	$L__BB1_13;
	ld.global.u32 	%r628, [%rd6+60];
	xor.b32  	%r1032, %r1032, %r628;
	ld.global.u32 	%r629, [%rd6+64];
	xor.b32  	%r1031, %r1031, %r629;
	ld.global.u32 	%r630, [%rd6+68];
	xor.b32  	%r1030, %r1030, %r630;
	ld.global.u32 	%r631, [%rd6+72];
	xor.b32  	%r1029, %r1029, %r631;
	ld.global.u32 	%r632, [%rd6+76];
	xor.b32  	%r1028, %r1028, %r632;
$L__BB1_13:
	and.b32  	%r634, %r603, 16;
	setp.eq.s32 	%p9, %r634, 0;
	@%p9 bra 	$L__BB1_15;
	ld.global.u32 	%r635, [%rd6+80];
	xor.b32  	%r1032, %r1032, %r635;
	ld.global.u32 	%r636, [%rd6+84];
	xor.b32  	%r1031, %r1031, %r636;
	ld.global.u32 	%r637, [%rd6+88];
	xor.b32  	%r1030, %r1030, %r637;
	ld.global.u32 	%r638, [%rd6+92];
	xor.b32  	%r1029, %r1029, %r638;
	ld.global.u32 	%r639, [%rd6+96];
	xor.b32  	%r1028, %r1028, %r639;
$L__BB1_15:
	and.b32  	%r641, %r603, 32;
	setp.eq.s32 	%p10, %r641, 0;
	@%p10 bra 	$L__BB1_17;
	ld.global.u32 	%r642, [%rd6+100];
	xor.b32  	%r1032, %r1032, %r642;
	ld.global.u32 	%r643, [%rd6+104];
	xor.b32  	%r1031, %r1031, %r643;
	ld.global.u32 	%r644, [%rd6+108];
	xor.b32  	%r1030, %r1030, %r644;
	ld.global.u32 	%r645, [%rd6+112];
	xor.b32  	%r1029, %r1029, %r645;
	ld.global.u32 	%r646, [%rd6+116];
	xor.b32  	%r1028, %r1028, %r646;
$L__BB1_17:
	and.b32  	%r648, %r603, 64;
	setp.eq.s32 	%p11, %r648, 0;
	@%p11 bra 	$L__BB1_19;
	ld.global.u32 	%r649, [%rd6+120];
	xor.b32  	%r1032, %r1032, %r649;
	ld.global.u32 	%r650, [%rd6+124];
	xor.b32  	%r1031, %r1031, %r650;
	ld.global.u32 	%r651, [%rd6+128];
	xor.b32  	%r1030, %r1030, %r651;
	ld.global.u32 	%r652, [%rd6+132];
	xor.b32  	%r1029, %r1029, %r652;
	ld.global.u32 	%r653, [%rd6+136];
	xor.b32  	%r1028, %r1028, %r653;
$L__BB1_19:
	and.b32  	%r655, %r603, 128;
	setp.eq.s32 	%p12, %r655, 0;
	@%p12 bra 	$L__BB1_21;
	ld.global.u32 	%r656, [%rd6+140];
	xor.b32  	%r1032, %r1032, %r656;
	ld.global.u32 	%r657, [%rd6+144];
	xor.b32  	%r1031, %r1031, %r657;
	ld.global.u32 	%r658, [%rd6+148];
	xor.b32  	%r1030, %r1030, %r658;
	ld.global.u32 	%r659, [%rd6+152];
	xor.b32  	%r1029, %r1029, %r659;
	ld.global.u32 	%r660, [%rd6+156];
	xor.b32  	%r1028, %r1028, %r660;
$L__BB1_21:
	and.b32  	%r662, %r603, 256;
	setp.eq.s32 	%p13, %r662, 0;
	@%p13 bra 	$L__BB1_23;
	ld.global.u32 	%r663, [%rd6+160];
	xor.b32  	%r1032, %r1032, %r663;
	ld.global.u32 	%r664, [%rd6+164];
	xor.b32  	%r1031, %r1031, %r664;
	ld.global.u32 	%r665, [%rd6+168];
	xor.b32  	%r1030, %r1030, %r665;
	ld.global.u32 	%r666, [%rd6+172];
	xor.b32  	%r1029, %r1029, %r666;
	ld.global.u32 	%r667, [%rd6+176];
	xor.b32  	%r1028, %r1028, %r667;
$L__BB1_23:
	and.b32  	%r669, %r603, 512;
	setp.eq.s32 	%p14, %r669, 0;
	@%p14 bra 	$L__BB1_25;
	ld.global.u32 	%r670, [%rd6+180];
	xor.b32  	%r1032, %r1032, %r670;
	ld.global.u32 	%r671, [%rd6+184];
	xor.b32  	%r1031, %r1031, %r671;
	ld.global.u32 	%r672, [%rd6+188];
	xor.b32  	%r1030, %r1030, %r672;
	ld.global.u32 	%r673, [%rd6+192];
	xor.b32  	%r1029, %r1029, %r673;
	ld.global.u32 	%r674, [%rd6+196];
	xor.b32  	%r1028, %r1028, %r674;
$L__BB1_25:
	and.b32  	%r676, %r603, 1024;
	setp.eq.s32 	%p15, %r676, 0;
	@%p15 bra 	$L__BB1_27;
	ld.global.u32 	%r677, [%rd6+200];
	xor.b32  	%r1032, %r1032, %r677;
	ld.global.u32 	%r678, [%rd6+204];
	xor.b32  	%r1031, %r1031, %r678;
	ld.global.u32 	%r679, [%rd6+208];
	xor.b32  	%r1030, %r1030, %r679;
	ld.global.u32 	%r680, [%rd6+212];
	xor.b32  	%r1029, %r1029, %r680;
	ld.global.u32 	%r681, [%rd6+216];
	xor.b32  	%r1028, %r1028, %r681;
$L__BB1_27:
	and.b32  	%r683, %r603, 2048;
	setp.eq.s32 	%p16, %r683, 0;
	@%p16 bra 	$L__BB1_29;
	ld.global.u32 	%r684, [%rd6+220];
	xor.b32  	%r1032, %r1032, %r684;
	ld.global.u32 	%r685, [%rd6+224];
	xor.b32  	%r1031, %r1031, %r685;
	ld.global.u32 	%r686, [%rd6+228];
	xor.b32  	%r1030, %r1030, %r686;
	ld.global.u32 	%r687, [%rd6+232];
	xor.b32  	%r1029, %r1029, %r687;
	ld.global.u32 	%r688, [%rd6+236];
	xor.b32  	%r1028, %r1028, %r688;
$L__BB1_29:
	and.b32  	%r690, %r603, 4096;
	setp.eq.s32 	%p17, %r690, 0;
	@%p17 bra 	$L__BB1_31;
	ld.global.u32 	%r691, [%rd6+240];
	xor.b32  	%r1032, %r1032, %r691;
	ld.global.u32 	%r692, [%rd6+244];
	xor.b32  	%r1031, %r1031, %r692;
	ld.global.u32 	%r693, [%rd6+248];
	xor.b32  	%r1030, %r1030, %r693;
	ld.global.u32 	%r694, [%rd6+252];
	xor.b32  	%r1029, %r1029, %r694;
	ld.global.u32 	%r695, [%rd6+256];
	xor.b32  	%r1028, %r1028, %r695;
$L__BB1_31:
	and.b32  	%r697, %r603, 8192;
	setp.eq.s32 	%p18, %r697, 0;
	@%p18 bra 	$L__BB1_33;
	ld.global.u32 	%r698, [%rd6+260];
	xor.b32  	%r1032, %r1032, %r698;
	ld.global.u32 	%r699, [%rd6+264];
	xor.b32  	%r1031, %r1031, %r699;
	ld.global.u32 	%r700, [%rd6+268];
	xor.b32  	%r1030, %r1030, %r700;
	ld.global.u32 	%r701, [%rd6+272];
	xor.b32  	%r1029, %r1029, %r701;
	ld.global.u32 	%r702, [%rd6+276];
	xor.b32  	%r1028, %r1028, %r702;
$L__BB1_33:
	and.b32  	%r704, %r603, 16384;
	setp.eq.s32 	%p19, %r704, 0;
	@%p19 bra 	$L__BB1_35;
	ld.global.u32 	%r705, [%rd6+280];
	xor.b32  	%r1032, %r1032, %r705;
	ld.global.u32 	%r706, [%rd6+284];
	xor.b32  	%r1031, %r1031, %r706;
	ld.global.u32 	%r707, [%rd6+288];
	xor.b32  	%r1030, %r1030, %r707;
	ld.global.u32 	%r708, [%rd6+292];
	xor.b32  	%r1029, %r1029, %r708;
	ld.global.u32 	%r709, [%rd6+296];
	xor.b32  	%r1028, %r1028, %r709;
$L__BB1_35:
	and.b32  	%r711, %r603, 32768;
	setp.eq.s32 	%p20, %r711, 0;
	@%p20 bra 	$L__BB1_37;
	ld.global.u32 	%r712, [%rd6+300];
	xor.b32  	%r1032, %r1032, %r712;
	ld.global.u32 	%r713, [%rd6+304];
	xor.b32  	%r1031, %r1031, %r713;
	ld.global.u32 	%r714, [%rd6+308];
	xor.b32  	%r1030, %r1030, %r714;
	ld.global.u32 	%r715, [%rd6+312];
	xor.b32  	%r1029, %r1029, %r715;
	ld.global.u32 	%r716, [%rd6+316];
	xor.b32  	%r1028, %r1028, %r716;
$L__BB1_37:
	add.s32 	%r1027, %r1027, 16;
	setp.ne.s32 	%p21, %r1027, 32;
	@%p21 bra 	$L__BB1_5;
	mad.lo.s32 	%r717, %r1021, -31, %r12;
	add.s32 	%r1021, %r717, 1;
	setp.ne.s32 	%p22, %r1021, 5;
	@%p22 bra 	$L__BB1_4;
	st.local.u32 	[%rd1+4], %r1032;
	st.local.v2.u32 	[%rd1+8], {%r1031, %r1030};
	st.local.v2.u32 	[%rd1+16], {%r1029, %r1028};
	setp.eq.s64 	%p23, %rd4, 1;
	@%p23 bra 	$L__BB1_114;
	mov.b32 	%r1120, 0;
	mov.u32 	%r1121, %r1120;
	mov.u32 	%r1122, %r1120;
	mov.u32 	%r1123, %r1120;
	mov.u32 	%r1124, %r1120;
	mov.u32 	%r1113, %r1120;
$L__BB1_41:
	mul.wide.u32 	%rd20, %r1113, 4;
	add.s64 	%rd21, %rd1, %rd20;
	ld.local.u32 	%r187, [%rd21+4];
	shl.b32 	%r188, %r1113, 5;
	mov.b32 	%r1119, 0;
$L__BB1_42:
	.pragma "nounroll";
	shr.u32 	%r720, %r187, %r1119;
	and.b32  	%r721, %r720, 1;
	setp.eq.b32 	%p24, %r721, 1;
	not.pred 	%p25, %p24;
	add.s32 	%r722, %r188, %r1119;
	mul.lo.s32 	%r723, %r722, 5;
	mul.wide.u32 	%rd22, %r723, 4;
	add.s64 	%rd7, %rd5, %rd22;
	@%p25 bra 	$L__BB1_44;
	ld.global.u32 	%r724, [%rd7];
	xor.b32  	%r1124, %r1124, %r724;
	ld.global.u32 	%r725, [%rd7+4];
	xor.b32  	%r1123, %r1123, %r725;
	ld.global.u32 	%r726, [%rd7+8];
	xor.b32  	%r1122, %r1122, %r726;
	ld.global.u32 	%r727, [%rd7+12];
	xor.b32  	%r1121, %r1121, %r727;
	ld.global.u32 	%r728, [%rd7+16];
	xor.b32  	%r1120, %r1120, %r728;
$L__BB1_44:
	and.b32  	%r730, %r720, 2;
	setp.eq.s32 	%p26, %r730, 0;
	@%p26 bra 	$L__BB1_46;
	ld.global.u32 	%r731, [%rd7+20];
	xor.b32  	%r1124, %r1124, %r731;
	ld.global.u32 	%r732, [%rd7+24];
	xor.b32  	%r1123, %r1123, %r732;
	ld.global.u32 	%r733, [%rd7+28];
	xor.b32  	%r1122, %r1122, %r733;
	ld.global.u32 	%r734, [%rd7+32];
	xor.b32  	%r1121, %r1121, %r734;
	ld.global.u32 	%r735, [%rd7+36];
	xor.b32  	%r1120, %r1120, %r735;
$L__BB1_46:
	and.b32  	%r737, %r720, 4;
	setp.eq.s32 	%p27, %r737, 0;
	@%p27 bra 	$L__BB1_48;
	ld.global.u32 	%r738, [%rd7+40];
	xor.b32  	%r1124, %r1124, %r738;
	ld.global.u32 	%r739, [%rd7+44];
	xor.b32  	%r1123, %r1123, %r739;
	ld.global.u32 	%r740, [%rd7+48];
	xor.b32  	%r1122, %r1122, %r740;
	ld.global.u32 	%r741, [%rd7+52];
	xor.b32  	%r1121, %r1121, %r741;
	ld.global.u32 	%r742, [%rd7+56];
	xor.b32  	%r1120, %r1120, %r742;
$L__BB1_48:
	and.b32  	%r744, %r720, 8;
	setp.eq.s32 	%p28, %r744, 0;
	@%p28 bra 	$L__BB1_50;
	ld.global.u32 	%r745, [%rd7+60];
	xor.b32  	%r1124, %r1124, %r745;
	ld.global.u32 	%r746, [%rd7+64];
	xor.b32  	%r1123, %r1123, %r746;
	ld.global.u32 	%r747, [%rd7+68];
	xor.b32  	%r1122, %r1122, %r747;
	ld.global.u32 	%r748, [%rd7+72];
	xor.b32  	%r1121, %r1121, %r748;
	ld.global.u32 	%r749, [%rd7+76];
	xor.b32  	%r1120, %r1120, %r749;
$L__BB1_50:
	and.b32  	%r751, %r720, 16;
	setp.eq.s32 	%p29, %r751, 0;
	@%p29 bra 	$L__BB1_52;
	ld.global.u32 	%r752, [%rd7+80];
	xor.b32  	%r1124, %r1124, %r752;
	ld.global.u32 	%r753, [%rd7+84];
	xor.b32  	%r1123, %r1123, %r753;
	ld.global.u32 	%r754, [%rd7+88];
	xor.b32  	%r1122, %r1122, %r754;
	ld.global.u32 	%r755, [%rd7+92];
	xor.b32  	%r1121, %r1121, %r755;
	ld.global.u32 	%r756, [%rd7+96];
	xor.b32  	%r1120, %r1120, %r756;
$L__BB1_52:
	and.b32  	%r758, %r720, 32;
	setp.eq.s32 	%p30, %r758, 0;
	@%p30 bra 	$L__BB1_54;
	ld.global.u32 	%r759, [%rd7+100];
	xor.b32  	%r1124, %r1124, %r759;
	ld.global.u32 	%r760, [%rd7+104];
	xor.b32  	%r1123, %r1123, %r760;
	ld.global.u32 	%r761, [%rd7+108];
	xor.b32  	%r1122, %r1122, %r761;
	ld.global.u32 	%r762, [%rd7+112];
	xor.b32  	%r1121, %r1121, %r762;
	ld.global.u32 	%r763, [%rd7+116];
	xor.b32  	%r1120, %r1120, %r763;
$L__BB1_54:
	and.b32  	%r765, %r720, 64;
	setp.eq.s32 	%p31, %r765, 0;
	@%p31 bra 	$L__BB1_56;
	ld.global.u32 	%r766, [%rd7+120];
	xor.b32  	%r1124, %r1124, %r766;
	ld.global.u32 	%r767, [%rd7+124];
	xor.b32  	%r1123, %r1123, %r767;
	ld.global.u32 	%r768, [%rd7+128];
	xor.b32  	%r1122, %r1122, %r768;
	ld.global.u32 	%r769, [%rd7+132];
	xor.b32  	%r1121, %r1121, %r769;
	ld.global.u32 	%r770, [%rd7+136];
	xor.b32  	%r1120, %r1120, %r770;
$L__BB1_56:
	and.b32  	%r772, %r720, 128;
	setp.eq.s32 	%p32, %r772, 0;
	@%p32 bra 	$L__BB1_58;
	ld.global.u32 	%r773, [%rd7+140];
	xor.b32  	%r1124, %r1124, %r773;
	ld.global.u32 	%r774, [%rd7+144];
	xor.b32  	%r1123, %r1123, %r774;
	ld.global.u32 	%r775, [%rd7+148];
	xor.b32  	%r1122, %r1122, %r775;
	ld.global.u32 	%r776, [%rd7+152];
	xor.b32  	%r1121, %r1121, %r776;
	ld.global.u32 	%r777, [%rd7+156];
	xor.b32  	%r1120, %r1120, %r777;
$L__BB1_58:
	and.b32  	%r779, %r720, 256;
	setp.eq.s32 	%p33, %r779, 0;
	@%p33 bra 	$L__BB1_60;
	ld.global.u32 	%r780, [%rd7+160];
	xor.b32  	%r1124, %r1124, %r780;
	ld.global.u32 	%r781, [%rd7+164];
	xor.b32  	%r1123, %r1123, %r781;
	ld.global.u32 	%r782, [%rd7+168];
	xor.b32  	%r1122, %r1122, %r782;
	ld.global.u32 	%r783, [%rd7+172];
	xor.b32  	%r1121, %r1121, %r783;
	ld.global.u32 	%r784, [%rd7+176];
	xor.b32  	%r1120, %r1120, %r784;
$L__BB1_60:
	and.b32  	%r786, %r720, 512;
	setp.eq.s32 	%p34, %r786, 0;
	@%p34 bra 	$L__BB1_62;
	ld.global.u32 	%r787, [%rd7+180];
	xor.b32  	%r1124, %r1124, %r787;
	ld.global.u32 	%r788, [%rd7+184];
	xor.b32  	%r1123, %r1123, %r788;
	ld.global.u32 	%r789, [%rd7+188];
	xor.b32  	%r1122, %r1122, %r789;
	ld.global.u32 	%r790, [%rd7+192];
	xor.b32  	%r1121, %r1121, %r790;
	ld.global.u32 	%r791, [%rd7+196];
	xor.b32  	%r1120, %r1120, %r791;
$L__BB1_62:
	and.b32  	%r793, %r720, 1024;
	setp.eq.s32 	%p35, %r793, 0;
	@%p35 bra 	$L__BB1_64;
	ld.global.u32 	%r794, [%rd7+200];
	xor.b32  	%r1124, %r1124, %r794;
	ld.global.u32 	%r795, [%rd7+204];
	xor.b32  	%r1123, %r1123, %r795;
	ld.global.u32 	%r796, [%rd7+208];
	xor.b32  	%r1122, %r1122, %r796;
	ld.global.u32 	%r797, [%rd7+212];
	xor.b32  	%r1121, %r1121, %r797;
	ld.global.u32 	%r798, [%rd7+216];
	xor.b32  	%r1120, %r1120, %r798;
$L__BB1_64:
	and.b32  	%r800, %r720, 2048;
	setp.eq.s32 	%p36, %r800, 0;
	@%p36 bra 	$L__BB1_66;
	ld.global.u32 	%r801, [%rd7+220];
	xor.b32  	%r1124, %r1124, %r801;
	ld.global.u32 	%r802, [%rd7+224];
	xor.b32  	%r1123, %r1123, %r802;
	ld.global.u32 	%r803, [%rd7+228];
	xor.b32  	%r1122, %r1122, %r803;
	ld.global.u32 	%r804, [%rd7+232];
	xor.b32  	%r1121, %r1121, %r804;
	ld.global.u32 	%r805, [%rd7+236];
	xor.b32  	%r1120, %r1120, %r805;
$L__BB1_66:
	and.b32  	%r807, %r720, 4096;
	setp.eq.s32 	%p37, %r807, 0;
	@%p37 bra 	$L__BB1_68;
	ld.global.u32 	%r808, [%rd7+240];
	xor.b32  	%r1124, %r1124, %r808;
	ld.global.u32 	%r809, [%rd7+244];
	xor.b32  	%r1123, %r1123, %r809;
	ld.global.u32 	%r810, [%rd7+248];
	xor.b32  	%r1122, %r1122, %r810;
	ld.global.u32 	%r811, [%rd7+252];
	xor.b32  	%r1121, %r1121, %r811;
	ld.global.u32 	%r812, [%rd7+256];
	xor.b32  	%r1120, %r1120, %r812;
$L__BB1_68:
	and.b32  	%r814, %r720, 8192;
	setp.eq.s32 	%p38, %r814, 0;
	@%p38 bra 	$L__BB1_70;
	ld.global.u32 	%r815, [%rd7+260];
	xor.b32  	%r1124, %r1124, %r815;
	ld.global.u32 	%r816, [%rd7+264];
	xor.b32  	%r1123, %r1123, %r816;
	ld.global.u32 	%r817, [%rd7+268];
	xor.b32  	%r1122, %r1122, %r817;
	ld.global.u32 	%r818, [%rd7+272];
	xor.b32  	%r1121, %r1121, %r818;
	ld.global.u32 	%r819, [%rd7+276];
	xor.b32  	%r1120, %r1120, %r819;
$L__BB1_70:
	and.b32  	%r821, %r720, 16384;
	setp.eq.s32 	%p39, %r821, 0;
	@%p39 bra 	$L__BB1_72;
	ld.global.u32 	%r822, [%rd7+280];
	xor.b32  	%r1124, %r1124, %r822;
	ld.global.u32 	%r823, [%rd7+284];
	xor.b32  	%r1123, %r1123, %r823;
	ld.global.u32 	%r824, [%rd7+288];
	xor.b32  	%r1122, %r1122, %r824;
	ld.global.u32 	%r825, [%rd7+292];
	xor.b32  	%r1121, %r1121, %r825;
	ld.global.u32 	%r826, [%rd7+296];
	xor.b32  	%r1120, %r1120, %r826;
$L__BB1_72:
	and.b32  	%r828, %r720, 32768;
	setp.eq.s32 	%p40, %r828, 0;
	@%p40 bra 	$L__BB1_74;
	ld.global.u32 	%r829, [%rd7+300];
	xor.b32  	%r1124, %r1124, %r829;
	ld.global.u32 	%r830, [%rd7+304];
	xor.b32  	%r1123, %r1123, %r830;
	ld.global.u32 	%r831, [%rd7+308];
	xor.b32  	%r1122, %r1122, %r831;
	ld.global.u32 	%r832, [%rd7+312];
	xor.b32  	%r1121, %r1121, %r832;
	ld.global.u32 	%r833, [%rd7+316];
	xor.b32  	%r1120, %r1120, %r833;
$L__BB1_74:
	add.s32 	%r1119, %r1119, 16;
	setp.ne.s32 	%p41, %r1119, 32;
	@%p41 bra 	$L__BB1_42;
	mad.lo.s32 	%r834, %r1113, -31, %r188;
	add.s32 	%r1113, %r834, 1;
	setp.ne.s32 	%p42, %r1113, 5;
	@%p42 bra 	$L__BB1_41;
	st.local.u32 	[%rd1+4], %r1124;
	st.local.v2.u32 	[%rd1+8], {%r1123, %r1122};
	st.local.v2.u32 	[%rd1+16], {%r1121, %r1120};
	setp.ne.s64 	%p43, %rd4, 3;
	@%p43 bra 	$L__BB1_114;
	mov.b32 	%r1212, 0;
	mov.u32 	%r1213, %r1212;
	mov.u32 	%r1214, %r1212;
	mov.u32 	%r1215, %r1212;
	mov.u32 	%r1216, %r1212;
	mov.u32 	%r1205, %r1212;
$L__BB1_78:
	mul.wide.u32 	%rd23, %r1205, 4;
	add.s64 	%rd24, %rd1, %rd23;
	ld.local.u32 	%r363, [%rd24+4];
	shl.b32 	%r364, %r1205, 5;
	mov.b32 	%r1211, 0;
$L__BB1_79:
	.pragma "nounroll";
	shr.u32 	%r837, %r363, %r1211;
	and.b32  	%r838, %r837, 1;
	setp.eq.b32 	%p44, %r838, 1;
	not.pred 	%p45, %p44;
	add.s32 	%r839, %r364, %r1211;
	mul.lo.s32 	%r840, %r839, 5;
	mul.wide.u32 	%rd25, %r840, 4;
	add.s64 	%rd8, %rd5, %rd25;
	@%p45 bra 	$L__BB1_81;
	ld.global.u32 	%r841, [%rd8];
	xor.b32  	%r1216, %r1216, %r841;
	ld.global.u32 	%r842, [%rd8+4];
	xor.b32  	%r1215, %r1215, %r842;
	ld.global.u32 	%r843, [%rd8+8];
	xor.b32  	%r1214, %r1214, %r843;
	ld.global.u32 	%r844, [%rd8+12];
	xor.b32  	%r1213, %r1213, %r844;
	ld.global.u32 	%r845, [%rd8+16];
	xor.b32  	%r1212, %r1212, %r845;
$L__BB1_81:
	and.b32  	%r847, %r837, 2;
	setp.eq.s32 	%p46, %r847, 0;
	@%p46 bra 	$L__BB1_83;
	ld.global.u32 	%r848, [%rd8+20];
	xor.b32  	%r1216, %r1216, %r848;
	ld.global.u32 	%r849, [%rd8+24];
	xor.b32  	%r1215, %r1215, %r849;
	ld.global.u32 	%r850, [%rd8+28];
	xor.b32  	%r1214, %r1214, %r850;
	ld.global.u32 	%r851, [%rd8+32];
	xor.b32  	%r1213, %r1213, %r851;
	ld.global.u32 	%r852, [%rd8+36];
	xor.b32  	%r1212, %r1212, %r852;
$L__BB1_83:
	and.b32  	%r854, %r837, 4;
	setp.eq.s32 	%p47, %r854, 0;
	@%p47 bra 	$L__BB1_85;
	ld.global.u32 	%r855, [%rd8+40];
	xor.b32  	%r1216, %r1216, %r855;
	ld.global.u32 	%r856, [%rd8+44];
	xor.b32  	%r1215, %r1215, %r856;
	ld.global.u32 	%r857, [%rd8+48];
	xor.b32  	%r1214, %r1214, %r857;
	ld.global.u32 	%r858, [%rd8+52];
	xor.b32  	%r1213, %r1213, %r858;
	ld.global.u32 	%r859, [%rd8+56];
	xor.b32  	%r1212, %r1212, %r859;
$L__BB1_85:
	and.b32  	%r861, %r837, 8;
	setp.eq.s32 	%p48, %r861, 0;
	@%p48 bra 	$L__BB1_87;
	ld.global.u32 	%r862, [%rd8+60];
	xor.b32  	%r1216, %r1216, %r862;
	ld.global.u32 	%r863, [%rd8+64];
	xor.b32  	%r1215, %r1215, %r863;
	ld.global.u32 	%r864, [%rd8+68];
	xor.b32  	%r1214, %r1214, %r864;
	ld.global.u32 	%r865, [%rd8+72];
	xor.b32  	%r1213, %r1213, %r865;
	ld.global.u32 	%r866, [%rd8+76];
	xor.b32  	%r1212, %r1212, %r866;
$L__BB1_87:
	and.b32  	%r868, %r837, 16;
	setp.eq.s32 	%p49, %r868, 0;
	@%p49 bra 	$L__BB1_89;
	ld.global.u32 	%r869, [%rd8+80];
	xor.b32  	%r1216, %r1216, %r869;
	ld.global.u32 	%r870, [%rd8+84];
	xor.b32  	%r1215, %r1215, %r870;
	ld.global.u32 	%r871, [%rd8+88];
	xor.b32  	%r1214, %r1214, %r871;
	ld.global.u32 	%r872, [%rd8+92];
	xor.b32  	%r1213, %r1213, %r872;
	ld.global.u32 	%r873, [%rd8+96];
	xor.b32  	%r1212, %r1212, %r873;
$L__BB1_89:
	and.b32  	%r875, %r837, 32;
	setp.eq.s32 	%p50, %r875, 0;
	@%p50 bra 	$L__BB1_91;
	ld.global.u32 	%r876, [%rd8+100];
	xor.b32  	%r1216, %r1216, %r876;
	ld.global.u32 	%r877, [%rd8+104];
	xor.b32  	%r1215, %r1215, %r877;
	ld.global.u32 	%r878, [%rd8+108];
	xor.b32  	%r1214, %r1214, %r878;
	ld.global.u32 	%r879, [%rd8+112];
	xor.b32  	%r1213, %r1213, %r879;
	ld.global.u32 	%r880, [%rd8+116];
	xor.b32  	%r1212, %r1212, %r880;
$L__BB1_91:
	and.b32  	%r882, %r837, 64;
	setp.eq.s32 	%p51, %r882, 0;
	@%p51 bra 	$L__BB1_93;
	ld.global.u32 	%r883, [%rd8+120];
	xor.b32  	%r1216, %r1216, %r883;
	ld.global.u32 	%r884, [%rd8+124];
	xor.b32  	%r1215, %r1215, %r884;
	ld.global.u32 	%r885, [%rd8+128];
	xor.b32  	%r1214, %r1214, %r885;
	ld.global.u32 	%r886, [%rd8+132];
	xor.b32  	%r1213, %r1213, %r886;
	ld.global.u32 	%r887, [%rd8+136];
	xor.b32  	%r1212, %r1212, %r887;
$L__BB1_93:
	and.b32  	%r889, %r837, 128;
	setp.eq.s32 	%p52, %r889, 0;
	@%p52 bra 	$L__BB1_95;
	ld.global.u32 	%r890, [%rd8+140];
	xor.b32  	%r1216, %r1216, %r890;
	ld.global.u32 	%r891, [%rd8+144];
	xor.b32  	%r1215, %r1215, %r891;
	ld.global.u32 	%r892, [%rd8+148];
	xor.b32  	%r1214, %r1214, %r892;
	ld.global.u32 	%r893, [%rd8+152];
	xor.b32  	%r1213, %r1213, %r893;
	ld.global.u32 	%r894, [%rd8+156];
	xor.b32  	%r1212, %r1212, %r894;
$L__BB1_95:
	and.b32  	%r896, %r837, 256;
	setp.eq.s32 	%p53, %r896, 0;
	@%p53 bra 	$L__BB1_97;
	ld.global.u32 	%r897, [%rd8+160];
	xor.b32  	%r1216, %r1216, %r897;
	ld.global.u32 	%r898, [%rd8+164];
	xor.b32  	%r1215, %r1215, %r898;
	ld.global.u32 	%r899, [%rd8+168];
	xor.b32  	%r1214, %r1214, %r899;
	ld.global.u32 	%r900, [%rd8+172];
	xor.b32  	%r1213, %r1213, %r900;
	ld.global.u32 	%r901, [%rd8+176];
	xor.b32  	%r1212, %r1212, %r901;
$L__BB1_97:
	and.b32  	%r903, %r837, 512;
	setp.eq.s32 	%p54, %r903, 0;
	@%p54 bra 	$L__BB1_99;
	ld.global.u32 	%r904, [%rd8+180];
	xor.b32  	%r1216, %r1216, %r904;
	ld.global.u32 	%r905, [%rd8+184];
	xor.b32  	%r1215, %r1215, %r905;
	ld.global.u32 	%r906, [%rd8+188];
	xor.b32  	%r1214, %r1214, %r906;
	ld.global.u32 	%r907, [%rd8+192];
	xor.b32  	%r1213, %r1213, %r907;
	ld.global.u32 	%r908, [%rd8+196];
	xor.b32  	%r1212, %r1212, %r908;
$L__BB1_99:
	and.b32  	%r910, %r837, 1024;
	setp.eq.s32 	%p55, %r910, 0;
	@%p55 bra 	$L__BB1_101;
	ld.global.u32 	%r911, [%rd8+200];
	xor.b32  	%r1216, %r1216, %r911;
	ld.global.u32 	%r912, [%rd8+204];
	xor.b32  	%r1215, %r1215, %r912;
	ld.global.u32 	%r913, [%rd8+208];
	xor.b32  	%r1214, %r1214, %r913;
	ld.global.u32 	%r914, [%rd8+212];
	xor.b32  	%r1213, %r1213, %r914;
	ld.global.u32 	%r915, [%rd8+216];
	xor.b32  	%r1212, %r1212, %r915;
$L__BB1_101:
	and.b32  	%r917, %r837, 2048;
	setp.eq.s32 	%p56, %r917, 0;
	@%p56 bra 	$L__BB1_103;
	ld.global.u32 	%r918, [%rd8+220];
	xor.b32  	%r1216, %r1216, %r918;
	ld.global.u32 	%r919, [%rd8+224];
	xor.b32  	%r1215, %r1215, %r919;
	ld.global.u32 	%r920, [%rd8+228];
	xor.b32  	%r1214, %r1214, %r920;
	ld.global.u32 	%r921, [%rd8+232];
	xor.b32  	%r1213, %r1213, %r921;
	ld.global.u32 	%r922, [%rd8+236];
	xor.b32  	%r1212, %r1212, %r922;
$L__BB1_103:
	and.b32  	%r924, %r837, 4096;
	setp.eq.s32 	%p57, %r924, 0;
	@%p57 bra 	$L__BB1_105;
	ld.global.u32 	%r925, [%rd8+240];
	xor.b32  	%r1216, %r1216, %r925;
	ld.global.u32 	%r926, [%rd8+244];
	xor.b32  	%r1215, %r1215, %r926;
	ld.global.u32 	%r927, [%rd8+248];
	xor.b32  	%r1214, %r1214, %r927;
	ld.global.u32 	%r928, [%rd8+252];
	xor.b32  	%r1213, %r1213, %r928;
	ld.global.u32 	%r929, [%rd8+256];
	xor.b32  	%r1212, %r1212, %r929;
$L__BB1_105:
	and.b32  	%r931, %r837, 8192;
	setp.eq.s32 	%p58, %r931, 0;
	@%p58 bra 	$L__BB1_107;
	ld.global.u32 	%r932, [%rd8+260];
	xor.b32  	%r1216, %r1216, %r932;
	ld.global.u32 	%r933, [%rd8+264];
	xor.b32  	%r1215, %r1215, %r933;
	ld.global.u32 	%r934, [%rd8+268];
	xor.b32  	%r1214, %r1214, %r934;
	ld.global.u32 	%r935, [%rd8+272];
	xor.b32  	%r1213, %r1213, %r935;
	ld.global.u32 	%r936, [%rd8+276];
	xor.b32  	%r1212, %r1212, %r936;
$L__BB1_107:
	and.b32  	%r938, %r837, 16384;
	setp.eq.s32 	%p59, %r938, 0;
	@%p59 bra 	$L__BB1_109;
	ld.global.u32 	%r939, [%rd8+280];
	xor.b32  	%r1216, %r1216, %r939;
	ld.global.u32 	%r940, [%rd8+284];
	xor.b32  	%r1215, %r1215, %r940;
	ld.global.u32 	%r941, [%rd8+288];
	xor.b32  	%r1214, %r1214, %r941;
	ld.global.u32 	%r942, [%rd8+292];
	xor.b32  	%r1213, %r1213, %r942;
	ld.global.u32 	%r943, [%rd8+296];
	xor.b32  	%r1212, %r1212, %r943;
$L__BB1_109:
	and.b32  	%r945, %r837, 32768;
	setp.eq.s32 	%p60, %r945, 0;
	@%p60 bra 	$L__BB1_111;
	ld.global.u32 	%r946, [%rd8+300];
	xor.b32  	%r1216, %r1216, %r946;
	ld.global.u32 	%r947, [%rd8+304];
	xor.b32  	%r1215, %r1215, %r947;
	ld.global.u32 	%r948, [%rd8+308];
	xor.b32  	%r1214, %r1214, %r948;
	ld.global.u32 	%r949, [%rd8+312];
	xor.b32  	%r1213, %r1213, %r949;
	ld.global.u32 	%r950, [%rd8+316];
	xor.b32  	%r1212, %r1212, %r950;
$L__BB1_111:
	add.s32 	%r1211, %r1211, 16;
	setp.ne.s32 	%p61, %r1211, 32;
	@%p61 bra 	$L__BB1_79;
	mad.lo.s32 	%r951, %r1205, -31, %r364;
	add.s32 	%r1205, %r951, 1;
	setp.ne.s32 	%p62, %r1205, 5;
	@%p62 bra 	$L__BB1_78;
	st.local.u32 	[%rd1+4], %r1216;
	st.local.v2.u32 	[%rd1+8], {%r1215, %r1214};
	st.local.v2.u32 	[%rd1+16], {%r1213, %r1212};
$L__BB1_114:
	shr.u64 	%rd31, %rd3, 2;
	add.s32 	%r1015, %r1015, 1;
	setp.gt.u64 	%p63, %rd3, 3;
	@%p63 bra 	$L__BB1_2;
$L__BB1_115:
	mov.b32 	%r952, 0;
	st.local.v2.u32 	[%rd1+24], {%r952, %r952};
	st.local.u32 	[%rd1+32], %r952;
	mov.b64 	%rd26, 0;
	st.local.u64 	[%rd1+40], %rd26;
	shl.b32 	%r1292, %r1, 6;
	setp.ge.s32 	%p64, %r1292, %r585;
	@%p64 bra 	$L__BB1_131;
	setp.lt.u32 	%p65, %r2, %r584;
	setp.ge.u32 	%p66, %r2, %r583;
	and.pred  	%p1, %p66, %p65;
	shl.b32 	%r953, %r2, 2;
	mov.u32 	%r954, sh_vec;
	add.s32 	%r535, %r954, %r953;
	shl.b32 	%r955, %r2, 10;
	add.s32 	%r536, %r535, %r955;
	shr.u32 	%r956, %r2, 2;
	mad.lo.s32 	%r537, %r956, 1028, %r954;
	shl.b32 	%r957, %r2, 8;
	and.b32  	%r958, %r957, 768;
	cvt.u64.u32 	%rd10, %r2;
	mov.u32 	%r959, %nctaid.x;
	shl.b32 	%r538, %r959, 6;
	add.s32 	%r539, %r537, %r958;
	cvta.to.global.u64 	%rd11, %rd12;
	not.pred 	%p68, %p1;
$L__BB1_117:
	add.s32 	%r962, %r1292, 64;
	setp.lt.s32 	%p67, %r962, %r585;
	sub.s32 	%r963, %r585, %r1292;
	selp.b32 	%r541, 64, %r963, %p67;
	ld.local.u32 	%r1315, [%rd1+24];
	ld.local.v2.u32 	{%r1309, %r1314}, [%rd1];
	ld.local.v2.u32 	{%r1313, %r1298}, [%rd1+8];
	ld.local.v2.u32 	{%r1297, %r1296}, [%rd1+16];
	ld.local.f32 	%f210, [%rd1+32];
	mov.b32 	%r1294, 1028;
	mov.b32 	%r1293, 0;
$L__BB1_118:
	mov.f32 	%f209, 0f00000000;
	mov.u32 	%r1303, %r1296;
	mov.u32 	%r1304, %r1297;
	mov.u32 	%r1305, %r1298;
	@%p68 bra 	$L__BB1_121;
	setp.eq.s32 	%p69, %r1315, 1;
	mov.b32 	%r1315, 0;
	mov.f32 	%f209, %f210;
	@%p69 bra 	$L__BB1_121;
	shr.u32 	%r966, %r1314, 2;
	xor.b32  	%r967, %r966, %r1314;
	shl.b32 	%r968, %r1296, 4;
	shl.b32 	%r969, %r967, 1;
	xor.b32  	%r970, %r969, %r968;
	xor.b32  	%r971, %r970, %r967;
	xor.b32  	%r1304, %r971, %r1296;
	add.s32 	%r972, %r1309, %r1304;
	add.s32 	%r973, %r972, 362437;
	shr.u32 	%r974, %r1313, 2;
	xor.b32  	%r975, %r974, %r1313;
	shl.b32 	%r976, %r1304, 4;
	shl.b32 	%r977, %r975, 1;
	xor.b32  	%r978, %r977, %r976;
	xor.b32  	%r979, %r978, %r975;
	xor.b32  	%r1303, %r979, %r1304;
	add.s32 	%r1309, %r1309, 724874;
	add.s32 	%r980, %r1303, %r1309;
	cvt.rn.f32.u32 	%f13, %r973;
	fma.rn.f32 	%f14, %f13, 0f2F800000, 0f2F000000;
	cvt.rn.f32.u32 	%f15, %r980;
	fma.rn.f32 	%f16, %f15, 0f30C90FDB, 0f30490FDB;
	setp.lt.f32 	%p70, %f14, 0f00800000;
	mul.f32 	%f17, %f14, 0f4B000000;
	selp.f32 	%f18, %f17, %f14, %p70;
	selp.f32 	%f19, 0fC1B80000, 0f00000000, %p70;
	mov.b32 	%r981, %f18;
	add.s32 	%r982, %r981, -1059760811;
	and.b32  	%r983, %r982, -8388608;
	sub.s32 	%r984, %r981, %r983;
	mov.b32 	%f20, %r984;
	cvt.rn.f32.s32 	%f21, %r983;
	fma.rn.f32 	%f22, %f21, 0f34000000, %f19;
	add.f32 	%f23, %f20, 0fBF800000;
	fma.rn.f32 	%f24, %f23, 0fBE055027, 0f3E1039F6;
	fma.rn.f32 	%f25, %f24, %f23, 0fBDF8CDCC;
	fma.rn.f32 	%f26, %f25, %f23, 0f3E0F2955;
	fma.rn.f32 	%f27, %f26, %f23, 0fBE2AD8B9;
	fma.rn.f32 	%f28, %f27, %f23, 0f3E4CED0B;
	fma.rn.f32 	%f29, %f28, %f23, 0fBE7FFF22;
	fma.rn.f32 	%f30, %f29, %f23, 0f3EAAAA78;
	fma.rn.f32 	%f31, %f30, %f23, 0fBF000000;
	mul.f32 	%f32, %f23, %f31;
	fma.rn.f32 	%f33, %f32, %f23, %f23;
	fma.rn.f32 	%f34, %f22, 0f3F317218, %f33;
	setp.gt.u32 	%p71, %r981, 2139095039;
	fma.rn.f32 	%f35, %f18, 0f7F800000, 0f7F800000;
	selp.f32 	%f36, %f35, %f34, %p71;
	setp.eq.f32 	%p72, %f18, 0f00000000;
	mul.f32 	%f37, %f36, 0fC0000000;
	selp.f32 	%f38, 0f7F800000, %f37, %p72;
	sqrt.rn.f32 	%f39, %f38;
	sin.approx.f32 	%f40, %f16;
	cos.approx.f32 	%f41, %f16;
	mul.f32 	%f209, %f39, %f40;
	mul.f32 	%f210, %f39, %f41;
	mov.b32 	%r1315, 1;
	mov.u32 	%r1305, %r1296;
	mov.u32 	%r1313, %r1297;
	mov.u32 	%r1314, %r1298;
$L__BB1_121:
	add.s32 	%r985, %r535, %r1293;
	st.shared.f32 	[%r985], %f209;
	mov.f32 	%f211, 0f00000000;
	mov.u32 	%r1296, %r1303;
	mov.u32 	%r1297, %r1304;
	mov.u32 	%r1298, %r1305;
	@%p68 bra 	$L__BB1_124;
	setp.eq.s32 	%p74, %r1315, 1;
	mov.b32 	%r1315, 0;
	mov.f32 	%f211, %f210;
	@%p74 bra 	$L__BB1_124;
	shr.u32 	%r988, %r1314, 2;
	xor.b32  	%r989, %r988, %r1314;
	shl.b32 	%r990, %r1303, 4;
	shl.b32 	%r991, %r989, 1;
	xor.b32  	%r992, %r991, %r990;
	xor.b32  	%r993, %r992, %r989;
	xor.b32  	%r1297, %r993, %r1303;
	add.s32 	%r994, %r1309, %r1297;
	add.s32 	%r995, %r994, 362437;
	shr.u32 	%r996, %r1313, 2;
	xor.b32  	%r997, %r996, %r1313;
	shl.b32 	%r998, %r1297, 4;
	shl.b32 	%r999, %r997, 1;
	xor.b32  	%r1000, %r999, %r998;
	xor.b32  	%r1001, %r1000, %r997;
	xor.b32  	%r1296, %r1001, %r1297;
	add.s32 	%r1309, %r1309, 724874;
	add.s32 	%r1002, %r1296, %r1309;
	cvt.rn.f32.u32 	%f43, %r995;
	fma.rn.f32 	%f44, %f43, 0f2F800000, 0f2F000000;
	cvt.rn.f32.u32 	%f45, %r1002;
	fma.rn.f32 	%f46, %f45, 0f30C90FDB, 0f30490FDB;
	setp.lt.f32 	%p75, %f44, 0f00800000;
	mul.f32 	%f47, %f44, 0f4B000000;
	selp.f32 	%f48, %f47, %f44, %p75;
	selp.f32 	%f49, 0fC1B80000, 0f00000000, %p75;
	mov.b32 	%r1003, %f48;
	add.s32 	%r1004, %r1003, -1059760811;
	and.b32  	%r1005, %r1004, -8388608;
	sub.s32 	%r1006, %r1003, %r1005;
	mov.b32 	%f50, %r1006;
	cvt.rn.f32.s32 	%f51, %r1005;
	fma.rn.f32 	%f52, %f51, 0f34000000, %f49;
	add.f32 	%f53, %f50, 0fBF800000;
	fma.rn.f32 	%f54, %f53, 0fBE055027, 0f3E1039F6;
	fma.rn.f32 	%f55, %f54, %f53, 0fBDF8CDCC;
	fma.rn.f32 	%f56, %f55, %f53, 0f3E0F2955;
	fma.rn.f32 	%f57, %f56, %f53, 0fBE2AD8B9;
	fma.rn.f32 	%f58, %f57, %f53, 0f3E4CED0B;
	fma.rn.f32 	%f59, %f58, %f53, 0fBE7FFF22;
	fma.rn.f32 	%f60, %f59, %f53, 0f3EAAAA78;
	fma.rn.f32 	%f61, %f60, %f53, 0fBF000000;
	mul.f32 	%f62, %f53, %f61;
	fma.rn.f32 	%f63, %f62, %f53, %f53;
	fma.rn.f32 	%f64, %f52, 0f3F317218, %f63;
	setp.gt.u32 	%p76, %r1003, 2139095039;
	fma.rn.f32 	%f65, %f48, 0f7F800000, 0f7F800000;
	selp.f32 	%f66, %f65, %f64, %p76;
	setp.eq.f32 	%p77, %f48, 0f00000000;
	mul.f32 	%f67, %f66, 0fC0000000;
	selp.f32 	%f68, 0f7F800000, %f67, %p77;
	sqrt.rn.f32 	%f69, %f68;
	sin.approx.f32 	%f70, %f46;
	cos.approx.f32 	%f71, %f46;
	mul.f32 	%f211, %f69, %f70;
	mul.f32 	%f210, %f69, %f71;
	mov.b32 	%r1315, 1;
	mov.u32 	%r1298, %r1303;
	mov.u32 	%r1313, %r1304;
	mov.u32 	%r1314, %r1305;
$L__BB1_124:
	add.s32 	%r1007, %r535, %r1294;
	st.shared.f32 	[%r1007], %f211;
	add.s32 	%r1294, %r1294, 2056;
	add.s32 	%r1293, %r1293, 2056;
	setp.ne.s32 	%p78, %r1294, 66820;
	@%p78 bra 	$L__BB1_118;
	setp.gt.u32 	%p79, %r2, 63;
	st.local.u32 	[%rd1+24], %r1315;
	st.local.v2.u32 	[%rd1+8], {%r1313, %r1298};
	st.local.v2.u32 	[%rd1+16], {%r1297, %r1296};
	st.local.v2.u32 	[%rd1], {%r1309, %r1314};
	st.local.f32 	[%rd1+32], %f210;
	@%p79 bra 	$L__BB1_127;
	mov.b32 	%r1008, 0;
	st.shared.u32 	[%r536+1024], %r1008;
$L__BB1_127:
	bar.sync 	0;
	ld.shared.f32 	%f72, [%r539];
	fma.rn.f32 	%f73, %f72, %f72, 0f00000000;
	ld.shared.f32 	%f74, [%r539+4];
	fma.rn.f32 	%f75, %f74, %f74, %f73;
	ld.shared.f32 	%f76, [%r539+8];
	fma.rn.f32 	%f77, %f76, %f76, %f75;
	ld.shared.f32 	%f78, [%r539+12];
	fma.rn.f32 	%f79, %f78, %f78, %f77;
	ld.shared.f32 	%f80, [%r539+16];
	fma.rn.f32 	%f81, %f80, %f80, %f79;
	ld.shared.f32 	%f82, [%r539+20];
	fma.rn.f32 	%f83, %f82, %f82, %f81;
	ld.shared.f32 	%f84, [%r539+24];
	fma.rn.f32 	%f85, %f84, %f84, %f83;
	ld.shared.f32 	%f86, [%r539+28];
	fma.rn.f32 	%f87, %f86, %f86, %f85;
	ld.shared.f32 	%f88, [%r539+32];
	fma.rn.f32 	%f89, %f88, %f88, %f87;
	ld.shared.f32 	%f90, [%r539+36];
	fma.rn.f32 	%f91, %f90, %f90, %f89;
	ld.shared.f32 	%f92, [%r539+40];
	fma.rn.f32 	%f93, %f92, %f92, %f91;
	ld.shared.f32 	%f94, [%r539+44];
	fma.rn.f32 	%f95, %f94, %f94, %f93;
	ld.shared.f32 	%f96, [%r539+48];
	fma.rn.f32 	%f97, %f96, %f96, %f95;
	ld.shared.f32 	%f98, [%r539+52];
	fma.rn.f32 	%f99, %f98, %f98, %f97;
	ld.shared.f32 	%f100, [%r539+56];
	fma.rn.f32 	%f101, %f100, %f100, %f99;
	ld.shared.f32 	%f102, [%r539+60];
	fma.rn.f32 	%f103, %f102, %f102, %f101;
	ld.shared.f32 	%f104, [%r539+64];
	fma.rn.f32 	%f105, %f104, %f104, %f103;
	ld.shared.f32 	%f106, [%r539+68];
	fma.rn.f32 	%f107, %f106, %f106, %f105;
	ld.shared.f32 	%f108, [%r539+72];
	fma.rn.f32 	%f109, %f108, %f108, %f107;
	ld.shared.f32 	%f110, [%r539+76];
	fma.rn.f32 	%f111, %f110, %f110, %f109;
	ld.shared.f32 	%f112, [%r539+80];
	fma.rn.f32 	%f113, %f112, %f112, %f111;
	ld.shared.f32 	%f114, [%r539+84];
	fma.rn.f32 	%f115, %f114, %f114, %f113;
	ld.shared.f32 	%f116, [%r539+88];
	fma.rn.f32 	%f117, %f116, %f116, %f115;
	ld.shared.f32 	%f118, [%r539+92];
	fma.rn.f32 	%f119, %f118, %f118, %f117;
	ld.shared.f32 	%f120, [%r539+96];
	fma.rn.f32 	%f121, %f120, %f120, %f119;
	ld.shared.f32 	%f122, [%r539+100];
	fma.rn.f32 	%f123, %f122, %f122, %f121;
	ld.shared.f32 	%f124, [%r539+104];
	fma.rn.f32 	%f125, %f124, %f124, %f123;
	ld.shared.f32 	%f126, [%r539+108];
	fma.rn.f32 	%f127, %f126, %f126, %f125;
	ld.shared.f32 	%f128, [%r539+112];
	fma.rn.f32 	%f129, %f128, %f128, %f127;
	ld.shared.f32 	%f130, [%r539+116];
	fma.rn.f32 	%f131, %f130, %f130, %f129;
	ld.shared.f32 	%f132, [%r539+120];
	fma.rn.f32 	%f133, %f132, %f132, %f131;
	ld.shared.f32 	%f134, [%r539+124];
	fma.rn.f32 	%f135, %f134, %f134, %f133;
	ld.shared.f32 	%f136, [%r539+128];
	fma.rn.f32 	%f137, %f136, %f136, %f135;
	ld.shared.f32 	%f138, [%r539+132];
	fma.rn.f32 	%f139, %f138, %f138, %f137;
	ld.shared.f32 	%f140, [%r539+136];
	fma.rn.f32 	%f141, %f140, %f140, %f139;
	ld.shared.f32 	%f142, [%r539+140];
	fma.rn.f32 	%f143, %f142, %f142, %f141;
	ld.shared.f32 	%f144, [%r539+144];
	fma.rn.f32 	%f145, %f144, %f144, %f143;
	ld.shared.f32 	%f146, [%r539+148];
	fma.rn.f32 	%f147, %f146, %f146, %f145;
	ld.shared.f32 	%f148, [%r539+152];
	fma.rn.f32 	%f149, %f148, %f148, %f147;
	ld.shared.f32 	%f150, [%r539+156];
	fma.rn.f32 	%f151, %f150, %f150, %f149;
	ld.shared.f32 	%f152, [%r539+160];
	fma.rn.f32 	%f153, %f152, %f152, %f151;
	ld.shared.f32 	%f154, [%r539+164];
	fma.rn.f32 	%f155, %f154, %f154, %f153;
	ld.shared.f32 	%f156, [%r539+168];
	fma.rn.f32 	%f157, %f156, %f156, %f155;
	ld.shared.f32 	%f158, [%r539+172];
	fma.rn.f32 	%f159, %f158, %f158, %f157;
	ld.shared.f32 	%f160, [%r539+176];
	fma.rn.f32 	%f161, %f160, %f160, %f159;
	ld.shared.f32 	%f162, [%r539+180];
	fma.rn.f32 	%f163, %f162, %f162, %f161;
	ld.shared.f32 	%f164, [%r539+184];
	fma.rn.f32 	%f165, %f164, %f164, %f163;
	ld.shared.f32 	%f166, [%r539+188];
	fma.rn.f32 	%f167, %f166, %f166, %f165;
	ld.shared.f32 	%f168, [%r539+192];
	fma.rn.f32 	%f169, %f168, %f168, %f167;
	ld.shared.f32 	%f170, [%r539+196];
	fma.rn.f32 	%f171, %f170, %f170, %f169;
	ld.shared.f32 	%f172, [%r539+200];
	fma.rn.f32 	%f173, %f172, %f172, %f171;
	ld.shared.f32 	%f174, [%r539+204];
	fma.rn.f32 	%f175, %f174, %f174, %f173;
	ld.shared.f32 	%f176, [%r539+208];
	fma.rn.f32 	%f177, %f176, %f176, %f175;
	ld.shared.f32 	%f178, [%r539+212];
	fma.rn.f32 	%f179, %f178, %f178, %f177;
	ld.shared.f32 	%f180, [%r539+216];
	fma.rn.f32 	%f181, %f180, %f180, %f179;
	ld.shared.f32 	%f182, [%r539+220];
	fma.rn.f32 	%f183, %f182, %f182, %f181;
	ld.shared.f32 	%f184, [%r539+224];
	fma.rn.f32 	%f185, %f184, %f184, %f183;
	ld.shared.f32 	%f186, [%r539+228];
	fma.rn.f32 	%f187, %f186, %f186, %f185;
	ld.shared.f32 	%f188, [%r539+232];
	fma.rn.f32 	%f189, %f188, %f188, %f187;
	ld.shared.f32 	%f190, [%r539+236];
	fma.rn.f32 	%f191, %f190, %f190, %f189;
	ld.shared.f32 	%f192, [%r539+240];
	fma.rn.f32 	%f193, %f192, %f192, %f191;
	ld.shared.f32 	%f194, [%r539+244];
	fma.rn.f32 	%f195, %f194, %f194, %f193;
	ld.shared.f32 	%f196, [%r539+248];
	fma.rn.f32 	%f197, %f196, %f196, %f195;
	ld.shared.f32 	%f198, [%r539+252];
	fma.rn.f32 	%f199, %f198, %f198, %f197;
	atom.shared.add.f32 	%f200, [%r537+1024], %f199;
	bar.sync 	0;
	setp.lt.s32 	%p80, %r541, 1;
	@%p80 bra 	$L__BB1_130;
	mov.b32 	%r1316, 0;
$L__BB1_129:
	mul.lo.s32 	%r1010, %r1316, 1028;
	add.s32 	%r1012, %r954, %r1010;
	ld.shared.f32 	%f201, [%r1012+1024];
	add.s32 	%r1013, %r535, %r1010;
	ld.shared.f32 	%f202, [%r1013];
	mul.f32 	%f203, %f11, %f202;
	rcp.rn.f32 	%f204, %f201;
	sqrt.rn.f32 	%f205, %f204;
	mul.f32 	%f206, %f203, %f205;
	add.s32 	%r1014, %r1316, %r1292;
	mul.wide.s32 	%rd27, %r1014, 256;
	add.s64 	%rd28, %rd27, %rd10;
	shl.b64 	%rd29, %rd28, 2;
	add.s64 	%rd30, %rd11, %rd29;
	st.global.f32 	[%rd30], %f206;
	add.s32 	%r581, %r1316, 1;
	setp.lt.u32 	%p81, %r1316, 63;
	setp.lt.u32 	%p82, %r581, %r541;
	and.pred  	%p83, %p81, %p82;
	mov.u32 	%r1316, %r581;
	@%p83 bra 	$L__BB1_129;
$L__BB1_130:
	bar.sync 	0;
	add.s32 	%r1292, %r1292, %r538;
	setp.lt.s32 	%p84, %r1292, %r585;
	@%p84 bra 	$L__BB1_117;
$L__BB1_131:
	ret;

}
	// .globl	_Z10kernel_redPiS_iPfif
.visible .entry _Z10kernel_redPiS_iPfif(
	.param .u64 .ptr .align 1 _Z10kernel_redPiS_iPfif_param_0,
	.param .u64 .ptr .align 1 _Z10kernel_redPiS_iPfif_param_1,
	.param .u32 _Z10kernel_redPiS_iPfif_param_2,
	.param .u64 .ptr .align 1 _Z10kernel_redPiS_iPfif_param_3,
	.param .u32 _Z10kernel_redPiS_iPfif_param_4,
	.param .f32 _Z10kernel_redPiS_iPfif_param_5
)
{
	.reg .pred 	%p<83>;
	.reg .b32 	%r<249>;
	.reg .b32 	%f<1746>;
	.reg .b64 	%rd<149>;
	// demoted variable
	.shared .align 4 .b8 _ZZ10kernel_redPiS_iPfifE3dp0[4096];
	ld.param.u64 	%rd4, [_Z10kernel_redPiS_iPfif_param_0];
	ld.param.u64 	%rd5, [_Z10kernel_redPiS_iPfif_param_1];
	ld.param.u32 	%r26, [_Z10kernel_redPiS_iPfif_param_2];
	ld.param.u64 	%rd6, [_Z10kernel_redPiS_iPfif_param_3];
	ld.param.u32 	%r27, [_Z10kernel_redPiS_iPfif_param_4];
	ld.param.f32 	%f9, [_Z10kernel_redPiS_iPfif_param_5];
	cvta.to.global.u64 	%rd1, %rd6;
	cvta.to.global.u64 	%rd2, %rd4;
	cvta.to.global.u64 	%rd3, %rd5;
	mov.u32 	%r28, %ctaid.x;
	shl.b32 	%r246, %r28, 5;
	add.s32 	%r2, %r27, -31;
	setp.ge.s32 	%p1, %r246, %r2;
	@%p1 bra 	$L__BB2_28;
	mov.u32 	%r29, %tid.x;
	shl.b32 	%r30, %r29, 2;
	mov.u32 	%r31, sh_vec;
	add.s32 	%r3, %r31, %r30;
	shr.u32 	%r4, %r29, 3;
	mad.lo.s32 	%r5, %r4, 1028, %r31;
	and.b32  	%r6, %r29, 7;
	and.b32  	%r32, %r30, 3968;
	mov.u32 	%r33, _ZZ10kernel_redPiS_iPfifE3dp0;
	add.s32 	%r34, %r33, %r32;
	and.b32  	%r35, %r30, 124;
	add.s32 	%r7, %r34, %r35;
	and.b32  	%r36, %r4, 120;
	shr.u32 	%r37, %r29, 1;
	and.b32  	%r38, %r37, 24;
	shl.b32 	%r39, %r29, 4;
	and.b32  	%r40, %r39, 15488;
	add.s32 	%r41, %r33, %r40;
	or.b32  	%r42, %r38, %r6;
	shl.b32 	%r43, %r42, 2;
	add.s32 	%r8, %r41, %r43;
	and.b32  	%r9, %r30, 28;
	shl.b32 	%r44, %r29, 6;
	and.b32  	%r45, %r44, 960;
	add.s32 	%r46, %r31, %r45;
	mad.lo.s32 	%r10, %r36, 1028, %r46;
	mad.lo.s32 	%r11, %r38, 1028, %r46;
$L__BB2_2:
	mov.u32 	%r47, %tid.x;
	cvt.u64.u32 	%rd7, %r47;
	setp.gt.u32 	%p2, %r47, 31;
	mul.wide.s32 	%rd8, %r246, 256;
	add.s64 	%rd9, %rd8, %rd7;
	shl.b64 	%rd10, %rd9, 2;
	add.s64 	%rd11, %rd1, %rd10;
	ld.global.f32 	%f10, [%rd11];
	st.shared.f32 	[%r3], %f10;
	ld.global.f32 	%f11, [%rd11+1024];
	st.shared.f32 	[%r3+1028], %f11;
	ld.global.f32 	%f12, [%rd11+2048];
	st.shared.f32 	[%r3+2056], %f12;
	ld.global.f32 	%f13, [%rd11+3072];
	st.shared.f32 	[%r3+3084], %f13;
	ld.global.f32 	%f14, [%rd11+4096];
	st.shared.f32 	[%r3+4112], %f14;
	ld.global.f32 	%f15, [%rd11+5120];
	st.shared.f32 	[%r3+5140], %f15;
	ld.global.f32 	%f16, [%rd11+6144];
	st.shared.f32 	[%r3+6168], %f16;
	ld.global.f32 	%f17, [%rd11+7168];
	st.shared.f32 	[%r3+7196], %f17;
	ld.global.f32 	%f18, [%rd11+8192];
	st.shared.f32 	[%r3+8224], %f18;
	ld.global.f32 	%f19, [%rd11+9216];
	st.shared.f32 	[%r3+9252], %f19;
	ld.global.f32 	%f20, [%rd11+10240];
	st.shared.f32 	[%r3+10280], %f20;
	ld.global.f32 	%f21, [%rd11+11264];
	st.shared.f32 	[%r3+11308], %f21;
	ld.global.f32 	%f22, [%rd11+12288];
	st.shared.f32 	[%r3+12336], %f22;
	ld.global.f32 	%f23, [%rd11+13312];
	st.shared.f32 	[%r3+13364], %f23;
	ld.global.f32 	%f24, [%rd11+14336];
	st.shared.f32 	[%r3+14392], %f24;
	ld.global.f32 	%f25, [%rd11+15360];
	st.shared.f32 	[%r3+15420], %f25;
	ld.global.f32 	%f26, [%rd11+16384];
	st.shared.f32 	[%r3+16448], %f26;
	ld.global.f32 	%f27, [%rd11+17408];
	st.shared.f32 	[%r3+17476], %f27;
	ld.global.f32 	%f28, [%rd11+18432];
	st.shared.f32 	[%r3+18504], %f28;
	ld.global.f32 	%f29, [%rd11+19456];
	st.shared.f32 	[%r3+19532], %f29;
	ld.global.f32 	%f30, [%rd11+20480];
	st.shared.f32 	[%r3+20560], %f30;
	ld.global.f32 	%f31, [%rd11+21504];
	st.shared.f32 	[%r3+21588], %f31;
	ld.global.f32 	%f32, [%rd11+22528];
	st.shared.f32 	[%r3+22616], %f32;
	ld.global.f32 	%f33, [%rd11+23552];
	st.shared.f32 	[%r3+23644], %f33;
	ld.global.f32 	%f34, [%rd11+24576];
	st.shared.f32 	[%r3+24672], %f34;
	ld.global.f32 	%f35, [%rd11+25600];
	st.shared.f32 	[%r3+25700], %f35;
	ld.global.f32 	%f36, [%rd11+26624];
	st.shared.f32 	[%r3+26728], %f36;
	ld.global.f32 	%f37, [%rd11+27648];
	st.shared.f32 	[%r3+27756], %f37;
	ld.global.f32 	%f38, [%rd11+28672];
	st.shared.f32 	[%r3+28784], %f38;
	ld.global.f32 	%f39, [%rd11+29696];
	st.shared.f32 	[%r3+29812], %f39;
	ld.global.f32 	%f40, [%rd11+30720];
	st.shared.f32 	[%r3+30840], %f40;
	ld.global.f32 	%f41, [%rd11+31744];
	st.shared.f32 	[%r3+31868], %f41;
	@%p2 bra 	$L__BB2_4;
	shl.b32 	%r49, %r47, 10;
	add.s32 	%r50, %r3, %r49;
	mov.b32 	%r51, 0;
	st.shared.u32 	[%r50+1024], %r51;
$L__BB2_4:
	bar.sync 	0;
	shl.b32 	%r52, %r6, 2;
	add.s32 	%r53, %r5, %r52;
	ld.shared.f32 	%f42, [%r53];
	fma.rn.f32 	%f43, %f42, %f42, 0f00000000;
	ld.shared.f32 	%f44, [%r53+32];
	fma.rn.f32 	%f45, %f44, %f44, %f43;
	ld.shared.f32 	%f46, [%r53+64];
	fma.rn.f32 	%f47, %f46, %f46, %f45;
	ld.shared.f32 	%f48, [%r53+96];
	fma.rn.f32 	%f49, %f48, %f48, %f47;
	ld.shared.f32 	%f50, [%r53+128];
	fma.rn.f32 	%f51, %f50, %f50, %f49;
	ld.shared.f32 	%f52, [%r53+160];
	fma.rn.f32 	%f53, %f52, %f52, %f51;
	ld.shared.f32 	%f54, [%r53+192];
	fma.rn.f32 	%f55, %f54, %f54, %f53;
	ld.shared.f32 	%f56, [%r53+224];
	fma.rn.f32 	%f57, %f56, %f56, %f55;
	ld.shared.f32 	%f58, [%r53+256];
	fma.rn.f32 	%f59, %f58, %f58, %f57;
	ld.shared.f32 	%f60, [%r53+288];
	fma.rn.f32 	%f61, %f60, %f60, %f59;
	ld.shared.f32 	%f62, [%r53+320];
	fma.rn.f32 	%f63, %f62, %f62, %f61;
	ld.shared.f32 	%f64, [%r53+352];
	fma.rn.f32 	%f65, %f64, %f64, %f63;
	ld.shared.f32 	%f66, [%r53+384];
	fma.rn.f32 	%f67, %f66, %f66, %f65;
	ld.shared.f32 	%f68, [%r53+416];
	fma.rn.f32 	%f69, %f68, %f68, %f67;
	ld.shared.f32 	%f70, [%r53+448];
	fma.rn.f32 	%f71, %f70, %f70, %f69;
	ld.shared.f32 	%f72, [%r53+480];
	fma.rn.f32 	%f73, %f72, %f72, %f71;
	ld.shared.f32 	%f74, [%r53+512];
	fma.rn.f32 	%f75, %f74, %f74, %f73;
	ld.shared.f32 	%f76, [%r53+544];
	fma.rn.f32 	%f77, %f76, %f76, %f75;
	ld.shared.f32 	%f78, [%r53+576];
	fma.rn.f32 	%f79, %f78, %f78, %f77;
	ld.shared.f32 	%f80, [%r53+608];
	fma.rn.f32 	%f81, %f80, %f80, %f79;
	ld.shared.f32 	%f82, [%r53+640];
	fma.rn.f32 	%f83, %f82, %f82, %f81;
	ld.shared.f32 	%f84, [%r53+672];
	fma.rn.f32 	%f85, %f84, %f84, %f83;
	ld.shared.f32 	%f86, [%r53+704];
	fma.rn.f32 	%f87, %f86, %f86, %f85;
	ld.shared.f32 	%f88, [%r53+736];
	fma.rn.f32 	%f89, %f88, %f88, %f87;
	ld.shared.f32 	%f90, [%r53+768];
	fma.rn.f32 	%f91, %f90, %f90, %f89;
	ld.shared.f32 	%f92, [%r53+800];
	fma.rn.f32 	%f93, %f92, %f92, %f91;
	ld.shared.f32 	%f94, [%r53+832];
	fma.rn.f32 	%f95, %f94, %f94, %f93;
	ld.shared.f32 	%f96, [%r53+864];
	fma.rn.f32 	%f97, %f96, %f96, %f95;
	ld.shared.f32 	%f98, [%r53+896];
	fma.rn.f32 	%f99, %f98, %f98, %f97;
	ld.shared.f32 	%f100, [%r53+928];
	fma.rn.f32 	%f101, %f100, %f100, %f99;
	ld.shared.f32 	%f102, [%r53+960];
	fma.rn.f32 	%f103, %f102, %f102, %f101;
	ld.shared.f32 	%f104, [%r53+992];
	fma.rn.f32 	%f105, %f104, %f104, %f103;
	atom.shared.add.f32 	%f106, [%r5+1024], %f105;
	bar.sync 	0;
	add.s32 	%r54, %r246, 32;
	setp.ge.s32 	%p3, %r54, %r2;
	@%p3 bra 	$L__BB2_27;
	add.s32 	%r248, %r246, 63;
	add.s32 	%r247, %r9, %r246;
$L__BB2_6:
	mov.u32 	%r16, %r248;
	mov.u32 	%r55, %tid.x;
	cvt.u64.u32 	%rd12, %r55;
	setp.gt.u32 	%p4, %r55, 31;
	add.s32 	%r56, %r16, -31;
	mul.wide.s32 	%rd13, %r56, 256;
	add.s64 	%rd14, %rd13, %rd12;
	shl.b64 	%rd15, %rd14, 2;
	add.s64 	%rd16, %rd1, %rd15;
	ld.global.f32 	%f107, [%rd16];
	st.shared.f32 	[%r3+32896], %f107;
	add.s32 	%r57, %r16, -30;
	mul.wide.s32 	%rd17, %r57, 256;
	add.s64 	%rd18, %rd17, %rd12;
	shl.b64 	%rd19, %rd18, 2;
	add.s64 	%rd20, %rd1, %rd19;
	ld.global.f32 	%f108, [%rd20];
	st.shared.f32 	[%r3+33924], %f108;
	add.s32 	%r58, %r16, -29;
	mul.wide.s32 	%rd21, %r58, 256;
	add.s64 	%rd22, %rd21, %rd12;
	shl.b64 	%rd23, %rd22, 2;
	add.s64 	%rd24, %rd1, %rd23;
	ld.global.f32 	%f109, [%rd24];
	st.shared.f32 	[%r3+34952], %f109;
	add.s32 	%r59, %r16, -28;
	mul.wide.s32 	%rd25, %r59, 256;
	add.s64 	%rd26, %rd25, %rd12;
	shl.b64 	%rd27, %rd26, 2;
	add.s64 	%rd28, %rd1, %rd27;
	ld.global.f32 	%f110, [%rd28];
	st.shared.f32 	[%r3+35980], %f110;
	add.s32 	%r60, %r16, -27;
	mul.wide.s32 	%rd29, %r60, 256;
	add.s64 	%rd30, %rd29, %rd12;
	shl.b64 	%rd31, %rd30, 2;
	add.s64 	%rd32, %rd1, %rd31;
	ld.global.f32 	%f111, [%rd32];
	st.shared.f32 	[%r3+37008], %f111;
	add.s32 	%r61, %r16, -26;
	mul.wide.s32 	%rd33, %r61, 256;
	add.s64 	%rd34, %rd33, %rd12;
	shl.b64 	%rd35, %rd34, 2;
	add.s64 	%rd36, %rd1, %rd35;
	ld.global.f32 	%f112, [%rd36];
	st.shared.f32 	[%r3+38036], %f112;
	add.s32 	%r62, %r16, -25;
	mul.wide.s32 	%rd37, %r62, 256;
	add.s64 	%rd38, %rd37, %rd12;
	shl.b64 	%rd39, %rd38, 2;
	add.s64 	%rd40, %rd1, %rd39;
	ld.global.f32 	%f113, [%rd40];
	st.shared.f32 	[%r3+39064], %f113;
	add.s32 	%r63, %r16, -24;
	mul.wide.s32 	%rd41, %r63, 256;
	add.s64 	%rd42, %rd41, %rd12;
	shl.b64 	%rd43, %rd42, 2;
	add.s64 	%rd44, %rd1, %rd43;
	ld.global.f32 	%f114, [%rd44];
	st.shared.f32 	[%r3+40092], %f114;
	add.s32 	%r64, %r16, -23;
	mul.wide.s32 	%rd45, %r64, 256;
	add.s64 	%rd46, %rd45, %rd12;
	shl.b64 	%rd47, %rd46, 2;
	add.s64 	%rd48, %rd1, %rd47;
	ld.global.f32 	%f115, [%rd48];
	st.shared.f32 	[%r3+41120], %f115;
	add.s32 	%r65, %r16, -22;
	mul.wide.s32 	%rd49, %r65, 256;
	add.s64 	%rd50, %rd49, %rd12;
	shl.b64 	%rd51, %rd50, 2;
	add.s64 	%rd52, %rd1, %rd51;
	ld.global.f32 	%f116, [%rd52];
	st.shared.f32 	[%r3+42148], %f116;
	add.s32 	%r66, %r16, -21;
	mul.wide.s32 	%rd53, %r66, 256;
	add.s64 	%rd54, %rd53, %rd12;
	shl.b64 	%rd55, %rd54, 2;
	add.s64 	%rd56, %rd1, %rd55;
	ld.global.f32 	%f117, [%rd56];
	st.shared.f32 	[%r3+43176], %f117;
	add.s32 	%r67, %r16, -20;
	mul.wide.s32 	%rd57, %r67, 256;
	add.s64 	%rd58, %rd57, %rd12;
	shl.b64 	%rd59, %rd58, 2;
	add.s64 	%rd60, %rd1, %rd59;
	ld.global.f32 	%f118, [%rd60];
	st.shared.f32 	[%r3+44204], %f118;
	add.s32 	%r68, %r16, -19;
	mul.wide.s32 	%rd61, %r68, 256;
	add.s64 	%rd62, %rd61, %rd12;
	shl.b64 	%rd63, %rd62, 2;
	add.s64 	%rd64, %rd1, %rd63;
	ld.global.f32 	%f119, [%rd64];
	st.shared.f32 	[%r3+45232], %f119;
	add.s32 	%r69, %r16, -18;
	mul.wide.s32 	%rd65, %r69, 256;
	add.s64 	%rd66, %rd65, %rd12;
	shl.b64 	%rd67, %rd66, 2;
	add.s64 	%rd68, %rd1, %rd67;
	ld.global.f32 	%f120, [%rd68];
	st.shared.f32 	[%r3+46260], %f120;
	add.s32 	%r70, %r16, -17;
	mul.wide.s32 	%rd69, %r70, 256;
	add.s64 	%rd70, %rd69, %rd12;
	shl.b64 	%rd71, %rd70, 2;
	add.s64 	%rd72, %rd1, %rd71;
	ld.global.f32 	%f121, [%rd72];
	st.shared.f32 	[%r3+47288], %f121;
	add.s32 	%r71, %r16, -16;
	mul.wide.s32 	%rd73, %r71, 256;
	add.s64 	%rd74, %rd73, %rd12;
	shl.b64 	%rd75, %rd74, 2;
	add.s64 	%rd76, %rd1, %rd75;
	ld.global.f32 	%f122, [%rd76];
	st.shared.f32 	[%r3+48316], %f122;
	add.s32 	%r72, %r16, -15;
	mul.wide.s32 	%rd77, %r72, 256;
	add.s64 	%rd78, %rd77, %rd12;
	shl.b64 	%rd79, %rd78, 2;
	add.s64 	%rd80, %rd1, %rd79;
	ld.global.f32 	%f123, [%rd80];
	st.shared.f32 	[%r3+49344], %f123;
	add.s32 	%r73, %r16, -14;
	mul.wide.s32 	%rd81, %r73, 256;
	add.s64 	%rd82, %rd81, %rd12;
	shl.b64 	%rd83, %rd82, 2;
	add.s64 	%rd84, %rd1, %rd83;
	ld.global.f32 	%f124, [%rd84];
	st.shared.f32 	[%r3+50372], %f124;
	add.s32 	%r74, %r16, -13;
	mul.wide.s32 	%rd85, %r74, 256;
	add.s64 	%rd86, %rd85, %rd12;
	shl.b64 	%rd87, %rd86, 2;
	add.s64 	%rd88, %rd1, %rd87;
	ld.global.f32 	%f125, [%rd88];
	st.shared.f32 	[%r3+51400], %f125;
	add.s32 	%r75, %r16, -12;
	mul.wide.s32 	%rd89, %r75, 256;
	add.s64 	%rd90, %rd89, %rd12;
	shl.b64 	%rd91, %rd90, 2;
	add.s64 	%rd92, %rd1, %rd91;
	ld.global.f32 	%f126, [%rd92];
	st.shared.f32 	[%r3+52428], %f126;
	add.s32 	%r76, %r16, -11;
	mul.wide.s32 	%rd93, %r76, 256;
	add.s64 	%rd94, %rd93, %rd12;
	shl.b64 	%rd95, %rd94, 2;
	add.s64 	%rd96, %rd1, %rd95;
	ld.global.f32 	%f127, [%rd96];
	st.shared.f32 	[%r3+53456], %f127;
	add.s32 	%r77, %r16, -10;
	mul.wide.s32 	%rd97, %r77, 256;
	add.s64 	%rd98, %rd97, %rd12;
	shl.b64 	%rd99, %rd98, 2;
	add.s64 	%rd100, %rd1, %rd99;
	ld.global.f32 	%f128, [%rd100];
	st.shared.f32 	[%r3+54484], %f128;
	add.s32 	%r78, %r16, -9;
	mul.wide.s32 	%rd101, %r78, 256;
	add.s64 	%rd102, %rd101, %rd12;
	shl.b64 	%rd103, %rd102, 2;
	add.s64 	%rd104, %rd1, %rd103;
	ld.global.f32 	%f129, [%rd104];
	st.shared.f32 	[%r3+55512], %f129;
	add.s32 	%r79, %r16, -8;
	mul.wide.s32 	%rd105, %r79, 256;
	add.s64 	%rd106, %rd105, %rd12;
	shl.b64 	%rd107, %rd106, 2;
	add.s64 	%rd108, %rd1, %rd107;
	ld.global.f32 	%f130, [%rd108];
	st.shared.f32 	[%r3+56540], %f130;
	add.s32 	%r80, %r16, -7;
	mul.wide.s32 	%rd109, %r80, 256;
	add.s64 	%rd110, %rd109, %rd12;
	shl.b64 	%rd111, %rd110, 2;
	add.s64 	%rd112, %rd1, %rd111;
	ld.global.f32 	%f131, [%rd112];
	st.shared.f32 	[%r3+57568], %f131;
	add.s32 	%r81, %r16, -6;
	mul.wide.s32 	%rd113, %r81, 256;
	add.s64 	%rd114, %rd113, %rd12;
	shl.b64 	%rd115, %rd114, 2;
	add.s64 	%rd116, %rd1, %rd115;
	ld.global.f32 	%f132, [%rd116];
	st.shared.f32 	[%r3+58596], %f132;
	add.s32 	%r82, %r16, -5;
	mul.wide.s32 	%rd117, %r82, 256;
	add.s64 	%rd118, %rd117, %rd12;
	shl.b64 	%rd119, %rd118, 2;
	add.s64 	%rd120, %rd1, %rd119;
	ld.global.f32 	%f133, [%rd120];
	st.shared.f32 	[%r3+59624], %f133;
	add.s32 	%r83, %r16, -4;
	mul.wide.s32 	%rd121, %r83, 256;
	add.s64 	%rd122, %rd121, %rd12;
	shl.b64 	%rd123, %rd122, 2;
	add.s64 	%rd124, %rd1, %rd123;
	ld.global.f32 	%f134, [%rd124];
	st.shared.f32 	[%r3+60652], %f134;
	add.s32 	%r84, %r16, -3;
	mul.wide.s32 	%rd125, %r84, 256;
	add.s64 	%rd126, %rd125, %rd12;
	shl.b64 	%rd127, %rd126, 2;
	add.s64 	%rd128, %rd1, %rd127;
	ld.global.f32 	%f135, [%rd128];
	st.shared.f32 	[%r3+61680], %f135;
	add.s32 	%r85, %r16, -2;
	mul.wide.s32 	%rd129, %r85, 256;
	add.s64 	%rd130, %rd129, %rd12;
	shl.b64 	%rd131, %rd130, 2;
	add.s64 	%rd132, %rd1, %rd131;
	ld.global.f32 	%f136, [%rd132];
	st.shared.f32 	[%r3+62708], %f136;
	add.s32 	%r86, %r16, -1;
	mul.wide.s32 	%rd133, %r86, 256;
	add.s64 	%rd134, %rd133, %rd12;
	shl.b64 	%rd135, %rd134, 2;
	add.s64 	%rd136, %rd1, %rd135;
	ld.global.f32 	%f137, [%rd136];
	st.shared.f32 	[%r3+63736], %f137;
	mul.wide.s32 	%rd137, %r16, 256;
	add.s64 	%rd138, %rd137, %rd12;
	shl.b64 	%rd139, %rd138, 2;
	add.s64 	%rd140, %rd1, %rd139;
	ld.global.f32 	%f138, [%rd140];
	st.shared.f32 	[%r3+64764], %f138;
	mov.b32 	%r87, 0;
	st.shared.u32 	[%r7], %r87;
	st.shared.u32 	[%r7+1024], %r87;
	st.shared.u32 	[%r7+2048], %r87;
	st.shared.u32 	[%r7+3072], %r87;
	@%p4 bra 	$L__BB2_8;
	shl.b32 	%r89, %r55, 10;
	add.s32 	%r90, %r3, %r89;
	mov.b32 	%r91, 0;
	st.shared.u32 	[%r90+33920], %r91;
$L__BB2_8:
	setp.ne.s32 	%p5, %r6, 0;
	bar.sync 	0;
	shl.b32 	%r92, %r6, 2;
	add.s32 	%r93, %r5, %r92;
	ld.shared.f32 	%f139, [%r93+32896];
	fma.rn.f32 	%f140, %f139, %f139, 0f00000000;
	ld.shared.f32 	%f141, [%r93+32928];
	fma.rn.f32 	%f142, %f141, %f141, %f140;
	ld.shared.f32 	%f143, [%r93+32960];
	fma.rn.f32 	%f144, %f143, %f143, %f142;
	ld.shared.f32 	%f145, [%r93+32992];
	fma.rn.f32 	%f146, %f145, %f145, %f144;
	ld.shared.f32 	%f147, [%r93+33024];
	fma.rn.f32 	%f148, %f147, %f147, %f146;
	ld.shared.f32 	%f149, [%r93+33056];
	fma.rn.f32 	%f150, %f149, %f149, %f148;
	ld.shared.f32 	%f151, [%r93+33088];
	fma.rn.f32 	%f152, %f151, %f151, %f150;
	ld.shared.f32 	%f153, [%r93+33120];
	fma.rn.f32 	%f154, %f153, %f153, %f152;
	ld.shared.f32 	%f155, [%r93+33152];
	fma.rn.f32 	%f156, %f155, %f155, %f154;
	ld.shared.f32 	%f157, [%r93+33184];
	fma.rn.f32 	%f158, %f157, %f157, %f156;
	ld.shared.f32 	%f159, [%r93+33216];
	fma.rn.f32 	%f160, %f159, %f159, %f158;
	ld.shared.f32 	%f161, [%r93+33248];
	fma.rn.f32 	%f162, %f161, %f161, %f160;
	ld.shared.f32 	%f163, [%r93+33280];
	fma.rn.f32 	%f164, %f163, %f163, %f162;
	ld.shared.f32 	%f165, [%r93+33312];
	fma.rn.f32 	%f166, %f165, %f165, %f164;
	ld.shared.f32 	%f167, [%r93+33344];
	fma.rn.f32 	%f168, %f167, %f167, %f166;
	ld.shared.f32 	%f169, [%r93+33376];
	fma.rn.f32 	%f170, %f169, %f169, %f168;
	ld.shared.f32 	%f171, [%r93+33408];
	fma.rn.f32 	%f172, %f171, %f171, %f170;
	ld.shared.f32 	%f173, [%r93+33440];
	fma.rn.f32 	%f174, %f173, %f173, %f172;
	ld.shared.f32 	%f175, [%r93+33472];
	fma.rn.f32 	%f176, %f175, %f175, %f174;
	ld.shared.f32 	%f177, [%r93+33504];
	fma.rn.f32 	%f178, %f177, %f177, %f176;
	ld.shared.f32 	%f179, [%r93+33536];
	fma.rn.f32 	%f180, %f179, %f179, %f178;
	ld.shared.f32 	%f181, [%r93+33568];
	fma.rn.f32 	%f182, %f181, %f181, %f180;
	ld.shared.f32 	%f183, [%r93+33600];
	fma.rn.f32 	%f184, %f183, %f183, %f182;
	ld.shared.f32 	%f185, [%r93+33632];
	fma.rn.f32 	%f186, %f185, %f185, %f184;
	ld.shared.f32 	%f187, [%r93+33664];
	fma.rn.f32 	%f188, %f187, %f187, %f186;
	ld.shared.f32 	%f189, [%r93+33696];
	fma.rn.f32 	%f190, %f189, %f189, %f188;
	ld.shared.f32 	%f191, [%r93+33728];
	fma.rn.f32 	%f192, %f191, %f191, %f190;
	ld.shared.f32 	%f193, [%r93+33760];
	fma.rn.f32 	%f194, %f193, %f193, %f192;
	ld.shared.f32 	%f195, [%r93+33792];
	fma.rn.f32 	%f196, %f195, %f195, %f194;
	ld.shared.f32 	%f197, [%r93+33824];
	fma.rn.f32 	%f198, %f197, %f197, %f196;
	ld.shared.f32 	%f199, [%r93+33856];
	fma.rn.f32 	%f200, %f199, %f199, %f198;
	ld.shared.f32 	%f201, [%r93+33888];
	fma.rn.f32 	%f202, %f201, %f201, %f200;
	mov.b32 	%r94, %f202;
	shfl.sync.bfly.b32	%r95|%p6, %r94, 1, 31, -1;
	mov.b32 	%f203, %r95;
	add.f32 	%f204, %f202, %f203;
	mov.b32 	%r96, %f204;
	shfl.sync.bfly.b32	%r97|%p7, %r96, 2, 31, -1;
	mov.b32 	%f205, %r97;
	add.f32 	%f206, %f204, %f205;
	mov.b32 	%r98, %f206;
	shfl.sync.bfly.b32	%r99|%p8, %r98, 4, 31, -1;
	mov.b32 	%f207, %r99;
	add.f32 	%f1, %f206, %f207;
	@%p5 bra 	$L__BB2_10;
	st.shared.f32 	[%r5+33920], %f1;
$L__BB2_10:
	add.s32 	%r17, %r246, %r4;
	mov.u32 	%r100, %tid.x;
	and.b32  	%r101, %r100, 8;
	setp.eq.s32 	%p9, %r101, 0;
	and.b32  	%r102, %r100, 4;
	setp.eq.s32 	%p10, %r102, 0;
	and.b32  	%r103, %r100, 2;
	setp.eq.s32 	%p11, %r103, 0;
	and.b32  	%r104, %r100, 1;
	setp.eq.b32 	%p12, %r104, 1;
	ld.shared.v4.f32 	{%f208, %f209, %f210, %f211}, [%r10];
	ld.shared.v4.f32 	{%f212, %f213, %f214, %f215}, [%r11+32896];
	ld.shared.f32 	%f216, [%r10+1028];
	ld.shared.f32 	%f217, [%r11+33924];
	ld.shared.v2.f32 	{%f218, %f219}, [%r10+2056];
	ld.shared.v2.f32 	{%f220, %f221}, [%r11+34952];
	ld.shared.f32 	%f222, [%r10+3084];
	ld.shared.f32 	%f223, [%r11+35980];
	ld.shared.v4.f32 	{%f224, %f225, %f226, %f227}, [%r10+4112];
	ld.shared.v4.f32 	{%f228, %f229, %f230, %f231}, [%r11+37008];
	ld.shared.f32 	%f232, [%r10+5140];
	ld.shared.f32 	%f233, [%r11+38036];
	ld.shared.v2.f32 	{%f234, %f235}, [%r10+6168];
	ld.shared.v2.f32 	{%f236, %f237}, [%r11+39064];
	ld.shared.f32 	%f238, [%r10+7196];
	ld.shared.f32 	%f239, [%r11+40092];
	fma.rn.f32 	%f240, %f208, %f212, 0f00000000;
	fma.rn.f32 	%f241, %f208, %f217, 0f00000000;
	fma.rn.f32 	%f242, %f208, %f220, 0f00000000;
	fma.rn.f32 	%f243, %f208, %f223, 0f00000000;
	fma.rn.f32 	%f244, %f208, %f228, 0f00000000;
	fma.rn.f32 	%f245, %f208, %f233, 0f00000000;
	fma.rn.f32 	%f246, %f208, %f236, 0f00000000;
	fma.rn.f32 	%f247, %f208, %f239, 0f00000000;
	fma.rn.f32 	%f248, %f216, %f212, 0f00000000;
	fma.rn.f32 	%f249, %f216, %f217, 0f00000000;
	fma.rn.f32 	%f250, %f216, %f220, 0f00000000;
	fma.rn.f32 	%f251, %f216, %f223, 0f00000000;
	fma.rn.f32 	%f252, %f216, %f228, 0f00000000;
	fma.rn.f32 	%f253, %f216, %f233, 0f00000000;
	fma.rn.f32 	%f254, %f216, %f236, 0f00000000;
	fma.rn.f32 	%f255, %f216, %f239, 0f00000000;
	fma.rn.f32 	%f256, %f218, %f212, 0f00000000;
	fma.rn.f32 	%f257, %f218, %f217, 0f00000000;
	fma.rn.f32 	%f258, %f218, %f220, 0f00000000;
	fma.rn.f32 	%f259, %f218, %f223, 0f00000000;
	fma.rn.f32 	%f260, %f218, %f228, 0f00000000;
	fma.rn.f32 	%f261, %f218, %f233, 0f00000000;
	fma.rn.f32 	%f262, %f218, %f236, 0f00000000;
	fma.rn.f32 	%f263, %f218, %f239, 0f00000000;
	fma.rn.f32 	%f264, %f222, %f212, 0f00000000;
	fma.rn.f32 	%f265, %f222, %f217, 0f00000000;
	fma.rn.f32 	%f266, %f222, %f220, 0f00000000;
	fma.rn.f32 	%f267, %f222, %f223, 0f00000000;
	fma.rn.f32 	%f268, %f222, %f228, 0f00000000;
	fma.rn.f32 	%f269, %f222, %f233, 0f00000000;
	fma.rn.f32 	%f270, %f222, %f236, 0f00000000;
	fma.rn.f32 	%f271, %f222, %f239, 0f00000000;
	fma.rn.f32 	%f272, %f224, %f212, 0f00000000;
	fma.rn.f32 	%f273, %f224, %f217, 0f00000000;
	fma.rn.f32 	%f274, %f224, %f220, 0f00000000;
	fma.rn.f32 	%f275, %f224, %f223, 0f00000000;
	fma.rn.f32 	%f276, %f224, %f228, 0f00000000;
	fma.rn.f32 	%f277, %f224, %f233, 0f00000000;
	fma.rn.f32 	%f278, %f224, %f236, 0f00000000;
	fma.rn.f32 	%f279, %f224, %f239, 0f00000000;
	fma.rn.f32 	%f280, %f232, %f212, 0f00000000;
	fma.rn.f32 	%f281, %f232, %f217, 0f00000000;
	fma.rn.f32 	%f282, %f232, %f220, 0f00000000;
	fma.rn.f32 	%f283, %f232, %f223, 0f00000000;
	fma.rn.f32 	%f284, %f232, %f228, 0f00000000;
	fma.rn.f32 	%f285, %f232, %f233, 0f00000000;
	fma.rn.f32 	%f286, %f232, %f236, 0f00000000;
	fma.rn.f32 	%f287, %f232, %f239, 0f00000000;
	fma.rn.f32 	%f288, %f234, %f212, 0f00000000;
	fma.rn.f32 	%f289, %f234, %f217, 0f00000000;
	fma.rn.f32 	%f290, %f234, %f220, 0f00000000;
	fma.rn.f32 	%f291, %f234, %f223, 0f00000000;
	fma.rn.f32 	%f292, %f234, %f228, 0f00000000;
	fma.rn.f32 	%f293, %f234, %f233, 0f00000000;
	fma.rn.f32 	%f294, %f234, %f236, 0f00000000;
	fma.rn.f32 	%f295, %f234, %f239, 0f00000000;
	fma.rn.f32 	%f296, %f238, %f212, 0f00000000;
	fma.rn.f32 	%f297, %f238, %f217, 0f00000000;
	fma.rn.f32 	%f298, %f238, %f220, 0f00000000;
	fma.rn.f32 	%f299, %f238, %f223, 0f00000000;
	fma.rn.f32 	%f300, %f238, %f228, 0f00000000;
	fma.rn.f32 	%f301, %f238, %f233, 0f00000000;
	fma.rn.f32 	%f302, %f238, %f236, 0f00000000;
	fma.rn.f32 	%f303, %f238, %f239, 0f00000000;
	ld.shared.v2.f32 	{%f304, %f305}, [%r10+1032];
	ld.shared.v2.f32 	{%f306, %f307}, [%r11+33928];
	ld.shared.v4.f32 	{%f308, %f309, %f310, %f311}, [%r10+3088];
	ld.shared.v4.f32 	{%f312, %f313, %f314, %f315}, [%r11+35984];
	ld.shared.v2.f32 	{%f316, %f317}, [%r10+5144];
	ld.shared.v2.f32 	{%f318, %f319}, [%r11+38040];
	ld.shared.v4.f32 	{%f320, %f321, %f322, %f323}, [%r10+7200];
	ld.shared.v4.f32 	{%f324, %f325, %f326, %f327}, [%r11+40096];
	fma.rn.f32 	%f328, %f209, %f213, %f240;
	fma.rn.f32 	%f329, %f209, %f306, %f241;
	fma.rn.f32 	%f330, %f209, %f221, %f242;
	fma.rn.f32 	%f331, %f209, %f312, %f243;
	fma.rn.f32 	%f332, %f209, %f229, %f244;
	fma.rn.f32 	%f333, %f209, %f318, %f245;
	fma.rn.f32 	%f334, %f209, %f237, %f246;
	fma.rn.f32 	%f335, %f209, %f324, %f247;
	fma.rn.f32 	%f336, %f304, %f213, %f248;
	fma.rn.f32 	%f337, %f304, %f306, %f249;
	fma.rn.f32 	%f338, %f304, %f221, %f250;
	fma.rn.f32 	%f339, %f304, %f312, %f251;
	fma.rn.f32 	%f340, %f304, %f229, %f252;
	fma.rn.f32 	%f341, %f304, %f318, %f253;
	fma.rn.f32 	%f342, %f304, %f237, %f254;
	fma.rn.f32 	%f343, %f304, %f324, %f255;
	fma.rn.f32 	%f344, %f219, %f213, %f256;
	fma.rn.f32 	%f345, %f219, %f306, %f257;
	fma.rn.f32 	%f346, %f219, %f221, %f258;
	fma.rn.f32 	%f347, %f219, %f312, %f259;
	fma.rn.f32 	%f348, %f219, %f229, %f260;
	fma.rn.f32 	%f349, %f219, %f318, %f261;
	fma.rn.f32 	%f350, %f219, %f237, %f262;
	fma.rn.f32 	%f351, %f219, %f324, %f263;
	fma.rn.f32 	%f352, %f308, %f213, %f264;
	fma.rn.f32 	%f353, %f308, %f306, %f265;
	fma.rn.f32 	%f354, %f308, %f221, %f266;
	fma.rn.f32 	%f355, %f308, %f312, %f267;
	fma.rn.f32 	%f356, %f308, %f229, %f268;
	fma.rn.f32 	%f357, %f308, %f318, %f269;
	fma.rn.f32 	%f358, %f308, %f237, %f270;
	fma.rn.f32 	%f359, %f308, %f324, %f271;
	fma.rn.f32 	%f360, %f225, %f213, %f272;
	fma.rn.f32 	%f361, %f225, %f306, %f273;
	fma.rn.f32 	%f362, %f225, %f221, %f274;
	fma.rn.f32 	%f363, %f225, %f312, %f275;
	fma.rn.f32 	%f364, %f225, %f229, %f276;
	fma.rn.f32 	%f365, %f225, %f318, %f277;
	fma.rn.f32 	%f366, %f225, %f237, %f278;
	fma.rn.f32 	%f367, %f225, %f324, %f279;
	fma.rn.f32 	%f368, %f316, %f213, %f280;
	fma.rn.f32 	%f369, %f316, %f306, %f281;
	fma.rn.f32 	%f370, %f316, %f221, %f282;
	fma.rn.f32 	%f371, %f316, %f312, %f283;
	fma.rn.f32 	%f372, %f316, %f229, %f284;
	fma.rn.f32 	%f373, %f316, %f318, %f285;
	fma.rn.f32 	%f374, %f316, %f237, %f286;
	fma.rn.f32 	%f375, %f316, %f324, %f287;
	fma.rn.f32 	%f376, %f235, %f213, %f288;
	fma.rn.f32 	%f377, %f235, %f306, %f289;
	fma.rn.f32 	%f378, %f235, %f221, %f290;
	fma.rn.f32 	%f379, %f235, %f312, %f291;
	fma.rn.f32 	%f380, %f235, %f229, %f292;
	fma.rn.f32 	%f381, %f235, %f318, %f293;
	fma.rn.f32 	%f382, %f235, %f237, %f294;
	fma.rn.f32 	%f383, %f235, %f324, %f295;
	fma.rn.f32 	%f384, %f320, %f213, %f296;
	fma.rn.f32 	%f385, %f320, %f306, %f297;
	fma.rn.f32 	%f386, %f320, %f221, %f298;
	fma.rn.f32 	%f387, %f320, %f312, %f299;
	fma.rn.f32 	%f388, %f320, %f229, %f300;
	fma.rn.f32 	%f389, %f320, %f318, %f301;
	fma.rn.f32 	%f390, %f320, %f237, %f302;
	fma.rn.f32 	%f391, %f320, %f324, %f303;
	ld.shared.v4.f32 	{%f392, %f393, %f394, %f395}, [%r10+2064];
	ld.shared.v4.f32 	{%f396, %f397, %f398, %f399}, [%r11+34960];
	ld.shared.v4.f32 	{%f400, %f401, %f402, %f403}, [%r10+6176];
	ld.shared.v4.f32 	{%f404, %f405, %f406, %f407}, [%r11+39072];
	fma.rn.f32 	%f408, %f210, %f214, %f328;
	fma.rn.f32 	%f409, %f210, %f307, %f329;
	fma.rn.f32 	%f410, %f210, %f396, %f330;
	fma.rn.f32 	%f411, %f210, %f313, %f331;
	fma.rn.f32 	%f412, %f210, %f230, %f332;
	fma.rn.f32 	%f413, %f210, %f319, %f333;
	fma.rn.f32 	%f414, %f210, %f404, %f334;
	fma.rn.f32 	%f415, %f210, %f325, %f335;
	fma.rn.f32 	%f416, %f305, %f214, %f336;
	fma.rn.f32 	%f417, %f305, %f307, %f337;
	fma.rn.f32 	%f418, %f305, %f396, %f338;
	fma.rn.f32 	%f419, %f305, %f313, %f339;
	fma.rn.f32 	%f420, %f305, %f230, %f340;
	fma.rn.f32 	%f421, %f305, %f319, %f341;
	fma.rn.f32 	%f422, %f305, %f404, %f342;
	fma.rn.f32 	%f423, %f305, %f325, %f343;
	fma.rn.f32 	%f424, %f392, %f214, %f344;
	fma.rn.f32 	%f425, %f392, %f307, %f345;
	fma.rn.f32 	%f426, %f392, %f396, %f346;
	fma.rn.f32 	%f427, %f392, %f313, %f347;
	fma.rn.f32 	%f428, %f392, %f230, %f348;
	fma.rn.f32 	%f429, %f392, %f319, %f349;
	fma.rn.f32 	%f430, %f392, %f404, %f350;
	fma.rn.f32 	%f431, %f392, %f325, %f351;
	fma.rn.f32 	%f432, %f309, %f214, %f352;
	fma.rn.f32 	%f433, %f309, %f307, %f353;
	fma.rn.f32 	%f434, %f309, %f396, %f354;
	fma.rn.f32 	%f435, %f309, %f313, %f355;
	fma.rn.f32 	%f436, %f309, %f230, %f356;
	fma.rn.f32 	%f437, %f309, %f319, %f357;
	fma.rn.f32 	%f438, %f309, %f404, %f358;
	fma.rn.f32 	%f439, %f309, %f325, %f359;
	fma.rn.f32 	%f440, %f226, %f214, %f360;
	fma.rn.f32 	%f441, %f226, %f307, %f361;
	fma.rn.f32 	%f442, %f226, %f396, %f362;
	fma.rn.f32 	%f443, %f226, %f313, %f363;
	fma.rn.f32 	%f444, %f226, %f230, %f364;
	fma.rn.f32 	%f445, %f226, %f319, %f365;
	fma.rn.f32 	%f446, %f226, %f404, %f366;
	fma.rn.f32 	%f447, %f226, %f325, %f367;
	fma.rn.f32 	%f448, %f317, %f214, %f368;
	fma.rn.f32 	%f449, %f317, %f307, %f369;
	fma.rn.f32 	%f450, %f317, %f396, %f370;
	fma.rn.f32 	%f451, %f317, %f313, %f371;
	fma.rn.f32 	%f452, %f317, %f230, %f372;
	fma.rn.f32 	%f453, %f317, %f319, %f373;
	fma.rn.f32 	%f454, %f317, %f404, %f374;
	fma.rn.f32 	%f455, %f317, %f325, %f375;
	fma.rn.f32 	%f456, %f400, %f214, %f376;
	fma.rn.f32 	%f457, %f400, %f307, %f377;
	fma.rn.f32 	%f458, %f400, %f396, %f378;
	fma.rn.f32 	%f459, %f400, %f313, %f379;
	fma.rn.f32 	%f460, %f400, %f230, %f380;
	fma.rn.f32 	%f461, %f400, %f319, %f381;
	fma.rn.f32 	%f462, %f400, %f404, %f382;
	fma.rn.f32 	%f463, %f400, %f325, %f383;
	fma.rn.f32 	%f464, %f321, %f214, %f384;
	fma.rn.f32 	%f465, %f321, %f307, %f385;
	fma.rn.f32 	%f466, %f321, %f396, %f386;
	fma.rn.f32 	%f467, %f321, %f313, %f387;
	fma.rn.f32 	%f468, %f321, %f230, %f388;
	fma.rn.f32 	%f469, %f321, %f319, %f389;
	fma.rn.f32 	%f470, %f321, %f404, %f390;
	fma.rn.f32 	%f471, %f321, %f325, %f391;
	ld.shared.v4.f32 	{%f472, %f473, %f474, %f475}, [%r10+1040];
	ld.shared.v4.f32 	{%f476, %f477, %f478, %f479}, [%r11+33936];
	ld.shared.v4.f32 	{%f480, %f481, %f482, %f483}, [%r10+5152];
	ld.shared.v4.f32 	{%f484, %f485, %f486, %f487}, [%r11+38048];
	fma.rn.f32 	%f488, %f211, %f215, %f408;
	fma.rn.f32 	%f489, %f211, %f476, %f409;
	fma.rn.f32 	%f490, %f211, %f397, %f410;
	fma.rn.f32 	%f491, %f211, %f314, %f411;
	fma.rn.f32 	%f492, %f211, %f231, %f412;
	fma.rn.f32 	%f493, %f211, %f484, %f413;
	fma.rn.f32 	%f494, %f211, %f405, %f414;
	fma.rn.f32 	%f495, %f211, %f326, %f415;
	fma.rn.f32 	%f496, %f472, %f215, %f416;
	fma.rn.f32 	%f497, %f472, %f476, %f417;
	fma.rn.f32 	%f498, %f472, %f397, %f418;
	fma.rn.f32 	%f499, %f472, %f314, %f419;
	fma.rn.f32 	%f500, %f472, %f231, %f420;
	fma.rn.f32 	%f501, %f472, %f484, %f421;
	fma.rn.f32 	%f502, %f472, %f405, %f422;
	fma.rn.f32 	%f503, %f472, %f326, %f423;
	fma.rn.f32 	%f504, %f393, %f215, %f424;
	fma.rn.f32 	%f505, %f393, %f476, %f425;
	fma.rn.f32 	%f506, %f393, %f397, %f426;
	fma.rn.f32 	%f507, %f393, %f314, %f427;
	fma.rn.f32 	%f508, %f393, %f231, %f428;
	fma.rn.f32 	%f509, %f393, %f484, %f429;
	fma.rn.f32 	%f510, %f393, %f405, %f430;
	fma.rn.f32 	%f511, %f393, %f326, %f431;
	fma.rn.f32 	%f512, %f310, %f215, %f432;
	fma.rn.f32 	%f513, %f310, %f476, %f433;
	fma.rn.f32 	%f514, %f310, %f397, %f434;
	fma.rn.f32 	%f515, %f310, %f314, %f435;
	fma.rn.f32 	%f516, %f310, %f231, %f436;
	fma.rn.f32 	%f517, %f310, %f484, %f437;
	fma.rn.f32 	%f518, %f310, %f405, %f438;
	fma.rn.f32 	%f519, %f310, %f326, %f439;
	fma.rn.f32 	%f520, %f227, %f215, %f440;
	fma.rn.f32 	%f521, %f227, %f476, %f441;
	fma.rn.f32 	%f522, %f227, %f397, %f442;
	fma.rn.f32 	%f523, %f227, %f314, %f443;
	fma.rn.f32 	%f524, %f227, %f231, %f444;
	fma.rn.f32 	%f525, %f227, %f484, %f445;
	fma.rn.f32 	%f526, %f227, %f405, %f446;
	fma.rn.f32 	%f527, %f227, %f326, %f447;
	fma.rn.f32 	%f528, %f480, %f215, %f448;
	fma.rn.f32 	%f529, %f480, %f476, %f449;
	fma.rn.f32 	%f530, %f480, %f397, %f450;
	fma.rn.f32 	%f531, %f480, %f314, %f451;
	fma.rn.f32 	%f532, %f480, %f231, %f452;
	fma.rn.f32 	%f533, %f480, %f484, %f453;
	fma.rn.f32 	%f534, %f480, %f405, %f454;
	fma.rn.f32 	%f535, %f480, %f326, %f455;
	fma.rn.f32 	%f536, %f401, %f215, %f456;
	fma.rn.f32 	%f537, %f401, %f476, %f457;
	fma.rn.f32 	%f538, %f401, %f397, %f458;
	fma.rn.f32 	%f539, %f401, %f314, %f459;
	fma.rn.f32 	%f540, %f401, %f231, %f460;
	fma.rn.f32 	%f541, %f401, %f484, %f461;
	fma.rn.f32 	%f542, %f401, %f405, %f462;
	fma.rn.f32 	%f543, %f401, %f326, %f463;
	fma.rn.f32 	%f544, %f322, %f215, %f464;
	fma.rn.f32 	%f545, %f322, %f476, %f465;
	fma.rn.f32 	%f546, %f322, %f397, %f466;
	fma.rn.f32 	%f547, %f322, %f314, %f467;
	fma.rn.f32 	%f548, %f322, %f231, %f468;
	fma.rn.f32 	%f549, %f322, %f484, %f469;
	fma.rn.f32 	%f550, %f322, %f405, %f470;
	fma.rn.f32 	%f551, %f322, %f326, %f471;
	ld.shared.v4.f32 	{%f552, %f553, %f554, %f555}, [%r10+16];
	ld.shared.v4.f32 	{%f556, %f557, %f558, %f559}, [%r11+32912];
	ld.shared.v4.f32 	{%f560, %f561, %f562, %f563}, [%r10+4128];
	ld.shared.v4.f32 	{%f564, %f565, %f566, %f567}, [%r11+37024];
	fma.rn.f32 	%f568, %f552, %f556, %f488;
	fma.rn.f32 	%f569, %f552, %f477, %f489;
	fma.rn.f32 	%f570, %f552, %f398, %f490;
	fma.rn.f32 	%f571, %f552, %f315, %f491;
	fma.rn.f32 	%f572, %f552, %f564, %f492;
	fma.rn.f32 	%f573, %f552, %f485, %f493;
	fma.rn.f32 	%f574, %f552, %f406, %f494;
	fma.rn.f32 	%f575, %f552, %f327, %f495;
	fma.rn.f32 	%f576, %f473, %f556, %f496;
	fma.rn.f32 	%f577, %f473, %f477, %f497;
	fma.rn.f32 	%f578, %f473, %f398, %f498;
	fma.rn.f32 	%f579, %f473, %f315, %f499;
	fma.rn.f32 	%f580, %f473, %f564, %f500;
	fma.rn.f32 	%f581, %f473, %f485, %f501;
	fma.rn.f32 	%f582, %f473, %f406, %f502;
	fma.rn.f32 	%f583, %f473, %f327, %f503;
	fma.rn.f32 	%f584, %f394, %f556, %f504;
	fma.rn.f32 	%f585, %f394, %f477, %f505;
	fma.rn.f32 	%f586, %f394, %f398, %f506;
	fma.rn.f32 	%f587, %f394, %f315, %f507;
	fma.rn.f32 	%f588, %f394, %f564, %f508;
	fma.rn.f32 	%f589, %f394, %f485, %f509;
	fma.rn.f32 	%f590, %f394, %f406, %f510;
	fma.rn.f32 	%f591, %f394, %f327, %f511;
	fma.rn.f32 	%f592, %f311, %f556, %f512;
	fma.rn.f32 	%f593, %f311, %f477, %f513;
	fma.rn.f32 	%f594, %f311, %f398, %f514;
	fma.rn.f32 	%f595, %f311, %f315, %f515;
	fma.rn.f32 	%f596, %f311, %f564, %f516;
	fma.rn.f32 	%f597, %f311, %f485, %f517;
	fma.rn.f32 	%f598, %f311, %f406, %f518;
	fma.rn.f32 	%f599, %f311, %f327, %f519;
	fma.rn.f32 	%f600, %f560, %f556, %f520;
	fma.rn.f32 	%f601, %f560, %f477, %f521;
	fma.rn.f32 	%f602, %f560, %f398, %f522;
	fma.rn.f32 	%f603, %f560, %f315, %f523;
	fma.rn.f32 	%f604, %f560, %f564, %f524;
	fma.rn.f32 	%f605, %f560, %f485, %f525;
	fma.rn.f32 	%f606, %f560, %f406, %f526;
	fma.rn.f32 	%f607, %f560, %f327, %f527;
	fma.rn.f32 	%f608, %f481, %f556, %f528;
	fma.rn.f32 	%f609, %f481, %f477, %f529;
	fma.rn.f32 	%f610, %f481, %f398, %f530;
	fma.rn.f32 	%f611, %f481, %f315, %f531;
	fma.rn.f32 	%f612, %f481, %f564, %f532;
	fma.rn.f32 	%f613, %f481, %f485, %f533;
	fma.rn.f32 	%f614, %f481, %f406, %f534;
	fma.rn.f32 	%f615, %f481, %f327, %f535;
	fma.rn.f32 	%f616, %f402, %f556, %f536;
	fma.rn.f32 	%f617, %f402, %f477, %f537;
	fma.rn.f32 	%f618, %f402, %f398, %f538;
	fma.rn.f32 	%f619, %f402, %f315, %f539;
	fma.rn.f32 	%f620, %f402, %f564, %f540;
	fma.rn.f32 	%f621, %f402, %f485, %f541;
	fma.rn.f32 	%f622, %f402, %f406, %f542;
	fma.rn.f32 	%f623, %f402, %f327, %f543;
	fma.rn.f32 	%f624, %f323, %f556, %f544;
	fma.rn.f32 	%f625, %f323, %f477, %f545;
	fma.rn.f32 	%f626, %f323, %f398, %f546;
	fma.rn.f32 	%f627, %f323, %f315, %f547;
	fma.rn.f32 	%f628, %f323, %f564, %f548;
	fma.rn.f32 	%f629, %f323, %f485, %f549;
	fma.rn.f32 	%f630, %f323, %f406, %f550;
	fma.rn.f32 	%f631, %f323, %f327, %f551;
	ld.shared.v4.f32 	{%f632, %f633, %f634, %f635}, [%r10+3104];
	ld.shared.v4.f32 	{%f636, %f637, %f638, %f639}, [%r11+36000];
	ld.shared.v4.f32 	{%f640, %f641, %f642, %f643}, [%r10+7216];
	ld.shared.v4.f32 	{%f644, %f645, %f646, %f647}, [%r11+40112];
	fma.rn.f32 	%f648, %f553, %f557, %f568;
	fma.rn.f32 	%f649, %f553, %f478, %f569;
	fma.rn.f32 	%f650, %f553, %f399, %f570;
	fma.rn.f32 	%f651, %f553, %f636, %f571;
	fma.rn.f32 	%f652, %f553, %f565, %f572;
	fma.rn.f32 	%f653, %f553, %f486, %f573;
	fma.rn.f32 	%f654, %f553, %f407, %f574;
	fma.rn.f32 	%f655, %f553, %f644, %f575;
	fma.rn.f32 	%f656, %f474, %f557, %f576;
	fma.rn.f32 	%f657, %f474, %f478, %f577;
	fma.rn.f32 	%f658, %f474, %f399, %f578;
	fma.rn.f32 	%f659, %f474, %f636, %f579;
	fma.rn.f32 	%f660, %f474, %f565, %f580;
	fma.rn.f32 	%f661, %f474, %f486, %f581;
	fma.rn.f32 	%f662, %f474, %f407, %f582;
	fma.rn.f32 	%f663, %f474, %f644, %f583;
	fma.rn.f32 	%f664, %f395, %f557, %f584;
	fma.rn.f32 	%f665, %f395, %f478, %f585;
	fma.rn.f32 	%f666, %f395, %f399, %f586;
	fma.rn.f32 	%f667, %f395, %f636, %f587;
	fma.rn.f32 	%f668, %f395, %f565, %f588;
	fma.rn.f32 	%f669, %f395, %f486, %f589;
	fma.rn.f32 	%f670, %f395, %f407, %f590;
	fma.rn.f32 	%f671, %f395, %f644, %f591;
	fma.rn.f32 	%f672, %f632, %f557, %f592;
	fma.rn.f32 	%f673, %f632, %f478, %f593;
	fma.rn.f32 	%f674, %f632, %f399, %f594;
	fma.rn.f32 	%f675, %f632, %f636, %f595;
	fma.rn.f32 	%f676, %f632, %f565, %f596;
	fma.rn.f32 	%f677, %f632, %f486, %f597;
	fma.rn.f32 	%f678, %f632, %f407, %f598;
	fma.rn.f32 	%f679, %f632, %f644, %f599;
	fma.rn.f32 	%f680, %f561, %f557, %f600;
	fma.rn.f32 	%f681, %f561, %f478, %f601;
	fma.rn.f32 	%f682, %f561, %f399, %f602;
	fma.rn.f32 	%f683, %f561, %f636, %f603;
	fma.rn.f32 	%f684, %f561, %f565, %f604;
	fma.rn.f32 	%f685, %f561, %f486, %f605;
	fma.rn.f32 	%f686, %f561, %f407, %f606;
	fma.rn.f32 	%f687, %f561, %f644, %f607;
	fma.rn.f32 	%f688, %f482, %f557, %f608;
	fma.rn.f32 	%f689, %f482, %f478, %f609;
	fma.rn.f32 	%f690, %f482, %f399, %f610;
	fma.rn.f32 	%f691, %f482, %f636, %f611;
	fma.rn.f32 	%f692, %f482, %f565, %f612;
	fma.rn.f32 	%f693, %f482, %f486, %f613;
	fma.rn.f32 	%f694, %f482, %f407, %f614;
	fma.rn.f32 	%f695, %f482, %f644, %f615;
	fma.rn.f32 	%f696, %f403, %f557, %f616;
	fma.rn.f32 	%f697, %f403, %f478, %f617;
	fma.rn.f32 	%f698, %f403, %f399, %f618;
	fma.rn.f32 	%f699, %f403, %f636, %f619;
	fma.rn.f32 	%f700, %f403, %f565, %f620;
	fma.rn.f32 	%f701, %f403, %f486, %f621;
	fma.rn.f32 	%f702, %f403, %f407, %f622;
	fma.rn.f32 	%f703, %f403, %f644, %f623;
	fma.rn.f32 	%f704, %f640, %f557, %f624;
	fma.rn.f32 	%f705, %f640, %f478, %f625;
	fma.rn.f32 	%f706, %f640, %f399, %f626;
	fma.rn.f32 	%f707, %f640, %f636, %f627;
	fma.rn.f32 	%f708, %f640, %f565, %f628;
	fma.rn.f32 	%f709, %f640, %f486, %f629;
	fma.rn.f32 	%f710, %f640, %f407, %f630;
	fma.rn.f32 	%f711, %f640, %f644, %f631;
	ld.shared.v4.f32 	{%f712, %f713, %f714, %f715}, [%r10+2080];
	ld.shared.v4.f32 	{%f716, %f717, %f718, %f719}, [%r11+34976];
	ld.shared.v4.f32 	{%f720, %f721, %f722, %f723}, [%r10+6192];
	ld.shared.v4.f32 	{%f724, %f725, %f726, %f727}, [%r11+39088];
	fma.rn.f32 	%f728, %f554, %f558, %f648;
	fma.rn.f32 	%f729, %f554, %f479, %f649;
	fma.rn.f32 	%f730, %f554, %f716, %f650;
	fma.rn.f32 	%f731, %f554, %f637, %f651;
	fma.rn.f32 	%f732, %f554, %f566, %f652;
	fma.rn.f32 	%f733, %f554, %f487, %f653;
	fma.rn.f32 	%f734, %f554, %f724, %f654;
	fma.rn.f32 	%f735, %f554, %f645, %f655;
	fma.rn.f32 	%f736, %f475, %f558, %f656;
	fma.rn.f32 	%f737, %f475, %f479, %f657;
	fma.rn.f32 	%f738, %f475, %f716, %f658;
	fma.rn.f32 	%f739, %f475, %f637, %f659;
	fma.rn.f32 	%f740, %f475, %f566, %f660;
	fma.rn.f32 	%f741, %f475, %f487, %f661;
	fma.rn.f32 	%f742, %f475, %f724, %f662;
	fma.rn.f32 	%f743, %f475, %f645, %f663;
	fma.rn.f32 	%f744, %f712, %f558, %f664;
	fma.rn.f32 	%f745, %f712, %f479, %f665;
	fma.rn.f32 	%f746, %f712, %f716, %f666;
	fma.rn.f32 	%f747, %f712, %f637, %f667;
	fma.rn.f32 	%f748, %f712, %f566, %f668;
	fma.rn.f32 	%f749, %f712, %f487, %f669;
	fma.rn.f32 	%f750, %f712, %f724, %f670;
	fma.rn.f32 	%f751, %f712, %f645, %f671;
	fma.rn.f32 	%f752, %f633, %f558, %f672;
	fma.rn.f32 	%f753, %f633, %f479, %f673;
	fma.rn.f32 	%f754, %f633, %f716, %f674;
	fma.rn.f32 	%f755, %f633, %f637, %f675;
	fma.rn.f32 	%f756, %f633, %f566, %f676;
	fma.rn.f32 	%f757, %f633, %f487, %f677;
	fma.rn.f32 	%f758, %f633, %f724, %f678;
	fma.rn.f32 	%f759, %f633, %f645, %f679;
	fma.rn.f32 	%f760, %f562, %f558, %f680;
	fma.rn.f32 	%f761, %f562, %f479, %f681;
	fma.rn.f32 	%f762, %f562, %f716, %f682;
	fma.rn.f32 	%f763, %f562, %f637, %f683;
	fma.rn.f32 	%f764, %f562, %f566, %f684;
	fma.rn.f32 	%f765, %f562, %f487, %f685;
	fma.rn.f32 	%f766, %f562, %f724, %f686;
	fma.rn.f32 	%f767, %f562, %f645, %f687;
	fma.rn.f32 	%f768, %f483, %f558, %f688;
	fma.rn.f32 	%f769, %f483, %f479, %f689;
	fma.rn.f32 	%f770, %f483, %f716, %f690;
	fma.rn.f32 	%f771, %f483, %f637, %f691;
	fma.rn.f32 	%f772, %f483, %f566, %f692;
	fma.rn.f32 	%f773, %f483, %f487, %f693;
	fma.rn.f32 	%f774, %f483, %f724, %f694;
	fma.rn.f32 	%f775, %f483, %f645, %f695;
	fma.rn.f32 	%f776, %f720, %f558, %f696;
	fma.rn.f32 	%f777, %f720, %f479, %f697;
	fma.rn.f32 	%f778, %f720, %f716, %f698;
	fma.rn.f32 	%f779, %f720, %f637, %f699;
	fma.rn.f32 	%f780, %f720, %f566, %f700;
	fma.rn.f32 	%f781, %f720, %f487, %f701;
	fma.rn.f32 	%f782, %f720, %f724, %f702;
	fma.rn.f32 	%f783, %f720, %f645, %f703;
	fma.rn.f32 	%f784, %f641, %f558, %f704;
	fma.rn.f32 	%f785, %f641, %f479, %f705;
	fma.rn.f32 	%f786, %f641, %f716, %f706;
	fma.rn.f32 	%f787, %f641, %f637, %f707;
	fma.rn.f32 	%f788, %f641, %f566, %f708;
	fma.rn.f32 	%f789, %f641, %f487, %f709;
	fma.rn.f32 	%f790, %f641, %f724, %f710;
	fma.rn.f32 	%f791, %f641, %f645, %f711;
	ld.shared.v4.f32 	{%f792, %f793, %f794, %f795}, [%r10+1056];
	ld.shared.v4.f32 	{%f796, %f797, %f798, %f799}, [%r11+33952];
	ld.shared.v4.f32 	{%f800, %f801, %f802, %f803}, [%r10+5168];
	ld.shared.v4.f32 	{%f804, %f805, %f806, %f807}, [%r11+38064];
	fma.rn.f32 	%f808, %f555, %f559, %f728;
	fma.rn.f32 	%f809, %f555, %f796, %f729;
	fma.rn.f32 	%f810, %f555, %f717, %f730;
	fma.rn.f32 	%f811, %f555, %f638, %f731;
	fma.rn.f32 	%f812, %f555, %f567, %f732;
	fma.rn.f32 	%f813, %f555, %f804, %f733;
	fma.rn.f32 	%f814, %f555, %f725, %f734;
	fma.rn.f32 	%f815, %f555, %f646, %f735;
	fma.rn.f32 	%f816, %f792, %f559, %f736;
	fma.rn.f32 	%f817, %f792, %f796, %f737;
	fma.rn.f32 	%f818, %f792, %f717, %f738;
	fma.rn.f32 	%f819, %f792, %f638, %f739;
	fma.rn.f32 	%f820, %f792, %f567, %f740;
	fma.rn.f32 	%f821, %f792, %f804, %f741;
	fma.rn.f32 	%f822, %f792, %f725, %f742;
	fma.rn.f32 	%f823, %f792, %f646, %f743;
	fma.rn.f32 	%f824, %f713, %f559, %f744;
	fma.rn.f32 	%f825, %f713, %f796, %f745;
	fma.rn.f32 	%f826, %f713, %f717, %f746;
	fma.rn.f32 	%f827, %f713, %f638, %f747;
	fma.rn.f32 	%f828, %f713, %f567, %f748;
	fma.rn.f32 	%f829, %f713, %f804, %f749;
	fma.rn.f32 	%f830, %f713, %f725, %f750;
	fma.rn.f32 	%f831, %f713, %f646, %f751;
	fma.rn.f32 	%f832, %f634, %f559, %f752;
	fma.rn.f32 	%f833, %f634, %f796, %f753;
	fma.rn.f32 	%f834, %f634, %f717, %f754;
	fma.rn.f32 	%f835, %f634, %f638, %f755;
	fma.rn.f32 	%f836, %f634, %f567, %f756;
	fma.rn.f32 	%f837, %f634, %f804, %f757;
	fma.rn.f32 	%f838, %f634, %f725, %f758;
	fma.rn.f32 	%f839, %f634, %f646, %f759;
	fma.rn.f32 	%f840, %f563, %f559, %f760;
	fma.rn.f32 	%f841, %f563, %f796, %f761;
	fma.rn.f32 	%f842, %f563, %f717, %f762;
	fma.rn.f32 	%f843, %f563, %f638, %f763;
	fma.rn.f32 	%f844, %f563, %f567, %f764;
	fma.rn.f32 	%f845, %f563, %f804, %f765;
	fma.rn.f32 	%f846, %f563, %f725, %f766;
	fma.rn.f32 	%f847, %f563, %f646, %f767;
	fma.rn.f32 	%f848, %f800, %f559, %f768;
	fma.rn.f32 	%f849, %f800, %f796, %f769;
	fma.rn.f32 	%f850, %f800, %f717, %f770;
	fma.rn.f32 	%f851, %f800, %f638, %f771;
	fma.rn.f32 	%f852, %f800, %f567, %f772;
	fma.rn.f32 	%f853, %f800, %f804, %f773;
	fma.rn.f32 	%f854, %f800, %f725, %f774;
	fma.rn.f32 	%f855, %f800, %f646, %f775;
	fma.rn.f32 	%f856, %f721, %f559, %f776;
	fma.rn.f32 	%f857, %f721, %f796, %f777;
	fma.rn.f32 	%f858, %f721, %f717, %f778;
	fma.rn.f32 	%f859, %f721, %f638, %f779;
	fma.rn.f32 	%f860, %f721, %f567, %f780;
	fma.rn.f32 	%f861, %f721, %f804, %f781;
	fma.rn.f32 	%f862, %f721, %f725, %f782;
	fma.rn.f32 	%f863, %f721, %f646, %f783;
	fma.rn.f32 	%f864, %f642, %f559, %f784;
	fma.rn.f32 	%f865, %f642, %f796, %f785;
	fma.rn.f32 	%f866, %f642, %f717, %f786;
	fma.rn.f32 	%f867, %f642, %f638, %f787;
	fma.rn.f32 	%f868, %f642, %f567, %f788;
	fma.rn.f32 	%f869, %f642, %f804, %f789;
	fma.rn.f32 	%f870, %f642, %f725, %f790;
	fma.rn.f32 	%f871, %f642, %f646, %f791;
	ld.shared.v4.f32 	{%f872, %f873, %f874, %f875}, [%r10+32];
	ld.shared.v4.f32 	{%f876, %f877, %f878, %f879}, [%r11+32928];
	ld.shared.v4.f32 	{%f880, %f881, %f882, %f883}, [%r10+4144];
	ld.shared.v4.f32 	{%f884, %f885, %f886, %f887}, [%r11+37040];
	fma.rn.f32 	%f888, %f872, %f876, %f808;
	fma.rn.f32 	%f889, %f872, %f797, %f809;
	fma.rn.f32 	%f890, %f872, %f718, %f810;
	fma.rn.f32 	%f891, %f872, %f639, %f811;
	fma.rn.f32 	%f892, %f872, %f884, %f812;
	fma.rn.f32 	%f893, %f872, %f805, %f813;
	fma.rn.f32 	%f894, %f872, %f726, %f814;
	fma.rn.f32 	%f895, %f872, %f647, %f815;
	fma.rn.f32 	%f896, %f793, %f876, %f816;
	fma.rn.f32 	%f897, %f793, %f797, %f817;
	fma.rn.f32 	%f898, %f793, %f718, %f818;
	fma.rn.f32 	%f899, %f793, %f639, %f819;
	fma.rn.f32 	%f900, %f793, %f884, %f820;
	fma.rn.f32 	%f901, %f793, %f805, %f821;
	fma.rn.f32 	%f902, %f793, %f726, %f822;
	fma.rn.f32 	%f903, %f793, %f647, %f823;
	fma.rn.f32 	%f904, %f714, %f876, %f824;
	fma.rn.f32 	%f905, %f714, %f797, %f825;
	fma.rn.f32 	%f906, %f714, %f718, %f826;
	fma.rn.f32 	%f907, %f714, %f639, %f827;
	fma.rn.f32 	%f908, %f714, %f884, %f828;
	fma.rn.f32 	%f909, %f714, %f805, %f829;
	fma.rn.f32 	%f910, %f714, %f726, %f830;
	fma.rn.f32 	%f911, %f714, %f647, %f831;
	fma.rn.f32 	%f912, %f635, %f876, %f832;
	fma.rn.f32 	%f913, %f635, %f797, %f833;
	fma.rn.f32 	%f914, %f635, %f718, %f834;
	fma.rn.f32 	%f915, %f635, %f639, %f835;
	fma.rn.f32 	%f916, %f635, %f884, %f836;
	fma.rn.f32 	%f917, %f635, %f805, %f837;
	fma.rn.f32 	%f918, %f635, %f726, %f838;
	fma.rn.f32 	%f919, %f635, %f647, %f839;
	fma.rn.f32 	%f920, %f880, %f876, %f840;
	fma.rn.f32 	%f921, %f880, %f797, %f841;
	fma.rn.f32 	%f922, %f880, %f718, %f842;
	fma.rn.f32 	%f923, %f880, %f639, %f843;
	fma.rn.f32 	%f924, %f880, %f884, %f844;
	fma.rn.f32 	%f925, %f880, %f805, %f845;
	fma.rn.f32 	%f926, %f880, %f726, %f846;
	fma.rn.f32 	%f927, %f880, %f647, %f847;
	fma.rn.f32 	%f928, %f801, %f876, %f848;
	fma.rn.f32 	%f929, %f801, %f797, %f849;
	fma.rn.f32 	%f930, %f801, %f718, %f850;
	fma.rn.f32 	%f931, %f801, %f639, %f851;
	fma.rn.f32 	%f932, %f801, %f884, %f852;
	fma.rn.f32 	%f933, %f801, %f805, %f853;
	fma.rn.f32 	%f934, %f801, %f726, %f854;
	fma.rn.f32 	%f935, %f801, %f647, %f855;
	fma.rn.f32 	%f936, %f722, %f876, %f856;
	fma.rn.f32 	%f937, %f722, %f797, %f857;
	fma.rn.f32 	%f938, %f722, %f718, %f858;
	fma.rn.f32 	%f939, %f722, %f639, %f859;
	fma.rn.f32 	%f940, %f722, %f884, %f860;
	fma.rn.f32 	%f941, %f722, %f805, %f861;
	fma.rn.f32 	%f942, %f722, %f726, %f862;
	fma.rn.f32 	%f943, %f722, %f647, %f863;
	fma.rn.f32 	%f944, %f643, %f876, %f864;
	fma.rn.f32 	%f945, %f643, %f797, %f865;
	fma.rn.f32 	%f946, %f643, %f718, %f866;
	fma.rn.f32 	%f947, %f643, %f639, %f867;
	fma.rn.f32 	%f948, %f643, %f884, %f868;
	fma.rn.f32 	%f949, %f643, %f805, %f869;
	fma.rn.f32 	%f950, %f643, %f726, %f870;
	fma.rn.f32 	%f951, %f643, %f647, %f871;
	ld.shared.v4.f32 	{%f952, %f953, %f954, %f955}, [%r10+3120];
	ld.shared.v4.f32 	{%f956, %f957, %f958, %f959}, [%r11+36016];
	ld.shared.v4.f32 	{%f960, %f961, %f962, %f963}, [%r10+7232];
	ld.shared.v4.f32 	{%f964, %f965, %f966, %f967}, [%r11+40128];
	fma.rn.f32 	%f968, %f873, %f877, %f888;
	fma.rn.f32 	%f969, %f873, %f798, %f889;
	fma.rn.f32 	%f970, %f873, %f719, %f890;
	fma.rn.f32 	%f971, %f873, %f956, %f891;
	fma.rn.f32 	%f972, %f873, %f885, %f892;
	fma.rn.f32 	%f973, %f873, %f806, %f893;
	fma.rn.f32 	%f974, %f873, %f727, %f894;
	fma.rn.f32 	%f975, %f873, %f964, %f895;
	fma.rn.f32 	%f976, %f794, %f877, %f896;
	fma.rn.f32 	%f977, %f794, %f798, %f897;
	fma.rn.f32 	%f978, %f794, %f719, %f898;
	fma.rn.f32 	%f979, %f794, %f956, %f899;
	fma.rn.f32 	%f980, %f794, %f885, %f900;
	fma.rn.f32 	%f981, %f794, %f806, %f901;
	fma.rn.f32 	%f982, %f794, %f727, %f902;
	fma.rn.f32 	%f983, %f794, %f964, %f903;
	fma.rn.f32 	%f984, %f715, %f877, %f904;
	fma.rn.f32 	%f985, %f715, %f798, %f905;
	fma.rn.f32 	%f986, %f715, %f719, %f906;
	fma.rn.f32 	%f987, %f715, %f956, %f907;
	fma.rn.f32 	%f988, %f715, %f885, %f908;
	fma.rn.f32 	%f989, %f715, %f806, %f909;
	fma.rn.f32 	%f990, %f715, %f727, %f910;
	fma.rn.f32 	%f991, %f715, %f964, %f911;
	fma.rn.f32 	%f992, %f952, %f877, %f912;
	fma.rn.f32 	%f993, %f952, %f798, %f913;
	fma.rn.f32 	%f994, %f952, %f719, %f914;
	fma.rn.f32 	%f995, %f952, %f956, %f915;
	fma.rn.f32 	%f996, %f952, %f885, %f916;
	fma.rn.f32 	%f997, %f952, %f806, %f917;
	fma.rn.f32 	%f998, %f952, %f727, %f918;
	fma.rn.f32 	%f999, %f952, %f964, %f919;
	fma.rn.f32 	%f1000, %f881, %f877, %f920;
	fma.rn.f32 	%f1001, %f881, %f798, %f921;
	fma.rn.f32 	%f1002, %f881, %f719, %f922;
	fma.rn.f32 	%f1003, %f881, %f956, %f923;
	fma.rn.f32 	%f1004, %f881, %f885, %f924;
	fma.rn.f32 	%f1005, %f881, %f806, %f925;
	fma.rn.f32 	%f1006, %f881, %f727, %f926;
	fma.rn.f32 	%f1007, %f881, %f964, %f927;
	fma.rn.f32 	%f1008, %f802, %f877, %f928;
	fma.rn.f32 	%f1009, %f802, %f798, %f929;
	fma.rn.f32 	%f1010, %f802, %f719, %f930;
	fma.rn.f32 	%f1011, %f802, %f956, %f931;
	fma.rn.f32 	%f1012, %f802, %f885, %f932;
	fma.rn.f32 	%f1013, %f802, %f806, %f933;
	fma.rn.f32 	%f1014, %f802, %f727, %f934;
	fma.rn.f32 	%f1015, %f802, %f964, %f935;
	fma.rn.f32 	%f1016, %f723, %f877, %f936;
	fma.rn.f32 	%f1017, %f723, %f798, %f937;
	fma.rn.f32 	%f1018, %f723, %f719, %f938;
	fma.rn.f32 	%f1019, %f723, %f956, %f939;
	fma.rn.f32 	%f1020, %f723, %f885, %f940;
	fma.rn.f32 	%f1021, %f723, %f806, %f941;
	fma.rn.f32 	%f1022, %f723, %f727, %f942;
	fma.rn.f32 	%f1023, %f723, %f964, %f943;
	fma.rn.f32 	%f1024, %f960, %f877, %f944;
	fma.rn.f32 	%f1025, %f960, %f798, %f945;
	fma.rn.f32 	%f1026, %f960, %f719, %f946;
	fma.rn.f32 	%f1027, %f960, %f956, %f947;
	fma.rn.f32 	%f1028, %f960, %f885, %f948;
	fma.rn.f32 	%f1029, %f960, %f806, %f949;
	fma.rn.f32 	%f1030, %f960, %f727, %f950;
	fma.rn.f32 	%f1031, %f960, %f964, %f951;
	ld.shared.v4.f32 	{%f1032, %f1033, %f1034, %f1035}, [%r10+2096];
	ld.shared.v4.f32 	{%f1036, %f1037, %f1038, %f1039}, [%r11+34992];
	ld.shared.v4.f32 	{%f1040, %f1041, %f1042, %f1043}, [%r10+6208];
	ld.shared.v4.f32 	{%f1044, %f1045, %f1046, %f1047}, [%r11+39104];
	fma.rn.f32 	%f1048, %f874, %f878, %f968;
	fma.rn.f32 	%f1049, %f874, %f799, %f969;
	fma.rn.f32 	%f1050, %f874, %f1036, %f970;
	fma.rn.f32 	%f1051, %f874, %f957, %f971;
	fma.rn.f32 	%f1052, %f874, %f886, %f972;
	fma.rn.f32 	%f1053, %f874, %f807, %f973;
	fma.rn.f32 	%f1054, %f874, %f1044, %f974;
	fma.rn.f32 	%f1055, %f874, %f965, %f975;
	fma.rn.f32 	%f1056, %f795, %f878, %f976;
	fma.rn.f32 	%f1057, %f795, %f799, %f977;
	fma.rn.f32 	%f1058, %f795, %f1036, %f978;
	fma.rn.f32 	%f1059, %f795, %f957, %f979;
	fma.rn.f32 	%f1060, %f795, %f886, %f980;
	fma.rn.f32 	%f1061, %f795, %f807, %f981;
	fma.rn.f32 	%f1062, %f795, %f1044, %f982;
	fma.rn.f32 	%f1063, %f795, %f965, %f983;
	fma.rn.f32 	%f1064, %f1032, %f878, %f984;
	fma.rn.f32 	%f1065, %f1032, %f799, %f985;
	fma.rn.f32 	%f1066, %f1032, %f1036, %f986;
	fma.rn.f32 	%f1067, %f1032, %f957, %f987;
	fma.rn.f32 	%f1068, %f1032, %f886, %f988;
	fma.rn.f32 	%f1069, %f1032, %f807, %f989;
	fma.rn.f32 	%f1070, %f1032, %f1044, %f990;
	fma.rn.f32 	%f1071, %f1032, %f965, %f991;
	fma.rn.f32 	%f1072, %f953, %f878, %f992;
	fma.rn.f32 	%f1073, %f953, %f799, %f993;
	fma.rn.f32 	%f1074, %f953, %f1036, %f994;
	fma.rn.f32 	%f1075, %f953, %f957, %f995;
	fma.rn.f32 	%f1076, %f953, %f886, %f996;
	fma.rn.f32 	%f1077, %f953, %f807, %f997;
	fma.rn.f32 	%f1078, %f953, %f1044, %f998;
	fma.rn.f32 	%f1079, %f953, %f965, %f999;
	fma.rn.f32 	%f1080, %f882, %f878, %f1000;
	fma.rn.f32 	%f1081, %f882, %f799, %f1001;
	fma.rn.f32 	%f1082, %f882, %f1036, %f1002;
	fma.rn.f32 	%f1083, %f882, %f957, %f1003;
	fma.rn.f32 	%f1084, %f882, %f886, %f1004;
	fma.rn.f32 	%f1085, %f882, %f807, %f1005;
	fma.rn.f32 	%f1086, %f882, %f1044, %f1006;
	fma.rn.f32 	%f1087, %f882, %f965, %f1007;
	fma.rn.f32 	%f1088, %f803, %f878, %f1008;
	fma.rn.f32 	%f1089, %f803, %f799, %f1009;
	fma.rn.f32 	%f1090, %f803, %f1036, %f1010;
	fma.rn.f32 	%f1091, %f803, %f957, %f1011;
	fma.rn.f32 	%f1092, %f803, %f886, %f1012;
	fma.rn.f32 	%f1093, %f803, %f807, %f1013;
	fma.rn.f32 	%f1094, %f803, %f1044, %f1014;
	fma.rn.f32 	%f1095, %f803, %f965, %f1015;
	fma.rn.f32 	%f1096, %f1040, %f878, %f1016;
	fma.rn.f32 	%f1097, %f1040, %f799, %f1017;
	fma.rn.f32 	%f1098, %f1040, %f1036, %f1018;
	fma.rn.f32 	%f1099, %f1040, %f957, %f1019;
	fma.rn.f32 	%f1100, %f1040, %f886, %f1020;
	fma.rn.f32 	%f1101, %f1040, %f807, %f1021;
	fma.rn.f32 	%f1102, %f1040, %f1044, %f1022;
	fma.rn.f32 	%f1103, %f1040, %f965, %f1023;
	fma.rn.f32 	%f1104, %f961, %f878, %f1024;
	fma.rn.f32 	%f1105, %f961, %f799, %f1025;
	fma.rn.f32 	%f1106, %f961, %f1036, %f1026;
	fma.rn.f32 	%f1107, %f961, %f957, %f1027;
	fma.rn.f32 	%f1108, %f961, %f886, %f1028;
	fma.rn.f32 	%f1109, %f961, %f807, %f1029;
	fma.rn.f32 	%f1110, %f961, %f1044, %f1030;
	fma.rn.f32 	%f1111, %f961, %f965, %f1031;
	ld.shared.v4.f32 	{%f1112, %f1113, %f1114, %f1115}, [%r10+1072];
	ld.shared.v4.f32 	{%f1116, %f1117, %f1118, %f1119}, [%r11+33968];
	ld.shared.v4.f32 	{%f1120, %f1121, %f1122, %f1123}, [%r10+5184];
	ld.shared.v4.f32 	{%f1124, %f1125, %f1126, %f1127}, [%r11+38080];
	fma.rn.f32 	%f1128, %f875, %f879, %f1048;
	fma.rn.f32 	%f1129, %f875, %f1116, %f1049;
	fma.rn.f32 	%f1130, %f875, %f1037, %f1050;
	fma.rn.f32 	%f1131, %f875, %f958, %f1051;
	fma.rn.f32 	%f1132, %f875, %f887, %f1052;
	fma.rn.f32 	%f1133, %f875, %f1124, %f1053;
	fma.rn.f32 	%f1134, %f875, %f1045, %f1054;
	fma.rn.f32 	%f1135, %f875, %f966, %f1055;
	fma.rn.f32 	%f1136, %f1112, %f879, %f1056;
	fma.rn.f32 	%f1137, %f1112, %f1116, %f1057;
	fma.rn.f32 	%f1138, %f1112, %f1037, %f1058;
	fma.rn.f32 	%f1139, %f1112, %f958, %f1059;
	fma.rn.f32 	%f1140, %f1112, %f887, %f1060;
	fma.rn.f32 	%f1141, %f1112, %f1124, %f1061;
	fma.rn.f32 	%f1142, %f1112, %f1045, %f1062;
	fma.rn.f32 	%f1143, %f1112, %f966, %f1063;
	fma.rn.f32 	%f1144, %f1033, %f879, %f1064;
	fma.rn.f32 	%f1145, %f1033, %f1116, %f1065;
	fma.rn.f32 	%f1146, %f1033, %f1037, %f1066;
	fma.rn.f32 	%f1147, %f1033, %f958, %f1067;
	fma.rn.f32 	%f1148, %f1033, %f887, %f1068;
	fma.rn.f32 	%f1149, %f1033, %f1124, %f1069;
	fma.rn.f32 	%f1150, %f1033, %f1045, %f1070;
	fma.rn.f32 	%f1151, %f1033, %f966, %f1071;
	fma.rn.f32 	%f1152, %f954, %f879, %f1072;
	fma.rn.f32 	%f1153, %f954, %f1116, %f1073;
	fma.rn.f32 	%f1154, %f954, %f1037, %f1074;
	fma.rn.f32 	%f1155, %f954, %f958, %f1075;
	fma.rn.f32 	%f1156, %f954, %f887, %f1076;
	fma.rn.f32 	%f1157, %f954, %f1124, %f1077;
	fma.rn.f32 	%f1158, %f954, %f1045, %f1078;
	fma.rn.f32 	%f1159, %f954, %f966, %f1079;
	fma.rn.f32 	%f1160, %f883, %f879, %f1080;
	fma.rn.f32 	%f1161, %f883, %f1116, %f1081;
	fma.rn.f32 	%f1162, %f883, %f1037, %f1082;
	fma.rn.f32 	%f1163, %f883, %f958, %f1083;
	fma.rn.f32 	%f1164, %f883, %f887, %f1084;
	fma.rn.f32 	%f1165, %f883, %f1124, %f1085;
	fma.rn.f32 	%f1166, %f883, %f1045, %f1086;
	fma.rn.f32 	%f1167, %f883, %f966, %f1087;
	fma.rn.f32 	%f1168, %f1120, %f879, %f1088;
	fma.rn.f32 	%f1169, %f1120, %f1116, %f1089;
	fma.rn.f32 	%f1170, %f1120, %f1037, %f1090;
	fma.rn.f32 	%f1171, %f1120, %f958, %f1091;
	fma.rn.f32 	%f1172, %f1120, %f887, %f1092;
	fma.rn.f32 	%f1173, %f1120, %f1124, %f1093;
	fma.rn.f32 	%f1174, %f1120, %f1045, %f1094;
	fma.rn.f32 	%f1175, %f1120, %f966, %f1095;
	fma.rn.f32 	%f1176, %f1041, %f879, %f1096;
	fma.rn.f32 	%f1177, %f1041, %f1116, %f1097;
	fma.rn.f32 	%f1178, %f1041, %f1037, %f1098;
	fma.rn.f32 	%f1179, %f1041, %f958, %f1099;
	fma.rn.f32 	%f1180, %f1041, %f887, %f1100;
	fma.rn.f32 	%f1181, %f1041, %f1124, %f1101;
	fma.rn.f32 	%f1182, %f1041, %f1045, %f1102;
	fma.rn.f32 	%f1183, %f1041, %f966, %f1103;
	fma.rn.f32 	%f1184, %f962, %f879, %f1104;
	fma.rn.f32 	%f1185, %f962, %f1116, %f1105;
	fma.rn.f32 	%f1186, %f962, %f1037, %f1106;
	fma.rn.f32 	%f1187, %f962, %f958, %f1107;
	fma.rn.f32 	%f1188, %f962, %f887, %f1108;
	fma.rn.f32 	%f1189, %f962, %f1124, %f1109;
	fma.rn.f32 	%f1190, %f962, %f1045, %f1110;
	fma.rn.f32 	%f1191, %f962, %f966, %f1111;
	ld.shared.v4.f32 	{%f1192, %f1193, %f1194, %f1195}, [%r10+48];
	ld.shared.v4.f32 	{%f1196, %f1197, %f1198, %f1199}, [%r11+32944];
	ld.shared.v4.f32 	{%f1200, %f1201, %f1202, %f1203}, [%r10+4160];
	ld.shared.v4.f32 	{%f1204, %f1205, %f1206, %f1207}, [%r11+37056];
	fma.rn.f32 	%f1208, %f1192, %f1196, %f1128;
	fma.rn.f32 	%f1209, %f1192, %f1117, %f1129;
	fma.rn.f32 	%f1210, %f1192, %f1038, %f1130;
	fma.rn.f32 	%f1211, %f1192, %f959, %f1131;
	fma.rn.f32 	%f1212, %f1192, %f1204, %f1132;
	fma.rn.f32 	%f1213, %f1192, %f1125, %f1133;
	fma.rn.f32 	%f1214, %f1192, %f1046, %f1134;
	fma.rn.f32 	%f1215, %f1192, %f967, %f1135;
	fma.rn.f32 	%f1216, %f1113, %f1196, %f1136;
	fma.rn.f32 	%f1217, %f1113, %f1117, %f1137;
	fma.rn.f32 	%f1218, %f1113, %f1038, %f1138;
	fma.rn.f32 	%f1219, %f1113, %f959, %f1139;
	fma.rn.f32 	%f1220, %f1113, %f1204, %f1140;
	fma.rn.f32 	%f1221, %f1113, %f1125, %f1141;
	fma.rn.f32 	%f1222, %f1113, %f1046, %f1142;
	fma.rn.f32 	%f1223, %f1113, %f967, %f1143;
	fma.rn.f32 	%f1224, %f1034, %f1196, %f1144;
	fma.rn.f32 	%f1225, %f1034, %f1117, %f1145;
	fma.rn.f32 	%f1226, %f1034, %f1038, %f1146;
	fma.rn.f32 	%f1227, %f1034, %f959, %f1147;
	fma.rn.f32 	%f1228, %f1034, %f1204, %f1148;
	fma.rn.f32 	%f1229, %f1034, %f1125, %f1149;
	fma.rn.f32 	%f1230, %f1034, %f1046, %f1150;
	fma.rn.f32 	%f1231, %f1034, %f967, %f1151;
	fma.rn.f32 	%f1232, %f955, %f1196, %f1152;
	fma.rn.f32 	%f1233, %f955, %f1117, %f1153;
	fma.rn.f32 	%f1234, %f955, %f1038, %f1154;
	fma.rn.f32 	%f1235, %f955, %f959, %f1155;
	fma.rn.f32 	%f1236, %f955, %f1204, %f1156;
	fma.rn.f32 	%f1237, %f955, %f1125, %f1157;
	fma.rn.f32 	%f1238, %f955, %f1046, %f1158;
	fma.rn.f32 	%f1239, %f955, %f967, %f1159;
	fma.rn.f32 	%f1240, %f1200, %f1196, %f1160;
	fma.rn.f32 	%f1241, %f1200, %f1117, %f1161;
	fma.rn.f32 	%f1242, %f1200, %f1038, %f1162;
	fma.rn.f32 	%f1243, %f1200, %f959, %f1163;
	fma.rn.f32 	%f1244, %f1200, %f1204, %f1164;
	fma.rn.f32 	%f1245, %f1200, %f1125, %f1165;
	fma.rn.f32 	%f1246, %f1200, %f1046, %f1166;
	fma.rn.f32 	%f1247, %f1200, %f967, %f1167;
	fma.rn.f32 	%f1248, %f1121, %f1196, %f1168;
	fma.rn.f32 	%f1249, %f1121, %f1117, %f1169;
	fma.rn.f32 	%f1250, %f1121, %f1038, %f1170;
	fma.rn.f32 	%f1251, %f1121, %f959, %f1171;
	fma.rn.f32 	%f1252, %f1121, %f1204, %f1172;
	fma.rn.f32 	%f1253, %f1121, %f1125, %f1173;
	fma.rn.f32 	%f1254, %f1121, %f1046, %f1174;
	fma.rn.f32 	%f1255, %f1121, %f967, %f1175;
	fma.rn.f32 	%f1256, %f1042, %f1196, %f1176;
	fma.rn.f32 	%f1257, %f1042, %f1117, %f1177;
	fma.rn.f32 	%f1258, %f1042, %f1038, %f1178;
	fma.rn.f32 	%f1259, %f1042, %f959, %f1179;
	fma.rn.f32 	%f1260, %f1042, %f1204, %f1180;
	fma.rn.f32 	%f1261, %f1042, %f1125, %f1181;
	fma.rn.f32 	%f1262, %f1042, %f1046, %f1182;
	fma.rn.f32 	%f1263, %f1042, %f967, %f1183;
	fma.rn.f32 	%f1264, %f963, %f1196, %f1184;
	fma.rn.f32 	%f1265, %f963, %f1117, %f1185;
	fma.rn.f32 	%f1266, %f963, %f1038, %f1186;
	fma.rn.f32 	%f1267, %f963, %f959, %f1187;
	fma.rn.f32 	%f1268, %f963, %f1204, %f1188;
	fma.rn.f32 	%f1269, %f963, %f1125, %f1189;
	fma.rn.f32 	%f1270, %f963, %f1046, %f1190;
	fma.rn.f32 	%f1271, %f963, %f967, %f1191;
	.pragma "used_bytes_mask 4095";
	ld.shared.v4.f32 	{%f1272, %f1273, %f1274, %f1275}, [%r10+3136];
	.pragma "used_bytes_mask 4095";
	ld.shared.v4.f32 	{%f1276, %f1277, %f1278, %f1279}, [%r11+36032];
	.pragma "used_bytes_mask 4095";
	ld.shared.v4.f32 	{%f1280, %f1281, %f1282, %f1283}, [%r10+7248];
	.pragma "used_bytes_mask 4095";
	ld.shared.v4.f32 	{%f1284, %f1285, %f1286, %f1287}, [%r11+40144];
	fma.rn.f32 	%f1288, %f1193, %f1197, %f1208;
	fma.rn.f32 	%f1289, %f1193, %f1118, %f1209;
	fma.rn.f32 	%f1290, %f1193, %f1039, %f1210;
	fma.rn.f32 	%f1291, %f1193, %f1276, %f1211;
	fma.rn.f32 	%f1292, %f1193, %f1205, %f1212;
	fma.rn.f32 	%f1293, %f1193, %f1126, %f1213;
	fma.rn.f32 	%f1294, %f1193, %f1047, %f1214;
	fma.rn.f32 	%f1295, %f1193, %f1284, %f1215;
	fma.rn.f32 	%f1296, %f1114, %f1197, %f1216;
	fma.rn.f32 	%f1297, %f1114, %f1118, %f1217;
	fma.rn.f32 	%f1298, %f1114, %f1039, %f1218;
	fma.rn.f32 	%f1299, %f1114, %f1276, %f1219;
	fma.rn.f32 	%f1300, %f1114, %f1205, %f1220;
	fma.rn.f32 	%f1301, %f1114, %f1126, %f1221;
	fma.rn.f32 	%f1302, %f1114, %f1047, %f1222;
	fma.rn.f32 	%f1303, %f1114, %f1284, %f1223;
	fma.rn.f32 	%f1304, %f1035, %f1197, %f1224;
	fma.rn.f32 	%f1305, %f1035, %f1118, %f1225;
	fma.rn.f32 	%f1306, %f1035, %f1039, %f1226;
	fma.rn.f32 	%f1307, %f1035, %f1276, %f1227;
	fma.rn.f32 	%f1308, %f1035, %f1205, %f1228;
	fma.rn.f32 	%f1309, %f1035, %f1126, %f1229;
	fma.rn.f32 	%f1310, %f1035, %f1047, %f1230;
	fma.rn.f32 	%f1311, %f1035, %f1284, %f1231;
	fma.rn.f32 	%f1312, %f1272, %f1197, %f1232;
	fma.rn.f32 	%f1313, %f1272, %f1118, %f1233;
	fma.rn.f32 	%f1314, %f1272, %f1039, %f1234;
	fma.rn.f32 	%f1315, %f1272, %f1276, %f1235;
	fma.rn.f32 	%f1316, %f1272, %f1205, %f1236;
	fma.rn.f32 	%f1317, %f1272, %f1126, %f1237;
	fma.rn.f32 	%f1318, %f1272, %f1047, %f1238;
	fma.rn.f32 	%f1319, %f1272, %f1284, %f1239;
	fma.rn.f32 	%f1320, %f1201, %f1197, %f1240;
	fma.rn.f32 	%f1321, %f1201, %f1118, %f1241;
	fma.rn.f32 	%f1322, %f1201, %f1039, %f1242;
	fma.rn.f32 	%f1323, %f1201, %f1276, %f1243;
	fma.rn.f32 	%f1324, %f1201, %f1205, %f1244;
	fma.rn.f32 	%f1325, %f1201, %f1126, %f1245;
	fma.rn.f32 	%f1326, %f1201, %f1047, %f1246;
	fma.rn.f32 	%f1327, %f1201, %f1284, %f1247;
	fma.rn.f32 	%f1328, %f1122, %f1197, %f1248;
	fma.rn.f32 	%f1329, %f1122, %f1118, %f1249;
	fma.rn.f32 	%f1330, %f1122, %f1039, %f1250;
	fma.rn.f32 	%f1331, %f1122, %f1276, %f1251;
	fma.rn.f32 	%f1332, %f1122, %f1205, %f1252;
	fma.rn.f32 	%f1333, %f1122, %f1126, %f1253;
	fma.rn.f32 	%f1334, %f1122, %f1047, %f1254;
	fma.rn.f32 	%f1335, %f1122, %f1284, %f1255;
	fma.rn.f32 	%f1336, %f1043, %f1197, %f1256;
	fma.rn.f32 	%f1337, %f1043, %f1118, %f1257;
	fma.rn.f32 	%f1338, %f1043, %f1039, %f1258;
	fma.rn.f32 	%f1339, %f1043, %f1276, %f1259;
	fma.rn.f32 	%f1340, %f1043, %f1205, %f1260;
	fma.rn.f32 	%f1341, %f1043, %f1126, %f1261;
	fma.rn.f32 	%f1342, %f1043, %f1047, %f1262;
	fma.rn.f32 	%f1343, %f1043, %f1284, %f1263;
	fma.rn.f32 	%f1344, %f1280, %f1197, %f1264;
	fma.rn.f32 	%f1345, %f1280, %f1118, %f1265;
	fma.rn.f32 	%f1346, %f1280, %f1039, %f1266;
	fma.rn.f32 	%f1347, %f1280, %f1276, %f1267;
	fma.rn.f32 	%f1348, %f1280, %f1205, %f1268;
	fma.rn.f32 	%f1349, %f1280, %f1126, %f1269;
	fma.rn.f32 	%f1350, %f1280, %f1047, %f1270;
	fma.rn.f32 	%f1351, %f1280, %f1284, %f1271;
	ld.shared.v2.f32 	{%f1352, %f1353}, [%r10+2112];
	ld.shared.v2.f32 	{%f1354, %f1355}, [%r11+35008];
	ld.shared.v2.f32 	{%f1356, %f1357}, [%r10+6224];
	ld.shared.v2.f32 	{%f1358, %f1359}, [%r11+39120];
	fma.rn.f32 	%f1360, %f1194, %f1198, %f1288;
	fma.rn.f32 	%f1361, %f1194, %f1119, %f1289;
	fma.rn.f32 	%f1362, %f1194, %f1354, %f1290;
	fma.rn.f32 	%f1363, %f1194, %f1277, %f1291;
	fma.rn.f32 	%f1364, %f1194, %f1206, %f1292;
	fma.rn.f32 	%f1365, %f1194, %f1127, %f1293;
	fma.rn.f32 	%f1366, %f1194, %f1358, %f1294;
	fma.rn.f32 	%f1367, %f1194, %f1285, %f1295;
	fma.rn.f32 	%f1368, %f1115, %f1198, %f1296;
	fma.rn.f32 	%f1369, %f1115, %f1119, %f1297;
	fma.rn.f32 	%f1370, %f1115, %f1354, %f1298;
	fma.rn.f32 	%f1371, %f1115, %f1277, %f1299;
	fma.rn.f32 	%f1372, %f1115, %f1206, %f1300;
	fma.rn.f32 	%f1373, %f1115, %f1127, %f1301;
	fma.rn.f32 	%f1374, %f1115, %f1358, %f1302;
	fma.rn.f32 	%f1375, %f1115, %f1285, %f1303;
	fma.rn.f32 	%f1376, %f1352, %f1198, %f1304;
	fma.rn.f32 	%f1377, %f1352, %f1119, %f1305;
	fma.rn.f32 	%f1378, %f1352, %f1354, %f1306;
	fma.rn.f32 	%f1379, %f1352, %f1277, %f1307;
	fma.rn.f32 	%f1380, %f1352, %f1206, %f1308;
	fma.rn.f32 	%f1381, %f1352, %f1127, %f1309;
	fma.rn.f32 	%f1382, %f1352, %f1358, %f1310;
	fma.rn.f32 	%f1383, %f1352, %f1285, %f1311;
	fma.rn.f32 	%f1384, %f1273, %f1198, %f1312;
	fma.rn.f32 	%f1385, %f1273, %f1119, %f1313;
	fma.rn.f32 	%f1386, %f1273, %f1354, %f1314;
	fma.rn.f32 	%f1387, %f1273, %f1277, %f1315;
	fma.rn.f32 	%f1388, %f1273, %f1206, %f1316;
	fma.rn.f32 	%f1389, %f1273, %f1127, %f1317;
	fma.rn.f32 	%f1390, %f1273, %f1358, %f1318;
	fma.rn.f32 	%f1391, %f1273, %f1285, %f1319;
	fma.rn.f32 	%f1392, %f1202, %f1198, %f1320;
	fma.rn.f32 	%f1393, %f1202, %f1119, %f1321;
	fma.rn.f32 	%f1394, %f1202, %f1354, %f1322;
	fma.rn.f32 	%f1395, %f1202, %f1277, %f1323;
	fma.rn.f32 	%f1396, %f1202, %f1206, %f1324;
	fma.rn.f32 	%f1397, %f1202, %f1127, %f1325;
	fma.rn.f32 	%f1398, %f1202, %f1358, %f1326;
	fma.rn.f32 	%f1399, %f1202, %f1285, %f1327;
	fma.rn.f32 	%f1400, %f1123, %f1198, %f1328;
	fma.rn.f32 	%f1401, %f1123, %f1119, %f1329;
	fma.rn.f32 	%f1402, %f1123, %f1354, %f1330;
	fma.rn.f32 	%f1403, %f1123, %f1277, %f1331;
	fma.rn.f32 	%f1404, %f1123, %f1206, %f1332;
	fma.rn.f32 	%f1405, %f1123, %f1127, %f1333;
	fma.rn.f32 	%f1406, %f1123, %f1358, %f1334;
	fma.rn.f32 	%f1407, %f1123, %f1285, %f1335;
	fma.rn.f32 	%f1408, %f1356, %f1198, %f1336;
	fma.rn.f32 	%f1409, %f1356, %f1119, %f1337;
	fma.rn.f32 	%f1410, %f1356, %f1354, %f1338;
	fma.rn.f32 	%f1411, %f1356, %f1277, %f1339;
	fma.rn.f32 	%f1412, %f1356, %f1206, %f1340;
	fma.rn.f32 	%f1413, %f1356, %f1127, %f1341;
	fma.rn.f32 	%f1414, %f1356, %f1358, %f1342;
	fma.rn.f32 	%f1415, %f1356, %f1285, %f1343;
	fma.rn.f32 	%f1416, %f1281, %f1198, %f1344;
	fma.rn.f32 	%f1417, %f1281, %f1119, %f1345;
	fma.rn.f32 	%f1418, %f1281, %f1354, %f1346;
	fma.rn.f32 	%f1419, %f1281, %f1277, %f1347;
	fma.rn.f32 	%f1420, %f1281, %f1206, %f1348;
	fma.rn.f32 	%f1421, %f1281, %f1127, %f1349;
	fma.rn.f32 	%f1422, %f1281, %f1358, %f1350;
	fma.rn.f32 	%f1423, %f1281, %f1285, %f1351;
	ld.shared.f32 	%f1424, [%r10+1088];
	ld.shared.f32 	%f1425, [%r11+33984];
	ld.shared.f32 	%f1426, [%r10+5200];
	ld.shared.f32 	%f1427, [%r11+38096];
	fma.rn.f32 	%f1428, %f1195, %f1199, %f1360;
	fma.rn.f32 	%f1429, %f1195, %f1425, %f1361;
	fma.rn.f32 	%f1430, %f1195, %f1355, %f1362;
	fma.rn.f32 	%f1431, %f1195, %f1278, %f1363;
	fma.rn.f32 	%f1432, %f1195, %f1207, %f1364;
	fma.rn.f32 	%f1433, %f1195, %f1427, %f1365;
	fma.rn.f32 	%f1434, %f1195, %f1359, %f1366;
	fma.rn.f32 	%f1435, %f1195, %f1286, %f1367;
	fma.rn.f32 	%f1436, %f1424, %f1199, %f1368;
	fma.rn.f32 	%f1437, %f1424, %f1425, %f1369;
	fma.rn.f32 	%f1438, %f1424, %f1355, %f1370;
	fma.rn.f32 	%f1439, %f1424, %f1278, %f1371;
	fma.rn.f32 	%f1440, %f1424, %f1207, %f1372;
	fma.rn.f32 	%f1441, %f1424, %f1427, %f1373;
	fma.rn.f32 	%f1442, %f1424, %f1359, %f1374;
	fma.rn.f32 	%f1443, %f1424, %f1286, %f1375;
	fma.rn.f32 	%f1444, %f1353, %f1199, %f1376;
	fma.rn.f32 	%f1445, %f1353, %f1425, %f1377;
	fma.rn.f32 	%f1446, %f1353, %f1355, %f1378;
	fma.rn.f32 	%f1447, %f1353, %f1278, %f1379;
	fma.rn.f32 	%f1448, %f1353, %f1207, %f1380;
	fma.rn.f32 	%f1449, %f1353, %f1427, %f1381;
	fma.rn.f32 	%f1450, %f1353, %f1359, %f1382;
	fma.rn.f32 	%f1451, %f1353, %f1286, %f1383;
	fma.rn.f32 	%f1452, %f1274, %f1199, %f1384;
	fma.rn.f32 	%f1453, %f1274, %f1425, %f1385;
	fma.rn.f32 	%f1454, %f1274, %f1355, %f1386;
	fma.rn.f32 	%f1455, %f1274, %f1278, %f1387;
	fma.rn.f32 	%f1456, %f1274, %f1207, %f1388;
	fma.rn.f32 	%f1457, %f1274, %f1427, %f1389;
	fma.rn.f32 	%f1458, %f1274, %f1359, %f1390;
	fma.rn.f32 	%f1459, %f1274, %f1286, %f1391;
	fma.rn.f32 	%f1460, %f1203, %f1199, %f1392;
	fma.rn.f32 	%f1461, %f1203, %f1425, %f1393;
	fma.rn.f32 	%f1462, %f1203, %f1355, %f1394;
	fma.rn.f32 	%f1463, %f1203, %f1278, %f1395;
	fma.rn.f32 	%f1464, %f1203, %f1207, %f1396;
	fma.rn.f32 	%f1465, %f1203, %f1427, %f1397;
	fma.rn.f32 	%f1466, %f1203, %f1359, %f1398;
	fma.rn.f32 	%f1467, %f1203, %f1286, %f1399;
	fma.rn.f32 	%f1468, %f1426, %f1199, %f1400;
	fma.rn.f32 	%f1469, %f1426, %f1425, %f1401;
	fma.rn.f32 	%f1470, %f1426, %f1355, %f1402;
	fma.rn.f32 	%f1471, %f1426, %f1278, %f1403;
	fma.rn.f32 	%f1472, %f1426, %f1207, %f1404;
	fma.rn.f32 	%f1473, %f1426, %f1427, %f1405;
	fma.rn.f32 	%f1474, %f1426, %f1359, %f1406;
	fma.rn.f32 	%f1475, %f1426, %f1286, %f1407;
	fma.rn.f32 	%f1476, %f1357, %f1199, %f1408;
	fma.rn.f32 	%f1477, %f1357, %f1425, %f1409;
	fma.rn.f32 	%f1478, %f1357, %f1355, %f1410;
	fma.rn.f32 	%f1479, %f1357, %f1278, %f1411;
	fma.rn.f32 	%f1480, %f1357, %f1207, %f1412;
	fma.rn.f32 	%f1481, %f1357, %f1427, %f1413;
	fma.rn.f32 	%f1482, %f1357, %f1359, %f1414;
	fma.rn.f32 	%f1483, %f1357, %f1286, %f1415;
	fma.rn.f32 	%f1484, %f1282, %f1199, %f1416;
	fma.rn.f32 	%f1485, %f1282, %f1425, %f1417;
	fma.rn.f32 	%f1486, %f1282, %f1355, %f1418;
	fma.rn.f32 	%f1487, %f1282, %f1278, %f1419;
	fma.rn.f32 	%f1488, %f1282, %f1207, %f1420;
	fma.rn.f32 	%f1489, %f1282, %f1427, %f1421;
	fma.rn.f32 	%f1490, %f1282, %f1359, %f1422;
	fma.rn.f32 	%f1491, %f1282, %f1286, %f1423;
	selp.f32 	%f1492, %f1428, %f1429, %p12;
	mov.b32 	%r105, %f1492;
	shfl.sync.bfly.b32	%r106|%p13, %r105, 1, 31, -1;
	mov.b32 	%f1493, %r106;
	selp.f32 	%f1494, %f1429, %f1428, %p12;
	add.f32 	%f1495, %f1494, %f1493;
	selp.f32 	%f1496, %f1430, %f1431, %p12;
	mov.b32 	%r107, %f1496;
	shfl.sync.bfly.b32	%r108|%p14, %r107, 1, 31, -1;
	mov.b32 	%f1497, %r108;
	selp.f32 	%f1498, %f1431, %f1430, %p12;
	add.f32 	%f1499, %f1498, %f1497;
	selp.f32 	%f1500, %f1432, %f1433, %p12;
	mov.b32 	%r109, %f1500;
	shfl.sync.bfly.b32	%r110|%p15, %r109, 1, 31, -1;
	mov.b32 	%f1501, %r110;
	selp.f32 	%f1502, %f1433, %f1432, %p12;
	add.f32 	%f1503, %f1502, %f1501;
	selp.f32 	%f1504, %f1434, %f1435, %p12;
	mov.b32 	%r111, %f1504;
	shfl.sync.bfly.b32	%r112|%p16, %r111, 1, 31, -1;
	mov.b32 	%f1505, %r112;
	selp.f32 	%f1506, %f1435, %f1434, %p12;
	add.f32 	%f1507, %f1506, %f1505;
	selp.f32 	%f1508, %f1436, %f1437, %p12;
	mov.b32 	%r113, %f1508;
	shfl.sync.bfly.b32	%r114|%p17, %r113, 1, 31, -1;
	mov.b32 	%f1509, %r114;
	selp.f32 	%f1510, %f1437, %f1436, %p12;
	add.f32 	%f1511, %f1510, %f1509;
	selp.f32 	%f1512, %f1438, %f1439, %p12;
	mov.b32 	%r115, %f1512;
	shfl.sync.bfly.b32	%r116|%p18, %r115, 1, 31, -1;
	mov.b32 	%f1513, %r116;
	selp.f32 	%f1514, %f1439, %f1438, %p12;
	add.f32 	%f1515, %f1514, %f1513;
	selp.f32 	%f1516, %f1440, %f1441, %p12;
	mov.b32 	%r117, %f1516;
	shfl.sync.bfly.b32	%r118|%p19, %r117, 1, 31, -1;
	mov.b32 	%f1517, %r118;
	selp.f32 	%f1518, %f1441, %f1440, %p12;
	add.f32 	%f1519, %f1518, %f1517;
	selp.f32 	%f1520, %f1442, %f1443, %p12;
	mov.b32 	%r119, %f1520;
	shfl.sync.bfly.b32	%r120|%p20, %r119, 1, 31, -1;
	mov.b32 	%f1521, %r120;
	selp.f32 	%f1522, %f1443, %f1442, %p12;
	add.f32 	%f1523, %f1522, %f1521;
	selp.f32 	%f1524, %f1444, %f1445, %p12;
	mov.b32 	%r121, %f1524;
	shfl.sync.bfly.b32	%r122|%p21, %r121, 1, 31, -1;
	mov.b32 	%f1525, %r122;
	selp.f32 	%f1526, %f1445, %f1444, %p12;
	add.f32 	%f1527, %f1526, %f1525;
	selp.f32 	%f1528, %f1446, %f1447, %p12;
	mov.b32 	%r123, %f1528;
	shfl.sync.bfly.b32	%r124|%p22, %r123, 1, 31, -1;
	mov.b32 	%f1529, %r124;
	selp.f32 	%f1530, %f1447, %f1446, %p12;
	add.f32 	%f1531, %f1530, %f1529;
	selp.f32 	%f1532, %f1448, %f1449, %p12;
	mov.b32 	%r125, %f1532;
	shfl.sync.bfly.b32	%r126|%p23, %r125, 1, 31, -1;
	mov.b32 	%f1533, %r126;
	selp.f32 	%f1534, %f1449, %f1448, %p12;
	add.f32 	%f1535, %f1534, %f1533;
	selp.f32 	%f1536, %f1450, %f1451, %p12;
	mov.b32 	%r127, %f1536;
	shfl.sync.bfly.b32	%r128|%p24, %r127, 1, 31, -1;
	mov.b32 	%f1537, %r128;
	selp.f32 	%f1538, %f1451, %f1450, %p12;
	add.f32 	%f1539, %f1538, %f1537;
	selp.f32 	%f1540, %f1452, %f1453, %p12;
	mov.b32 	%r129, %f1540;
	shfl.sync.bfly.b32	%r130|%p25, %r129, 1, 31, -1;
	mov.b32 	%f1541, %r130;
	selp.f32 	%f1542, %f1453, %f1452, %p12;
	add.f32 	%f1543, %f1542, %f1541;
	selp.f32 	%f1544, %f1454, %f1455, %p12;
	mov.b32 	%r131, %f1544;
	shfl.sync.bfly.b32	%r132|%p26, %r131, 1, 31, -1;
	mov.b32 	%f1545, %r132;
	selp.f32 	%f1546, %f1455, %f1454, %p12;
	add.f32 	%f1547, %f1546, %f1545;
	selp.f32 	%f1548, %f1456, %f1457, %p12;
	mov.b32 	%r133, %f1548;
	shfl.sync.bfly.b32	%r134|%p27, %r133, 1, 31, -1;
	mov.b32 	%f1549, %r134;
	selp.f32 	%f1550, %f1457, %f1456, %p12;
	add.f32 	%f1551, %f1550, %f1549;
	selp.f32 	%f1552, %f1458, %f1459, %p12;
	mov.b32 	%r135, %f1552;
	shfl.sync.bfly.b32	%r136|%p28, %r135, 1, 31, -1;
	mov.b32 	%f1553, %r136;
	selp.f32 	%f1554, %f1459, %f1458, %p12;
	add.f32 	%f1555, %f1554, %f1553;
	selp.f32 	%f1556, %f1460, %f1461, %p12;
	mov.b32 	%r137, %f1556;
	shfl.sync.bfly.b32	%r138|%p29, %r137, 1, 31, -1;
	mov.b32 	%f1557, %r138;
	selp.f32 	%f1558, %f1461, %f1460, %p12;
	add.f32 	%f1559, %f1558, %f1557;
	selp.f32 	%f1560, %f1462, %f1463, %p12;
	mov.b32 	%r139, %f1560;
	shfl.sync.bfly.b32	%r140|%p30, %r139, 1, 31, -1;
	mov.b32 	%f1561, %r140;
	selp.f32 	%f1562, %f1463, %f1462, %p12;
	add.f32 	%f1563, %f1562, %f1561;
	selp.f32 	%f1564, %f1464, %f1465, %p12;
	mov.b32 	%r141, %f1564;
	shfl.sync.bfly.b32	%r142|%p31, %r141, 1, 31, -1;
	mov.b32 	%f1565, %r142;
	selp.f32 	%f1566, %f1465, %f1464, %p12;
	add.f32 	%f1567, %f1566, %f1565;
	selp.f32 	%f1568, %f1466, %f1467, %p12;
	mov.b32 	%r143, %f1568;
	shfl.sync.bfly.b32	%r144|%p32, %r143, 1, 31, -1;
	mov.b32 	%f1569, %r144;
	selp.f32 	%f1570, %f1467, %f1466, %p12;
	add.f32 	%f1571, %f1570, %f1569;
	selp.f32 	%f1572, %f1468, %f1469, %p12;
	mov.b32 	%r145, %f1572;
	shfl.sync.bfly.b32	%r146|%p33, %r145, 1, 31, -1;
	mov.b32 	%f1573, %r146;
	selp.f32 	%f1574, %f1469, %f1468, %p12;
	add.f32 	%f1575, %f1574, %f1573;
	selp.f32 	%f1576, %f1470, %f1471, %p12;
	mov.b32 	%r147, %f1576;
	shfl.sync.bfly.b32	%r148|%p34, %r147, 1, 31, -1;
	mov.b32 	%f1577, %r148;
	selp.f32 	%f1578, %f1471, %f1470, %p12;
	add.f32 	%f1579, %f1578, %f1577;
	selp.f32 	%f1580, %f1472, %f1473, %p12;
	mov.b32 	%r149, %f1580;
	shfl.sync.bfly.b32	%r150|%p35, %r149, 1, 31, -1;
	mov.b32 	%f1581, %r150;
	selp.f32 	%f1582, %f1473, %f1472, %p12;
	add.f32 	%f1583, %f1582, %f1581;
	selp.f32 	%f1584, %f1474, %f1475, %p12;
	mov.b32 	%r151, %f1584;
	shfl.sync.bfly.b32	%r152|%p36, %r151, 1, 31, -1;
	mov.b32 	%f1585, %r152;
	selp.f32 	%f1586, %f1475, %f1474, %p12;
	add.f32 	%f1587, %f1586, %f1585;
	selp.f32 	%f1588, %f1476, %f1477, %p12;
	mov.b32 	%r153, %f1588;
	shfl.sync.bfly.b32	%r154|%p37, %r153, 1, 31, -1;
	mov.b32 	%f1589, %r154;
	selp.f32 	%f1590, %f1477, %f1476, %p12;
	add.f32 	%f1591, %f1590, %f1589;
	selp.f32 	%f1592, %f1478, %f1479, %p12;
	mov.b32 	%r155, %f1592;
	shfl.sync.bfly.b32	%r156|%p38, %r155, 1, 31, -1;
	mov.b32 	%f1593, %r156;
	selp.f32 	%f1594, %f1479, %f1478, %p12;
	add.f32 	%f1595, %f1594, %f1593;
	selp.f32 	%f1596, %f1480, %f1481, %p12;
	mov.b32 	%r157, %f1596;
	shfl.sync.bfly.b32	%r158|%p39, %r157, 1, 31, -1;
	mov.b32 	%f1597, %r158;
	selp.f32 	%f1598, %f1481, %f1480, %p12;
	add.f32 	%f1599, %f1598, %f1597;
	selp.f32 	%f1600, %f1482, %f1483, %p12;
	mov.b32 	%r159, %f1600;
	shfl.sync.bfly.b32	%r160|%p40, %r159, 1, 31, -1;
	mov.b32 	%f1601, %r160;
	selp.f32 	%f1602, %f1483, %f1482, %p12;
	add.f32 	%f1603, %f1602, %f1601;
	selp.f32 	%f1604, %f1484, %f1485, %p12;
	mov.b32 	%r161, %f1604;
	shfl.sync.bfly.b32	%r162|%p41, %r161, 1, 31, -1;
	mov.b32 	%f1605, %r162;
	selp.f32 	%f1606, %f1485, %f1484, %p12;
	add.f32 	%f1607, %f1606, %f1605;
	selp.f32 	%f1608, %f1486, %f1487, %p12;
	mov.b32 	%r163, %f1608;
	shfl.sync.bfly.b32	%r164|%p42, %r163, 1, 31, -1;
	mov.b32 	%f1609, %r164;
	selp.f32 	%f1610, %f1487, %f1486, %p12;
	add.f32 	%f1611, %f1610, %f1609;
	selp.f32 	%f1612, %f1488, %f1489, %p12;
	mov.b32 	%r165, %f1612;
	shfl.sync.bfly.b32	%r166|%p43, %r165, 1, 31, -1;
	mov.b32 	%f1613, %r166;
	selp.f32 	%f1614, %f1489, %f1488, %p12;
	add.f32 	%f1615, %f1614, %f1613;
	selp.f32 	%f1616, %f1490, %f1491, %p12;
	mov.b32 	%r167, %f1616;
	shfl.sync.bfly.b32	%r168|%p44, %r167, 1, 31, -1;
	mov.b32 	%f1617, %r168;
	selp.f32 	%f1618, %f1491, %f1490, %p12;
	add.f32 	%f1619, %f1618, %f1617;
	selp.f32 	%f1620, %f1499, %f1495, %p11;
	mov.b32 	%r169, %f1620;
	shfl.sync.bfly.b32	%r170|%p45, %r169, 2, 31, -1;
	mov.b32 	%f1621, %r170;
	selp.f32 	%f1622, %f1495, %f1499, %p11;
	add.f32 	%f1623, %f1622, %f1621;
	selp.f32 	%f1624, %f1507, %f1503, %p11;
	mov.b32 	%r171, %f1624;
	shfl.sync.bfly.b32	%r172|%p46, %r171, 2, 31, -1;
	mov.b32 	%f1625, %r172;
	selp.f32 	%f1626, %f1503, %f1507, %p11;
	add.f32 	%f1627, %f1626, %f1625;
	selp.f32 	%f1628, %f1515, %f1511, %p11;
	mov.b32 	%r173, %f1628;
	shfl.sync.bfly.b32	%r174|%p47, %r173, 2, 31, -1;
	mov.b32 	%f1629, %r174;
	selp.f32 	%f1630, %f1511, %f1515, %p11;
	add.f32 	%f1631, %f1630, %f1629;
	selp.f32 	%f1632, %f1523, %f1519, %p11;
	mov.b32 	%r175, %f1632;
	shfl.sync.bfly.b32	%r176|%p48, %r175, 2, 31, -1;
	mov.b32 	%f1633, %r176;
	selp.f32 	%f1634, %f1519, %f1523, %p11;
	add.f32 	%f1635, %f1634, %f1633;
	selp.f32 	%f1636, %f1531, %f1527, %p11;
	mov.b32 	%r177, %f1636;
	shfl.sync.bfly.b32	%r178|%p49, %r177, 2, 31, -1;
	mov.b32 	%f1637, %r178;
	selp.f32 	%f1638, %f1527, %f1531, %p11;
	add.f32 	%f1639, %f1638, %f1637;
	selp.f32 	%f1640, %f1539, %f1535, %p11;
	mov.b32 	%r179, %f1640;
	shfl.sync.bfly.b32	%r180|%p50, %r179, 2, 31, -1;
	mov.b32 	%f1641, %r180;
	selp.f32 	%f1642, %f1535, %f1539, %p11;
	add.f32 	%f1643, %f1642, %f1641;
	selp.f32 	%f1644, %f1547, %f1543, %p11;
	mov.b32 	%r181, %f1644;
	shfl.sync.bfly.b32	%r182|%p51, %r181, 2, 31, -1;
	mov.b32 	%f1645, %r182;
	selp.f32 	%f1646, %f1543, %f1547, %p11;
	add.f32 	%f1647, %f1646, %f1645;
	selp.f32 	%f1648, %f1555, %f1551, %p11;
	mov.b32 	%r183, %f1648;
	shfl.sync.bfly.b32	%r184|%p52, %r183, 2, 31, -1;
	mov.b32 	%f1649, %r184;
	selp.f32 	%f1650, %f1551, %f1555, %p11;
	add.f32 	%f1651, %f1650, %f1649;
	selp.f32 	%f1652, %f1563, %f1559, %p11;
	mov.b32 	%r185, %f1652;
	shfl.sync.bfly.b32	%r186|%p53, %r185, 2, 31, -1;
	mov.b32 	%f1653, %r186;
	selp.f32 	%f1654, %f1559, %f1563, %p11;
	add.f32 	%f1655, %f1654, %f1653;
	selp.f32 	%f1656, %f1571, %f1567, %p11;
	mov.b32 	%r187, %f1656;
	shfl.sync.bfly.b32	%r188|%p54, %r187, 2, 31, -1;
	mov.b32 	%f1657, %r188;
	selp.f32 	%f1658, %f1567, %f1571, %p11;
	add.f32 	%f1659, %f1658, %f1657;
	selp.f32 	%f1660, %f1579, %f1575, %p11;
	mov.b32 	%r189, %f1660;
	shfl.sync.bfly.b32	%r190|%p55, %r189, 2, 31, -1;
	mov.b32 	%f1661, %r190;
	selp.f32 	%f1662, %f1575, %f1579, %p11;
	add.f32 	%f1663, %f1662, %f1661;
	selp.f32 	%f1664, %f1587, %f1583, %p11;
	mov.b32 	%r191, %f1664;
	shfl.sync.bfly.b32	%r192|%p56, %r191, 2, 31, -1;
	mov.b32 	%f1665, %r192;
	selp.f32 	%f1666, %f1583, %f1587, %p11;
	add.f32 	%f1667, %f1666, %f1665;
	selp.f32 	%f1668, %f1595, %f1591, %p11;
	mov.b32 	%r193, %f1668;
	shfl.sync.bfly.b32	%r194|%p57, %r193, 2, 31, -1;
	mov.b32 	%f1669, %r194;
	selp.f32 	%f1670, %f1591, %f1595, %p11;
	add.f32 	%f1671, %f1670, %f1669;
	selp.f32 	%f1672, %f1603, %f1599, %p11;
	mov.b32 	%r195, %f1672;
	shfl.sync.bfly.b32	%r196|%p58, %r195, 2, 31, -1;
	mov.b32 	%f1673, %r196;
	selp.f32 	%f1674, %f1599, %f1603, %p11;
	add.f32 	%f1675, %f1674, %f1673;
	selp.f32 	%f1676, %f1611, %f1607, %p11;
	mov.b32 	%r197, %f1676;
	shfl.sync.bfly.b32	%r198|%p59, %r197, 2, 31, -1;
	mov.b32 	%f1677, %r198;
	selp.f32 	%f1678, %f1607, %f1611, %p11;
	add.f32 	%f1679, %f1678, %f1677;
	selp.f32 	%f1680, %f1619, %f1615, %p11;
	mov.b32 	%r199, %f1680;
	shfl.sync.bfly.b32	%r200|%p60, %r199, 2, 31, -1;
	mov.b32 	%f1681, %r200;
	selp.f32 	%f1682, %f1615, %f1619, %p11;
	add.f32 	%f1683, %f1682, %f1681;
	selp.f32 	%f1684, %f1627, %f1623, %p10;
	mov.b32 	%r201, %f1684;
	shfl.sync.bfly.b32	%r202|%p61, %r201, 4, 31, -1;
	mov.b32 	%f1685, %r202;
	selp.f32 	%f1686, %f1623, %f1627, %p10;
	add.f32 	%f1687, %f1686, %f1685;
	selp.f32 	%f1688, %f1635, %f1631, %p10;
	mov.b32 	%r203, %f1688;
	shfl.sync.bfly.b32	%r204|%p62, %r203, 4, 31, -1;
	mov.b32 	%f1689, %r204;
	selp.f32 	%f1690, %f1631, %f1635, %p10;
	add.f32 	%f1691, %f1690, %f1689;
	selp.f32 	%f1692, %f1643, %f1639, %p10;
	mov.b32 	%r205, %f1692;
	shfl.sync.bfly.b32	%r206|%p63, %r205, 4, 31, -1;
	mov.b32 	%f1693, %r206;
	selp.f32 	%f1694, %f1639, %f1643, %p10;
	add.f32 	%f1695, %f1694, %f1693;
	selp.f32 	%f1696, %f1651, %f1647, %p10;
	mov.b32 	%r207, %f1696;
	shfl.sync.bfly.b32	%r208|%p64, %r207, 4, 31, -1;
	mov.b32 	%f1697, %r208;
	selp.f32 	%f1698, %f1647, %f1651, %p10;
	add.f32 	%f1699, %f1698, %f1697;
	selp.f32 	%f1700, %f1659, %f1655, %p10;
	mov.b32 	%r209, %f1700;
	shfl.sync.bfly.b32	%r210|%p65, %r209, 4, 31, -1;
	mov.b32 	%f1701, %r210;
	selp.f32 	%f1702, %f1655, %f1659, %p10;
	add.f32 	%f1703, %f1702, %f1701;
	selp.f32 	%f1704, %f1667, %f1663, %p10;
	mov.b32 	%r211, %f1704;
	shfl.sync.bfly.b32	%r212|%p66, %r211, 4, 31, -1;
	mov.b32 	%f1705, %r212;
	selp.f32 	%f1706, %f1663, %f1667, %p10;
	add.f32 	%f1707, %f1706, %f1705;
	selp.f32 	%f1708, %f1675, %f1671, %p10;
	mov.b32 	%r213, %f1708;
	shfl.sync.bfly.b32	%r214|%p67, %r213, 4, 31, -1;
	mov.b32 	%f1709, %r214;
	selp.f32 	%f1710, %f1671, %f1675, %p10;
	add.f32 	%f1711, %f1710, %f1709;
	selp.f32 	%f1712, %f1683, %f1679, %p10;
	mov.b32 	%r215, %f1712;
	shfl.sync.bfly.b32	%r216|%p68, %r215, 4, 31, -1;
	mov.b32 	%f1713, %r216;
	selp.f32 	%f1714, %f1679, %f1683, %p10;
	add.f32 	%f1715, %f1714, %f1713;
	selp.f32 	%f1716, %f1691, %f1687, %p9;
	mov.b32 	%r217, %f1716;
	shfl.sync.bfly.b32	%r218|%p69, %r217, 8, 31, -1;
	mov.b32 	%f1717, %r218;
	selp.f32 	%f1718, %f1687, %f1691, %p9;
	add.f32 	%f1719, %f1718, %f1717;
	selp.f32 	%f1720, %f1699, %f1695, %p9;
	mov.b32 	%r219, %f1720;
	shfl.sync.bfly.b32	%r220|%p70, %r219, 8, 31, -1;
	mov.b32 	%f1721, %r220;
	selp.f32 	%f1722, %f1695, %f1699, %p9;
	add.f32 	%f1723, %f1722, %f1721;
	selp.f32 	%f1724, %f1707, %f1703, %p9;
	mov.b32 	%r221, %f1724;
	shfl.sync.bfly.b32	%r222|%p71, %r221, 8, 31, -1;
	mov.b32 	%f1725, %r222;
	selp.f32 	%f1726, %f1703, %f1707, %p9;
	add.f32 	%f1727, %f1726, %f1725;
	selp.f32 	%f1728, %f1715, %f1711, %p9;
	mov.b32 	%r223, %f1728;
	shfl.sync.bfly.b32	%r224|%p72, %r223, 8, 31, -1;
	mov.b32 	%f1729, %r224;
	selp.f32 	%f1730, %f1711, %f1715, %p9;
	add.f32 	%f1731, %f1730, %f1729;
	st.shared.f32 	[%r8], %f1719;
	st.shared.f32 	[%r8+256], %f1723;
	st.shared.f32 	[%r8+512], %f1727;
	st.shared.f32 	[%r8+768], %f1731;
	bar.sync 	0;
	shl.b32 	%r225, %r4, 7;
	mov.u32 	%r226, _ZZ10kernel_redPiS_iPfifE3dp0;
	add.s32 	%r227, %r226, %r225;
	shl.b32 	%r228, %r9, 2;
	add.s32 	%r229, %r227, %r228;
	ld.shared.f32 	%f1732, [%r229];
	ld.shared.f32 	%f2, [%r229+4];
	ld.shared.f32 	%f3, [%r229+8];
	ld.shared.f32 	%f4, [%r229+12];
	mov.u32 	%r230, sh_vec;
	mad.lo.s32 	%r231, %r9, 1028, %r230;
	ld.shared.f32 	%f1733, [%r231+33920];
	ld.shared.f32 	%f5, [%r231+34948];
	ld.shared.f32 	%f6, [%r231+35976];
	ld.shared.f32 	%f7, [%r231+37004];
	ld.shared.f32 	%f8, [%r5+1024];
	add.s32 	%r18, %r247, 35;
	add.f32 	%f1734, %f8, %f1733;
	add.f32 	%f1735, %f1732, %f1732;
	sub.f32 	%f1736, %f1734, %f1735;
	setp.geu.f32 	%p73, %f1736, %f9;
	@%p73 bra 	$L__BB2_14;
	atom.global.add.u32 	%r19, [%rd3], 1;
	add.s32 	%r232, %r19, 1;
	setp.ge.s32 	%p74, %r232, %r26;
	@%p74 bra 	$L__BB2_13;
	shl.b32 	%r233, %r19, 1;
	mul.wide.s32 	%rd141, %r233, 4;
	add.s64 	%rd142, %rd2, %rd141;
	st.global.u32 	[%rd142], %r17;
	add.s32 	%r234, %r18, -3;
	st.global.u32 	[%rd142+4], %r234;
	bra.uni 	$L__BB2_14;
$L__BB2_13:
	st.global.u32 	[%rd3], %r26;
$L__BB2_14:
	add.f32 	%f1737, %f8, %f5;
	add.f32 	%f1738, %f2, %f2;
	sub.f32 	%f1739, %f1737, %f1738;
	setp.geu.f32 	%p75, %f1739, %f9;
	@%p75 bra 	$L__BB2_18;
	atom.global.add.u32 	%r20, [%rd3], 1;
	add.s32 	%r235, %r20, 1;
	setp.lt.s32 	%p76, %r235, %r26;
	@%p76 bra 	$L__BB2_17;
	st.global.u32 	[%rd3], %r26;
	bra.uni 	$L__BB2_18;
$L__BB2_17:
	shl.b32 	%r236, %r20, 1;
	mul.wide.s32 	%rd143, %r236, 4;
	add.s64 	%rd144, %rd2, %rd143;
	st.global.u32 	[%rd144], %r17;
	add.s32 	%r237, %r18, -2;
	st.global.u32 	[%rd144+4], %r237;
$L__BB2_18:
	add.f32 	%f1740, %f8, %f6;
	add.f32 	%f1741, %f3, %f3;
	sub.f32 	%f1742, %f1740, %f1741;
	setp.geu.f32 	%p77, %f1742, %f9;
	@%p77 bra 	$L__BB2_22;
	atom.global.add.u32 	%r21, [%rd3], 1;
	add.s32 	%r238, %r21, 1;
	setp.lt.s32 	%p78, %r238, %r26;
	@%p78 bra 	$L__BB2_21;
	st.global.u32 	[%rd3], %r26;
	bra.uni 	$L__BB2_22;
$L__BB2_21:
	shl.b32 	%r239, %r21, 1;
	mul.wide.s32 	%rd145, %r239, 4;
	add.s64 	%rd146, %rd2, %rd145;
	st.global.u32 	[%rd146], %r17;
	add.s32 	%r240, %r18, -1;
	st.global.u32 	[%rd146+4], %r240;
$L__BB2_22:
	add.f32 	%f1743, %f8, %f7;
	add.f32 	%f1744, %f4, %f4;
	sub.f32 	%f1745, %f1743, %f1744;
	setp.geu.f32 	%p79, %f1745, %f9;
	@%p79 bra 	$L__BB2_26;
	atom.global.add.u32 	%r22, [%rd3], 1;
	add.s32 	%r241, %r22, 1;
	setp.lt.s32 	%p80, %r241, %r26;
	@%p80 bra 	$L__BB2_25;
	st.global.u32 	[%rd3], %r26;
	bra.uni 	$L__BB2_26;
$L__BB2_25:
	shl.b32 	%r242, %r22, 1;
	mul.wide.s32 	%rd147, %r242, 4;
	add.s64 	%rd148, %rd2, %rd147;
	st.global.u32 	[%rd148], %r17;
	st.global.u32 	[%rd148+4], %r18;
$L__BB2_26:
	bar.sync 	0;
	add.s32 	%r248, %r16, 32;
	add.s32 	%r243, %r16, 1;
	add.s32 	%r247, %r247, 32;
	setp.lt.s32 	%p81, %r243, %r2;
	@%p81 bra 	$L__BB2_6;
$L__BB2_27:
	mov.u32 	%r244, %nctaid.x;
	shl.b32 	%r245, %r244, 5;
	add.s32 	%r246, %r246, %r245;
	setp.lt.s32 	%p82, %r246, %r2;
	@%p82 bra 	$L__BB2_2;
$L__BB2_28:
	ret;

}
	// .globl	_Z10kernel_simPiS_iPjii
.visible .entry _Z10kernel_simPiS_iPjii(
	.param .u64 .ptr .align 1 _Z10kernel_simPiS_iPjii_param_0,
	.param .u64 .ptr .align 1 _Z10kernel_simPiS_iPjii_param_1,
	.param .u32 _Z10kernel_simPiS_iPjii_param_2,
	.param .u64 .ptr .align 1 _Z10kernel_simPiS_iPjii_param_3,
	.param .u32 _Z10kernel_simPiS_iPjii_param_4,
	.param .u32 _Z10kernel_simPiS_iPjii_param_5
)
{
	.reg .pred 	%p<134>;
	.reg .b32 	%r<978>;
	.reg .b64 	%rd<328>;
	// demoted variable
	.shared .align 4 .b8 _ZZ10kernel_simPiS_iPjiiE3dp0[32768];
	ld.param.u64 	%rd5, [_Z10kernel_simPiS_iPjii_param_0];
	ld.param.u64 	%rd6, [_Z10kernel_simPiS_iPjii_param_1];
	ld.param.u32 	%r250, [_Z10kernel_simPiS_iPjii_param_2];
	ld.param.u64 	%rd7, [_Z10kernel_simPiS_iPjii_param_3];
	ld.param.u32 	%r252, [_Z10kernel_simPiS_iPjii_param_4];
	ld.param.u32 	%r251, [_Z10kernel_simPiS_iPjii_param_5];
	cvta.to.global.u64 	%rd1, %rd7;
	cvta.to.global.u64 	%rd2, %rd5;
	cvta.to.global.u64 	%rd3, %rd6;
	mov.u32 	%r253, %tid.x;
	and.b32  	%r1, %r253, 31;
	shl.b32 	%r254, %r253, 1;
	and.b32  	%r2, %r254, 1984;
	and.b32  	%r3, %r253, 992;
	mov.u32 	%r255, %ctaid.x;
	shl.b32 	%r256, %r255, 8;
	add.s32 	%r912, %r256, %r3;
	add.s32 	%r5, %r252, -31;
	setp.ge.s32 	%p1, %r912, %r5;
	@%p1 bra 	$L__BB3_72;
	shl.b32 	%r257, %r2, 7;
	mov.u32 	%r258, sh_sim;
	add.s32 	%r6, %r258, %r257;
	shl.b32 	%r259, %r3, 7;
	mov.u32 	%r260, _ZZ10kernel_simPiS_iPjiiE3dp0;
	add.s32 	%r7, %r260, %r259;
	cvt.u64.u32 	%rd4, %r1;
	shl.b32 	%r261, %r1, 2;
	add.s32 	%r8, %r6, %r261;
	add.s32 	%r9, %r7, %r261;
	mov.u32 	%r262, %nctaid.x;
	shl.b32 	%r10, %r262, 8;
	add.s32 	%r11, %r6, 4096;
	add.s32 	%r12, %r6, 4112;
	add.s32 	%r13, %r6, 4128;
	add.s32 	%r14, %r6, 4144;
	add.s32 	%r15, %r6, 5232;
	add.s32 	%r16, %r7, 32;
	add.s32 	%r17, %r6, 6144;
	add.s32 	%r18, %r6, 6160;
	add.s32 	%r19, %r6, 6176;
	add.s32 	%r20, %r6, 6192;
	add.s32 	%r21, %r6, 6208;
	add.s32 	%r22, %r6, 6224;
	add.s32 	%r23, %r6, 6240;
	add.s32 	%r24, %r6, 6256;
	add.s32 	%r25, %r7, 64;
	add.s32 	%r26, %r6, 7168;
	add.s32 	%r27, %r6, 2048;
	add.s32 	%r28, %r6, 2064;
	add.s32 	%r29, %r6, 2080;
	add.s32 	%r30, %r6, 2096;
	add.s32 	%r31, %r6, 2112;
	add.s32 	%r32, %r6, 2128;
	add.s32 	%r33, %r6, 2144;
	add.s32 	%r34, %r6, 2160;
	add.s32 	%r35, %r7, 2048;
	add.s32 	%r36, %r7, 2080;
	add.s32 	%r37, %r7, 2112;
	add.s32 	%r38, %r7, 2144;
	add.s32 	%r39, %r6, 3072;
	add.s32 	%r40, %r6, 3088;
	add.s32 	%r41, %r6, 3104;
	add.s32 	%r42, %r6, 3120;
	add.s32 	%r43, %r6, 3136;
	add.s32 	%r44, %r6, 3152;
	add.s32 	%r45, %r6, 3168;
	add.s32 	%r46, %r6, 3184;
	add.s32 	%r47, %r7, 3072;
	add.s32 	%r48, %r7, 3104;
	add.s32 	%r49, %r7, 3136;
	add.s32 	%r50, %r7, 3168;
$L__BB3_2:
	mul.wide.s32 	%rd8, %r912, 32;
	or.b64  	%rd9, %rd8, %rd4;
	shl.b64 	%rd10, %rd9, 2;
	add.s64 	%rd11, %rd1, %rd10;
	ld.global.u32 	%r263, [%rd11];
	st.shared.u32 	[%r8], %r263;
	add.s32 	%r52, %r912, 1;
	mul.wide.s32 	%rd12, %r52, 32;
	or.b64  	%rd13, %rd12, %rd4;
	shl.b64 	%rd14, %rd13, 2;
	add.s64 	%rd15, %rd1, %rd14;
	ld.global.u32 	%r264, [%rd15];
	st.shared.u32 	[%r8+128], %r264;
	add.s32 	%r53, %r912, 2;
	mul.wide.s32 	%rd16, %r53, 32;
	or.b64  	%rd17, %rd16, %rd4;
	shl.b64 	%rd18, %rd17, 2;
	add.s64 	%rd19, %rd1, %rd18;
	ld.global.u32 	%r265, [%rd19];
	st.shared.u32 	[%r8+256], %r265;
	add.s32 	%r54, %r912, 3;
	mul.wide.s32 	%rd20, %r54, 32;
	or.b64  	%rd21, %rd20, %rd4;
	shl.b64 	%rd22, %rd21, 2;
	add.s64 	%rd23, %rd1, %rd22;
	ld.global.u32 	%r266, [%rd23];
	st.shared.u32 	[%r8+384], %r266;
	add.s32 	%r55, %r912, 4;
	mul.wide.s32 	%rd24, %r55, 32;
	or.b64  	%rd25, %rd24, %rd4;
	shl.b64 	%rd26, %rd25, 2;
	add.s64 	%rd27, %rd1, %rd26;
	ld.global.u32 	%r267, [%rd27];
	st.shared.u32 	[%r8+512], %r267;
	add.s32 	%r56, %r912, 5;
	mul.wide.s32 	%rd28, %r56, 32;
	or.b64  	%rd29, %rd28, %rd4;
	shl.b64 	%rd30, %rd29, 2;
	add.s64 	%rd31, %rd1, %rd30;
	ld.global.u32 	%r268, [%rd31];
	st.shared.u32 	[%r8+640], %r268;
	add.s32 	%r57, %r912, 6;
	mul.wide.s32 	%rd32, %r57, 32;
	or.b64  	%rd33, %rd32, %rd4;
	shl.b64 	%rd34, %rd33, 2;
	add.s64 	%rd35, %rd1, %rd34;
	ld.global.u32 	%r269, [%rd35];
	st.shared.u32 	[%r8+768], %r269;
	add.s32 	%r58, %r912, 7;
	mul.wide.s32 	%rd36, %r58, 32;
	or.b64  	%rd37, %rd36, %rd4;
	shl.b64 	%rd38, %rd37, 2;
	add.s64 	%rd39, %rd1, %rd38;
	ld.global.u32 	%r270, [%rd39];
	st.shared.u32 	[%r8+896], %r270;
	add.s32 	%r59, %r912, 8;
	mul.wide.s32 	%rd40, %r59, 32;
	or.b64  	%rd41, %rd40, %rd4;
	shl.b64 	%rd42, %rd41, 2;
	add.s64 	%rd43, %rd1, %rd42;
	ld.global.u32 	%r271, [%rd43];
	st.shared.u32 	[%r8+1024], %r271;
	add.s32 	%r60, %r912, 9;
	mul.wide.s32 	%rd44, %r60, 32;
	or.b64  	%rd45, %rd44, %rd4;
	shl.b64 	%rd46, %rd45, 2;
	add.s64 	%rd47, %rd1, %rd46;
	ld.global.u32 	%r272, [%rd47];
	st.shared.u32 	[%r8+1152], %r272;
	add.s32 	%r61, %r912, 10;
	mul.wide.s32 	%rd48, %r61, 32;
	or.b64  	%rd49, %rd48, %rd4;
	shl.b64 	%rd50, %rd49, 2;
	add.s64 	%rd51, %rd1, %rd50;
	ld.global.u32 	%r273, [%rd51];
	st.shared.u32 	[%r8+1280], %r273;
	add.s32 	%r62, %r912, 11;
	mul.wide.s32 	%rd52, %r62, 32;
	or.b64  	%rd53, %rd52, %rd4;
	shl.b64 	%rd54, %rd53, 2;
	add.s64 	%rd55, %rd1, %rd54;
	ld.global.u32 	%r274, [%rd55];
	st.shared.u32 	[%r8+1408], %r274;
	add.s32 	%r63, %r912, 12;
	mul.wide.s32 	%rd56, %r63, 32;
	or.b64  	%rd57, %rd56, %rd4;
	shl.b64 	%rd58, %rd57, 2;
	add.s64 	%rd59, %rd1, %rd58;
	ld.global.u32 	%r275, [%rd59];
	st.shared.u32 	[%r8+1536], %r275;
	add.s32 	%r64, %r912, 13;
	mul.wide.s32 	%rd60, %r64, 32;
	or.b64  	%rd61, %rd60, %rd4;
	shl.b64 	%rd62, %rd61, 2;
	add.s64 	%rd63, %rd1, %rd62;
	ld.global.u32 	%r276, [%rd63];
	st.shared.u32 	[%r8+1664], %r276;
	add.s32 	%r65, %r912, 14;
	mul.wide.s32 	%rd64, %r65, 32;
	or.b64  	%rd65, %rd64, %rd4;
	shl.b64 	%rd66, %rd65, 2;
	add.s64 	%rd67, %rd1, %rd66;
	ld.global.u32 	%r277, [%rd67];
	st.shared.u32 	[%r8+1792], %r277;
	add.s32 	%r66, %r912, 15;
	mul.wide.s32 	%rd68, %r66, 32;
	or.b64  	%rd69, %rd68, %rd4;
	shl.b64 	%rd70, %rd69, 2;
	add.s64 	%rd71, %rd1, %rd70;
	ld.global.u32 	%r278, [%rd71];
	st.shared.u32 	[%r8+1920], %r278;
	add.s32 	%r67, %r912, 16;
	mul.wide.s32 	%rd72, %r67, 32;
	or.b64  	%rd73, %rd72, %rd4;
	shl.b64 	%rd74, %rd73, 2;
	add.s64 	%rd75, %rd1, %rd74;
	ld.global.u32 	%r279, [%rd75];
	st.shared.u32 	[%r8+2048], %r279;
	add.s32 	%r68, %r912, 17;
	mul.wide.s32 	%rd76, %r68, 32;
	or.b64  	%rd77, %rd76, %rd4;
	shl.b64 	%rd78, %rd77, 2;
	add.s64 	%rd79, %rd1, %rd78;
	ld.global.u32 	%r280, [%rd79];
	st.shared.u32 	[%r8+2176], %r280;
	add.s32 	%r69, %r912, 18;
	mul.wide.s32 	%rd80, %r69, 32;
	or.b64  	%rd81, %rd80, %rd4;
	shl.b64 	%rd82, %rd81, 2;
	add.s64 	%rd83, %rd1, %rd82;
	ld.global.u32 	%r281, [%rd83];
	st.shared.u32 	[%r8+2304], %r281;
	add.s32 	%r70, %r912, 19;
	mul.wide.s32 	%rd84, %r70, 32;
	or.b64  	%rd85, %rd84, %rd4;
	shl.b64 	%rd86, %rd85, 2;
	add.s64 	%rd87, %rd1, %rd86;
	ld.global.u32 	%r282, [%rd87];
	st.shared.u32 	[%r8+2432], %r282;
	add.s32 	%r71, %r912, 20;
	mul.wide.s32 	%rd88, %r71, 32;
	or.b64  	%rd89, %rd88, %rd4;
	shl.b64 	%rd90, %rd89, 2;
	add.s64 	%rd91, %rd1, %rd90;
	ld.global.u32 	%r283, [%rd91];
	st.shared.u32 	[%r8+2560], %r283;
	add.s32 	%r72, %r912, 21;
	mul.wide.s32 	%rd92, %r72, 32;
	or.b64  	%rd93, %rd92, %rd4;
	shl.b64 	%rd94, %rd93, 2;
	add.s64 	%rd95, %rd1, %rd94;
	ld.global.u32 	%r284, [%rd95];
	st.shared.u32 	[%r8+2688], %r284;
	add.s32 	%r73, %r912, 22;
	mul.wide.s32 	%rd96, %r73, 32;
	or.b64  	%rd97, %rd96, %rd4;
	shl.b64 	%rd98, %rd97, 2;
	add.s64 	%rd99, %rd1, %rd98;
	ld.global.u32 	%r285, [%rd99];
	st.shared.u32 	[%r8+2816], %r285;
	add.s32 	%r74, %r912, 23;
	mul.wide.s32 	%rd100, %r74, 32;
	or.b64  	%rd101, %rd100, %rd4;
	shl.b64 	%rd102, %rd101, 2;
	add.s64 	%rd103, %rd1, %rd102;
	ld.global.u32 	%r286, [%rd103];
	st.shared.u32 	[%r8+2944], %r286;
	add.s32 	%r75, %r912, 24;
	mul.wide.s32 	%rd104, %r75, 32;
	or.b64  	%rd105, %rd104, %rd4;
	shl.b64 	%rd106, %rd105, 2;
	add.s64 	%rd107, %rd1, %rd106;
	ld.global.u32 	%r287, [%rd107];
	st.shared.u32 	[%r8+3072], %r287;
	add.s32 	%r76, %r912, 25;
	mul.wide.s32 	%rd108, %r76, 32;
	or.b64  	%rd109, %rd108, %rd4;
	shl.b64 	%rd110, %rd109, 2;
	add.s64 	%rd111, %rd1, %rd110;
	ld.global.u32 	%r288, [%rd111];
	st.shared.u32 	[%r8+3200], %r288;
	add.s32 	%r77, %r912, 26;
	mul.wide.s32 	%rd112, %r77, 32;
	or.b64  	%rd113, %rd112, %rd4;
	shl.b64 	%rd114, %rd113, 2;
	add.s64 	%rd115, %rd1, %rd114;
	ld.global.u32 	%r289, [%rd115];
	st.shared.u32 	[%r8+3328], %r289;
	add.s32 	%r78, %r912, 27;
	mul.wide.s32 	%rd116, %r78, 32;
	or.b64  	%rd117, %rd116, %rd4;
	shl.b64 	%rd118, %rd117, 2;
	add.s64 	%rd119, %rd1, %rd118;
	ld.global.u32 	%r290, [%rd119];
	st.shared.u32 	[%r8+3456], %r290;
	add.s32 	%r79, %r912, 28;
	mul.wide.s32 	%rd120, %r79, 32;
	or.b64  	%rd121, %rd120, %rd4;
	shl.b64 	%rd122, %rd121, 2;
	add.s64 	%rd123, %rd1, %rd122;
	ld.global.u32 	%r291, [%rd123];
	st.shared.u32 	[%r8+3584], %r291;
	add.s32 	%r80, %r912, 29;
	mul.wide.s32 	%rd124, %r80, 32;
	or.b64  	%rd125, %rd124, %rd4;
	shl.b64 	%rd126, %rd125, 2;
	add.s64 	%rd127, %rd1, %rd126;
	ld.global.u32 	%r292, [%rd127];
	st.shared.u32 	[%r8+3712], %r292;
	add.s32 	%r81, %r912, 30;
	mul.wide.s32 	%rd128, %r81, 32;
	or.b64  	%rd129, %rd128, %rd4;
	shl.b64 	%rd130, %rd129, 2;
	add.s64 	%rd131, %rd1, %rd130;
	ld.global.u32 	%r293, [%rd131];
	st.shared.u32 	[%r8+3840], %r293;
	add.s32 	%r82, %r912, 31;
	mul.wide.s32 	%rd132, %r82, 32;
	or.b64  	%rd133, %rd132, %rd4;
	shl.b64 	%rd134, %rd133, 2;
	add.s64 	%rd135, %rd1, %rd134;
	ld.global.u32 	%r294, [%rd135];
	st.shared.u32 	[%r8+3968], %r294;
	bar.sync 	0;
	add.s32 	%r295, %r912, 32;
	setp.ge.s32 	%p2, %r295, %r5;
	@%p2 bra 	$L__BB3_71;
	add.s32 	%r914, %r912, 63;
	add.s32 	%r913, %r1, %r912;
$L__BB3_4:
	add.s32 	%r296, %r914, -31;
	mul.wide.s32 	%rd136, %r296, 32;
	or.b64  	%rd137, %rd136, %rd4;
	shl.b64 	%rd138, %rd137, 2;
	add.s64 	%rd139, %rd1, %rd138;
	ld.global.u32 	%r297, [%rd139];
	st.shared.u32 	[%r8+4096], %r297;
	add.s32 	%r298, %r914, -30;
	mul.wide.s32 	%rd140, %r298, 32;
	or.b64  	%rd141, %rd140, %rd4;
	shl.b64 	%rd142, %rd141, 2;
	add.s64 	%rd143, %rd1, %rd142;
	ld.global.u32 	%r299, [%rd143];
	st.shared.u32 	[%r8+4224], %r299;
	add.s32 	%r300, %r914, -29;
	mul.wide.s32 	%rd144, %r300, 32;
	or.b64  	%rd145, %rd144, %rd4;
	shl.b64 	%rd146, %rd145, 2;
	add.s64 	%rd147, %rd1, %rd146;
	ld.global.u32 	%r301, [%rd147];
	st.shared.u32 	[%r8+4352], %r301;
	add.s32 	%r302, %r914, -28;
	mul.wide.s32 	%rd148, %r302, 32;
	or.b64  	%rd149, %rd148, %rd4;
	shl.b64 	%rd150, %rd149, 2;
	add.s64 	%rd151, %rd1, %rd150;
	ld.global.u32 	%r303, [%rd151];
	st.shared.u32 	[%r8+4480], %r303;
	add.s32 	%r304, %r914, -27;
	mul.wide.s32 	%rd152, %r304, 32;
	or.b64  	%rd153, %rd152, %rd4;
	shl.b64 	%rd154, %rd153, 2;
	add.s64 	%rd155, %rd1, %rd154;
	ld.global.u32 	%r305, [%rd155];
	st.shared.u32 	[%r8+4608], %r305;
	add.s32 	%r306, %r914, -26;
	mul.wide.s32 	%rd156, %r306, 32;
	or.b64  	%rd157, %rd156, %rd4;
	shl.b64 	%rd158, %rd157, 2;
	add.s64 	%rd159, %rd1, %rd158;
	ld.global.u32 	%r307, [%rd159];
	st.shared.u32 	[%r8+4736], %r307;
	add.s32 	%r308, %r914, -25;
	mul.wide.s32 	%rd160, %r308, 32;
	or.b64  	%rd161, %rd160, %rd4;
	shl.b64 	%rd162, %rd161, 2;
	add.s64 	%rd163, %rd1, %rd162;
	ld.global.u32 	%r309, [%rd163];
	st.shared.u32 	[%r8+4864], %r309;
	add.s32 	%r310, %r914, -24;
	mul.wide.s32 	%rd164, %r310, 32;
	or.b64  	%rd165, %rd164, %rd4;
	shl.b64 	%rd166, %rd165, 2;
	add.s64 	%rd167, %rd1, %rd166;
	ld.global.u32 	%r311, [%rd167];
	st.shared.u32 	[%r8+4992], %r311;
	add.s32 	%r312, %r914, -23;
	mul.wide.s32 	%rd168, %r312, 32;
	or.b64  	%rd169, %rd168, %rd4;
	shl.b64 	%rd170, %rd169, 2;
	add.s64 	%rd171, %rd1, %rd170;
	ld.global.u32 	%r313, [%rd171];
	st.shared.u32 	[%r8+5120], %r313;
	add.s32 	%r314, %r914, -22;
	mul.wide.s32 	%rd172, %r314, 32;
	or.b64  	%rd173, %rd172, %rd4;
	shl.b64 	%rd174, %rd173, 2;
	add.s64 	%rd175, %rd1, %rd174;
	ld.global.u32 	%r315, [%rd175];
	st.shared.u32 	[%r8+5248], %r315;
	add.s32 	%r316, %r914, -21;
	mul.wide.s32 	%rd176, %r316, 32;
	or.b64  	%rd177, %rd176, %rd4;
	shl.b64 	%rd178, %rd177, 2;
	add.s64 	%rd179, %rd1, %rd178;
	ld.global.u32 	%r317, [%rd179];
	st.shared.u32 	[%r8+5376], %r317;
	add.s32 	%r318, %r914, -20;
	mul.wide.s32 	%rd180, %r318, 32;
	or.b64  	%rd181, %rd180, %rd4;
	shl.b64 	%rd182, %rd181, 2;
	add.s64 	%rd183, %rd1, %rd182;
	ld.global.u32 	%r319, [%rd183];
	st.shared.u32 	[%r8+5504], %r319;
	add.s32 	%r320, %r914, -19;
	mul.wide.s32 	%rd184, %r320, 32;
	or.b64  	%rd185, %rd184, %rd4;
	shl.b64 	%rd186, %rd185, 2;
	add.s64 	%rd187, %rd1, %rd186;
	ld.global.u32 	%r321, [%rd187];
	st.shared.u32 	[%r8+5632], %r321;
	add.s32 	%r322, %r914, -18;
	mul.wide.s32 	%rd188, %r322, 32;
	or.b64  	%rd189, %rd188, %rd4;
	shl.b64 	%rd190, %rd189, 2;
	add.s64 	%rd191, %rd1, %rd190;
	ld.global.u32 	%r323, [%rd191];
	st.shared.u32 	[%r8+5760], %r323;
	add.s32 	%r324, %r914, -17;
	mul.wide.s32 	%rd192, %r324, 32;
	or.b64  	%rd193, %rd192, %rd4;
	shl.b64 	%rd194, %rd193, 2;
	add.s64 	%rd195, %rd1, %rd194;
	ld.global.u32 	%r325, [%rd195];
	st.shared.u32 	[%r8+5888], %r325;
	add.s32 	%r326, %r914, -16;
	mul.wide.s32 	%rd196, %r326, 32;
	or.b64  	%rd197, %rd196, %rd4;
	shl.b64 	%rd198, %rd197, 2;
	add.s64 	%rd199, %rd1, %rd198;
	ld.global.u32 	%r327, [%rd199];
	st.shared.u32 	[%r8+6016], %r327;
	add.s32 	%r328, %r914, -15;
	mul.wide.s32 	%rd200, %r328, 32;
	or.b64  	%rd201, %rd200, %rd4;
	shl.b64 	%rd202, %rd201, 2;
	add.s64 	%rd203, %rd1, %rd202;
	ld.global.u32 	%r329, [%rd203];
	st.shared.u32 	[%r8+6144], %r329;
	add.s32 	%r330, %r914, -14;
	mul.wide.s32 	%rd204, %r330, 32;
	or.b64  	%rd205, %rd204, %rd4;
	shl.b64 	%rd206, %rd205, 2;
	add.s64 	%rd207, %rd1, %rd206;
	ld.global.u32 	%r331, [%rd207];
	st.shared.u32 	[%r8+6272], %r331;
	add.s32 	%r332, %r914, -13;
	mul.wide.s32 	%rd208, %r332, 32;
	or.b64  	%rd209, %rd208, %rd4;
	shl.b64 	%rd210, %rd209, 2;
	add.s64 	%rd211, %rd1, %rd210;
	ld.global.u32 	%r333, [%rd211];
	st.shared.u32 	[%r8+6400], %r333;
	add.s32 	%r334, %r914, -12;
	mul.wide.s32 	%rd212, %r334, 32;
	or.b64  	%rd213, %rd212, %rd4;
	shl.b64 	%rd214, %rd213, 2;
	add.s64 	%rd215, %rd1, %rd214;
	ld.global.u32 	%r335, [%rd215];
	st.shared.u32 	[%r8+6528], %r335;
	add.s32 	%r336, %r914, -11;
	mul.wide.s32 	%rd216, %r336, 32;
	or.b64  	%rd217, %rd216, %rd4;
	shl.b64 	%rd218, %rd217, 2;
	add.s64 	%rd219, %rd1, %rd218;
	ld.global.u32 	%r337, [%rd219];
	st.shared.u32 	[%r8+6656], %r337;
	add.s32 	%r338, %r914, -10;
	mul.wide.s32 	%rd220, %r338, 32;
	or.b64  	%rd221, %rd220, %rd4;
	shl.b64 	%rd222, %rd221, 2;
	add.s64 	%rd223, %rd1, %rd222;
	ld.global.u32 	%r339, [%rd223];
	st.shared.u32 	[%r8+6784], %r339;
	add.s32 	%r340, %r914, -9;
	mul.wide.s32 	%rd224, %r340, 32;
	or.b64  	%rd225, %rd224, %rd4;
	shl.b64 	%rd226, %rd225, 2;
	add.s64 	%rd227, %rd1, %rd226;
	ld.global.u32 	%r341, [%rd227];
	st.shared.u32 	[%r8+6912], %r341;
	add.s32 	%r342, %r914, -8;
	mul.wide.s32 	%rd228, %r342, 32;
	or.b64  	%rd229, %rd228, %rd4;
	shl.b64 	%rd230, %rd229, 2;
	add.s64 	%rd231, %rd1, %rd230;
	ld.global.u32 	%r343, [%rd231];
	st.shared.u32 	[%r8+7040], %r343;
	add.s32 	%r344, %r914, -7;
	mul.wide.s32 	%rd232, %r344, 32;
	or.b64  	%rd233, %rd232, %rd4;
	shl.b64 	%rd234, %rd233, 2;
	add.s64 	%rd235, %rd1, %rd234;
	ld.global.u32 	%r345, [%rd235];
	st.shared.u32 	[%r8+7168], %r345;
	add.s32 	%r346, %r914, -6;
	mul.wide.s32 	%rd236, %r346, 32;
	or.b64  	%rd237, %rd236, %rd4;
	shl.b64 	%rd238, %rd237, 2;
	add.s64 	%rd239, %rd1, %rd238;
	ld.global.u32 	%r347, [%rd239];
	st.shared.u32 	[%r8+7296], %r347;
	add.s32 	%r348, %r914, -5;
	mul.wide.s32 	%rd240, %r348, 32;
	or.b64  	%rd241, %rd240, %rd4;
	shl.b64 	%rd242, %rd241, 2;
	add.s64 	%rd243, %rd1, %rd242;
	ld.global.u32 	%r349, [%rd243];
	st.shared.u32 	[%r8+7424], %r349;
	add.s32 	%r350, %r914, -4;
	mul.wide.s32 	%rd244, %r350, 32;
	or.b64  	%rd245, %rd244, %rd4;
	shl.b64 	%rd246, %rd245, 2;
	add.s64 	%rd247, %rd1, %rd246;
	ld.global.u32 	%r351, [%rd247];
	st.shared.u32 	[%r8+7552], %r351;
	add.s32 	%r352, %r914, -3;
	mul.wide.s32 	%rd248, %r352, 32;
	or.b64  	%rd249, %rd248, %rd4;
	shl.b64 	%rd250, %rd249, 2;
	add.s64 	%rd251, %rd1, %rd250;
	ld.global.u32 	%r353, [%rd251];
	st.shared.u32 	[%r8+7680], %r353;
	add.s32 	%r354, %r914, -2;
	mul.wide.s32 	%rd252, %r354, 32;
	or.b64  	%rd253, %rd252, %rd4;
	shl.b64 	%rd254, %rd253, 2;
	add.s64 	%rd255, %rd1, %rd254;
	ld.global.u32 	%r355, [%rd255];
	st.shared.u32 	[%r8+7808], %r355;
	add.s32 	%r356, %r914, -1;
	mul.wide.s32 	%rd256, %r356, 32;
	or.b64  	%rd257, %rd256, %rd4;
	shl.b64 	%rd258, %rd257, 2;
	add.s64 	%rd259, %rd1, %rd258;
	ld.global.u32 	%r357, [%rd259];
	st.shared.u32 	[%r8+7936], %r357;
	mul.wide.s32 	%rd260, %r914, 32;
	or.b64  	%rd261, %rd260, %rd4;
	shl.b64 	%rd262, %rd261, 2;
	add.s64 	%rd263, %rd1, %rd262;
	ld.global.u32 	%r358, [%rd263];
	st.shared.u32 	[%r8+8064], %r358;
	bar.sync 	0;
	mov.b32 	%r359, 1024;
	wmma.load.a.sync.aligned.row.m8n8k128.shared.b1 	{%r360}, [%r6], %r359;
	add.s32 	%r361, %r6, 16;
	wmma.load.a.sync.aligned.row.m8n8k128.shared.b1 	{%r362}, [%r361], %r359;
	add.s32 	%r363, %r6, 32;
	wmma.load.a.sync.aligned.row.m8n8k128.shared.b1 	{%r364}, [%r363], %r359;
	add.s32 	%r365, %r6, 48;
	wmma.load.a.sync.aligned.row.m8n8k128.shared.b1 	{%r366}, [%r365], %r359;
	add.s32 	%r367, %r6, 64;
	wmma.load.a.sync.aligned.row.m8n8k128.shared.b1 	{%r368}, [%r367], %r359;
	add.s32 	%r369, %r6, 80;
	wmma.load.a.sync.aligned.row.m8n8k128.shared.b1 	{%r370}, [%r369], %r359;
	add.s32 	%r371, %r6, 96;
	wmma.load.a.sync.aligned.row.m8n8k128.shared.b1 	{%r372}, [%r371], %r359;
	add.s32 	%r373, %r6, 112;
	wmma.load.a.sync.aligned.row.m8n8k128.shared.b1 	{%r374}, [%r373], %r359;
	wmma.load.b.sync.aligned.col.m8n8k128.shared.b1 	{%r375}, [%r11], %r359;
	mov.b32 	%r376, 0;
	wmma.mma.xor.popc.sync.aligned.row.col.m8n8k128.s32.b1.b1.s32 {%r377, %r378}, {%r360}, {%r375}, {%r376, %r376};
	wmma.load.b.sync.aligned.col.m8n8k128.shared.b1 	{%r379}, [%r12], %r359;
	wmma.mma.xor.popc.sync.aligned.row.col.m8n8k128.s32.b1.b1.s32 {%r380, %r381}, {%r362}, {%r379}, {%r377, %r378};
	wmma.load.b.sync.aligned.col.m8n8k128.shared.b1 	{%r382}, [%r13], %r359;
	wmma.mma.xor.popc.sync.aligned.row.col.m8n8k128.s32.b1.b1.s32 {%r383, %r384}, {%r364}, {%r382}, {%r380, %r381};
	wmma.load.b.sync.aligned.col.m8n8k128.shared.b1 	{%r385}, [%r14], %r359;
	wmma.mma.xor.popc.sync.aligned.row.col.m8n8k128.s32.b1.b1.s32 {%r386, %r387}, {%r366}, {%r385}, {%r383, %r384};
	add.s32 	%r388, %r6, 4160;
	wmma.load.b.sync.aligned.col.m8n8k128.shared.b1 	{%r389}, [%r388], %r359;
	wmma.mma.xor.popc.sync.aligned.row.col.m8n8k128.s32.b1.b1.s32 {%r390, %r391}, {%r368}, {%r389}, {%r386, %r387};
	add.s32 	%r392, %r6, 4176;
	wmma.load.b.sync.aligned.col.m8n8k128.shared.b1 	{%r393}, [%r392], %r359;
	wmma.mma.xor.popc.sync.aligned.row.col.m8n8k128.s32.b1.b1.s32 {%r394, %r395}, {%r370}, {%r393}, {%r390, %r391};
	add.s32 	%r396, %r6, 4192;
	wmma.load.b.sync.aligned.col.m8n8k128.shared.b1 	{%r397}, [%r396], %r359;
	wmma.mma.xor.popc.sync.aligned.row.col.m8n8k128.s32.b1.b1.s32 {%r398, %r399}, {%r372}, {%r397}, {%r394, %r395};
	add.s32 	%r400, %r6, 4208;
	wmma.load.b.sync.aligned.col.m8n8k128.shared.b1 	{%r401}, [%r400], %r359;
	wmma.mma.xor.popc.sync.aligned.row.col.m8n8k128.s32.b1.b1.s32 {%r402, %r403}, {%r374}, {%r401}, {%r398, %r399};
	mov.b32 	%r404, 32;
	wmma.store.d.sync.aligned.row.m8n8k128.shared.s32 	[%r7], {%r402, %r403}, %r404;
	add.s32 	%r405, %r6, 5120;
	wmma.load.b.sync.aligned.col.m8n8k128.shared.b1 	{%r406}, [%r405], %r359;
	wmma.mma.xor.popc.sync.aligned.row.col.m8n8k128.s32.b1.b1.s32 {%r407, %r408}, {%r360}, {%r406}, {%r376, %r376};
	add.s32 	%r409, %r6, 5136;
	wmma.load.b.sync.aligned.col.m8n8k128.shared.b1 	{%r410}, [%r409], %r359;
	wmma.mma.xor.popc.sync.aligned.row.col.m8n8k128.s32.b1.b1.s32 {%r411, %r412}, {%r362}, {%r410}, {%r407, %r408};
	add.s32 	%r413, %r6, 5152;
	wmma.load.b.sync.aligned.col.m8n8k128.shared.b1 	{%r414}, [%r413], %r359;
	wmma.mma.xor.popc.sync.aligned.row.col.m8n8k128.s32.b1.b1.s32 {%r415, %r416}, {%r364}, {%r414}, {%r411, %r412};
	add.s32 	%r417, %r6, 5168;
	wmma.load.b.sync.aligned.col.m8n8k128.shared.b1 	{%r418}, [%r417], %r359;
	wmma.mma.xor.popc.sync.aligned.row.col.m8n8k128.s32.b1.b1.s32 {%r419, %r420}, {%r366}, {%r418}, {%r415, %r416};
	add.s32 	%r421, %r6, 5184;
	wmma.load.b.sync.aligned.col.m8n8k128.shared.b1 	{%r422}, [%r421], %r359;
	wmma.mma.xor.popc.sync.aligned.row.col.m8n8k128.s32.b1.b1.s32 {%r423, %r424}, {%r368}, {%r422}, {%r419, %r420};
	add.s32 	%r425, %r6, 5200;
	wmma.load.b.sync.aligned.col.m8n8k128.shared.b1 	{%r426}, [%r425], %r359;
	wmma.mma.xor.popc.sync.aligned.row.col.m8n8k128.s32.b1.b1.s32 {%r427, %r428}, {%r370}, {%r426}, {%r423, %r424};
	add.s32 	%r429, %r6, 5216;
	wmma.load.b.sync.aligned.col.m8n8k128.shared.b1 	{%r430}, [%r429], %r359;
	wmma.mma.xor.popc.sync.aligned.row.col.m8n8k128.s32.b1.b1.s32 {%r431, %r432}, {%r372}, {%r430}, {%r427, %r428};
	wmma.load.b.sync.aligned.col.m8n8k128.shared.b1 	{%r433}, [%r15], %r359;
	wmma.mma.xor.popc.sync.aligned.row.col.m8n8k128.s32.b1.b1.s32 {%r434, %r435}, {%r374}, {%r433}, {%r431, %r432};
	wmma.store.d.sync.aligned.row.m8n8k128.shared.s32 	[%r16], {%r434, %r435}, %r404;
	wmma.load.b.sync.aligned.col.m8n8k128.shared.b1 	{%r436}, [%r17], %r359;
	wmma.mma.xor.popc.sync.aligned.row.col.m8n8k128.s32.b1.b1.s32 {%r437, %r438}, {%r360}, {%r436}, {%r376, %r376};
	wmma.load.b.sync.aligned.col.m8n8k128.shared.b1 	{%r439}, [%r18], %r359;
	wmma.mma.xor.popc.sync.aligned.row.col.m8n8k128.s32.b1.b1.s32 {%r440, %r441}, {%r362}, {%r439}, {%r437, %r438};
	wmma.load.b.sync.aligned.col.m8n8k128.shared.b1 	{%r442}, [%r19], %r359;
	wmma.mma.xor.popc.sync.aligned.row.col.m8n8k128.s32.b1.b1.s32 {%r443, %r444}, {%r364}, {%r442}, {%r440, %r441};
	wmma.load.b.sync.aligned.col.m8n8k128.shared.b1 	{%r445}, [%r20], %r359;
	wmma.mma.xor.popc.sync.aligned.row.col.m8n8k128.s32.b1.b1.s32 {%r446, %r447}, {%r366}, {%r445}, {%r443, %r444};
	wmma.load.b.sync.aligned.col.m8n8k128.shared.b1 	{%r448}, [%r21], %r359;
	wmma.mma.xor.popc.sync.aligned.row.col.m8n8k128.s32.b1.b1.s32 {%r449, %r450}, {%r368}, {%r448}, {%r446, %r447};
	wmma.load.b.sync.aligned.col.m8n8k128.shared.b1 	{%r451}, [%r22], %r359;
	wmma.mma.xor.popc.sync.aligned.row.col.m8n8k128.s32.b1.b1.s32 {%r452, %r453}, {%r370}, {%r451}, {%r449, %r450};
	wmma.load.b.sync.aligned.col.m8n8k128.shared.b1 	{%r454}, [%r23], %r359;
	wmma.mma.xor.popc.sync.aligned.row.col.m8n8k128.s32.b1.b1.s32 {%r455, %r456}, {%r372}, {%r454}, {%r452, %r453};
	wmma.load.b.sync.aligned.col.m8n8k128.shared.b1 	{%r457}, [%r24], %r359;
	wmma.mma.xor.popc.sync.aligned.row.col.m8n8k128.s32.b1.b1.s32 {%r458, %r459}, {%r374}, {%r457}, {%r455, %r456};
	wmma.store.d.sync.aligned.row.m8n8k128.shared.s32 	[%r25], {%r458, %r459}, %r404;
	wmma.load.b.sync.aligned.col.m8n8k128.shared.b1 	{%r460}, [%r26], %r359;
	wmma.mma.xor.popc.sync.aligned.row.col.m8n8k128.s32.b1.b1.s32 {%r461, %r462}, {%r360}, {%r460}, {%r376, %r376};
	add.s32 	%r463, %r6, 7184;
	wmma.load.b.sync.aligned.col.m8n8k128.shared.b1 	{%r464}, [%r463], %r359;
	wmma.mma.xor.popc.sync.aligned.row.col.m8n8k128.s32.b1.b1.s32 {%r465, %r466}, {%r362}, {%r464}, {%r461, %r462};
	add.s32 	%r467, %r6, 7200;
	wmma.load.b.sync.aligned.col.m8n8k128.shared.b1 	{%r468}, [%r467], %r359;
	wmma.mma.xor.popc.sync.aligned.row.col.m8n8k128.s32.b1.b1.s32 {%r469, %r470}, {%r364}, {%r468}, {%r465, %r466};
	add.s32 	%r471, %r6, 7216;
	wmma.load.b.sync.aligned.col.m8n8k128.shared.b1 	{%r472}, [%r471], %r359;
	wmma.mma.xor.popc.sync.aligned.row.col.m8n8k128.s32.b1.b1.s32 {%r473, %r474}, {%r366}, {%r472}, {%r469, %r470};
	add.s32 	%r475, %r6, 7232;
	wmma.load.b.sync.aligned.col.m8n8k128.shared.b1 	{%r476}, [%r475], %r359;
	wmma.mma.xor.popc.sync.aligned.row.col.m8n8k128.s32.b1.b1.s32 {%r477, %r478}, {%r368}, {%r476}, {%r473, %r474};
	add.s32 	%r479, %r6, 7248;
	wmma.load.b.sync.aligned.col.m8n8k128.shared.b1 	{%r480}, [%r479], %r359;
	wmma.mma.xor.popc.sync.aligned.row.col.m8n8k128.s32.b1.b1.s32 {%r481, %r482}, {%r370}, {%r480}, {%r477, %r478};
	add.s32 	%r483, %r6, 7264;
	wmma.load.b.sync.aligned.col.m8n8k128.shared.b1 	{%r484}, [%r483], %r359;
	wmma.mma.xor.popc.sync.aligned.row.col.m8n8k128.s32.b1.b1.s32 {%r485, %r486}, {%r372}, {%r484}, {%r481, %r482};
	add.s32 	%r487, %r6, 7280;
	wmma.load.b.sync.aligned.col.m8n8k128.shared.b1 	{%r488}, [%r487], %r359;
	wmma.mma.xor.popc.sync.aligned.row.col.m8n8k128.s32.b1.b1.s32 {%r489, %r490}, {%r374}, {%r488}, {%r485, %r486};
	add.s32 	%r491, %r7, 96;
	wmma.store.d.sync.aligned.row.m8n8k128.shared.s32 	[%r491], {%r489, %r490}, %r404;
	add.s32 	%r492, %r6, 1024;
	wmma.load.a.sync.aligned.row.m8n8k128.shared.b1 	{%r493}, [%r492], %r359;
	add.s32 	%r494, %r6, 1040;
	wmma.load.a.sync.aligned.row.m8n8k128.shared.b1 	{%r495}, [%r494], %r359;
	add.s32 	%r496, %r6, 1056;
	wmma.load.a.sync.aligned.row.m8n8k128.shared.b1 	{%r497}, [%r496], %r359;
	add.s32 	%r498, %r6, 1072;
	wmma.load.a.sync.aligned.row.m8n8k128.shared.b1 	{%r499}, [%r498], %r359;
	add.s32 	%r500, %r6, 1088;
	wmma.load.a.sync.aligned.row.m8n8k128.shared.b1 	{%r501}, [%r500], %r359;
	add.s32 	%r502, %r6, 1104;
	wmma.load.a.sync.aligned.row.m8n8k128.shared.b1 	{%r503}, [%r502], %r359;
	add.s32 	%r504, %r6, 1120;
	wmma.load.a.sync.aligned.row.m8n8k128.shared.b1 	{%r505}, [%r504], %r359;
	add.s32 	%r506, %r6, 1136;
	wmma.load.a.sync.aligned.row.m8n8k128.shared.b1 	{%r507}, [%r506], %r359;
	wmma.load.b.sync.aligned.col.m8n8k128.shared.b1 	{%r508}, [%r11], %r359;
	wmma.mma.xor.popc.sync.aligned.row.col.m8n8k128.s32.b1.b1.s32 {%r509, %r510}, {%r493}, {%r508}, {%r376, %r376};
	wmma.load.b.sync.aligned.col.m8n8k128.shared.b1 	{%r511}, [%r12], %r359;
	wmma.mma.xor.popc.sync.aligned.row.col.m8n8k128.s32.b1.b1.s32 {%r512, %r513}, {%r495}, {%r511}, {%r509, %r510};
	wmma.load.b.sync.aligned.col.m8n8k128.shared.b1 	{%r514}, [%r13], %r359;
	wmma.mma.xor.popc.sync.aligned.row.col.m8n8k128.s32.b1.b1.s32 {%r515, %r516}, {%r497}, {%r514}, {%r512, %r513};
	wmma.load.b.sync.aligned.col.m8n8k128.shared.b1 	{%r517}, [%r14], %r359;
	wmma.mma.xor.popc.sync.aligned.row.col.m8n8k128.s32.b1.b1.s32 {%r518, %r519}, {%r499}, {%r517}, {%r515, %r516};
	wmma.load.b.sync.aligned.col.m8n8k128.shared.b1 	{%r520}, [%r388], %r359;
	wmma.mma.xor.popc.sync.aligned.row.col.m8n8k128.s32.b1.b1.s32 {%r521, %r522}, {%r501}, {%r520}, {%r518, %r519};
	wmma.load.b.sync.aligned.col.m8n8k128.shared.b1 	{%r523}, [%r392], %r359;
	wmma.mma.xor.popc.sync.aligned.row.col.m8n8k128.s32.b1.b1.s32 {%r524, %r525}, {%r503}, {%r523}, {%r521, %r522};
	wmma.load.b.sync.aligned.col.m8n8k128.shared.b1 	{%r526}, [%r396], %r359;
	wmma.mma.xor.popc.sync.aligned.row.col.m8n8k128.s32.b1.b1.s32 {%r527, %r528}, {%r505}, {%r526}, {%r524, %r525};
	wmma.load.b.sync.aligned.col.m8n8k128.shared.b1 	{%r529}, [%r400], %r359;
	wmma.mma.xor.popc.sync.aligned.row.col.m8n8k128.s32.b1.b1.s32 {%r530, %r531}, {%r507}, {%r529}, {%r527, %r528};
	add.s32 	%r532, %r7, 1024;
	wmma.store.d.sync.aligned.row.m8n8k128.shared.s32 	[%r532], {%r530, %r531}, %r404;
	wmma.load.b.sync.aligned.col.m8n8k128.shared.b1 	{%r533}, [%r405], %r359;
	wmma.mma.xor.popc.sync.aligned.row.col.m8n8k128.s32.b1.b1.s32 {%r534, %r535}, {%r493}, {%r533}, {%r376, %r376};
	wmma.load.b.sync.aligned.col.m8n8k128.shared.b1 	{%r536}, [%r409], %r359;
	wmma.mma.xor.popc.sync.aligned.row.col.m8n8k128.s32.b1.b1.s32 {%r537, %r538}, {%r495}, {%r536}, {%r534, %r535};
	wmma.load.b.sync.aligned.col.m8n8k128.shared.b1 	{%r539}, [%r413], %r359;
	wmma.mma.xor.popc.sync.aligned.row.col.m8n8k128.s32.b1.b1.s32 {%r540, %r541}, {%r497}, {%r539}, {%r537, %r538};
	wmma.load.b.sync.aligned.col.m8n8k128.shared.b1 	{%r542}, [%r417], %r359;
	wmma.mma.xor.popc.sync.aligned.row.col.m8n8k128.s32.b1.b1.s32 {%r543, %r544}, {%r499}, {%r542}, {%r540, %r541};
	wmma.load.b.sync.aligned.col.m8n8k128.shared.b1 	{%r545}, [%r421], %r359;
	wmma.mma.xor.popc.sync.aligned.row.col.m8n8k128.s32.b1.b1.s32 {%r546, %r547}, {%r501}, {%r545}, {%r543, %r544};
	wmma.load.b.sync.aligned.col.m8n8k128.shared.b1 	{%r548}, [%r425], %r359;
	wmma.mma.xor.popc.sync.aligned.row.col.m8n8k128.s32.b1.b1.s32 {%r549, %r550}, {%r503}, {%r548}, {%r546, %r547};
	wmma.load.b.sync.aligned.col.m8n8k128.shared.b1 	{%r551}, [%r429], %r359;
	wmma.mma.xor.popc.sync.aligned.row.col.m8n8k128.s32.b1.b1.s32 {%r552, %r553}, {%r505}, {%r551}, {%r549, %r550};
	wmma.load.b.sync.aligned.col.m8n8k128.shared.b1 	{%r554}, [%r15], %r359;
	wmma.mma.xor.popc.sync.aligned.row.col.m8n8k128.s32.b1.b1.s32 {%r555, %r556}, {%r507}, {%r554}, {%r552, %r553};
	add.s32 	%r557, %r7, 1056;
	wmma.store.d.sync.aligned.row.m8n8k128.shared.s32 	[%r557], {%r555, %r556}, %r404;
	wmma.load.b.sync.aligned.col.m8n8k128.shared.b1 	{%r558}, [%r17], %r359;
	wmma.mma.xor.popc.sync.aligned.row.col.m8n8k128.s32.b1.b1.s32 {%r559, %r560}, {%r493}, {%r558}, {%r376, %r376};
	wmma.load.b.sync.aligned.col.m8n8k128.shared.b1 	{%r561}, [%r18], %r359;
	wmma.mma.xor.popc.sync.aligned.row.col.m8n8k128.s32.b1.b1.s32 {%r562, %r563}, {%r495}, {%r561}, {%r559, %r560};
	wmma.load.b.sync.aligned.col.m8n8k128.shared.b1 	{%r564}, [%r19], %r359;
	wmma.mma.xor.popc.sync.aligned.row.col.m8n8k128.s32.b1.b1.s32 {%r565, %r566}, {%r497}, {%r564}, {%r562, %r563};
	wmma.load.b.sync.aligned.col.m8n8k128.shared.b1 	{%r567}, [%r20], %r359;
	wmma.mma.xor.popc.sync.aligned.row.col.m8n8k128.s32.b1.b1.s32 {%r568, %r569}, {%r499}, {%r567}, {%r565, %r566};
	wmma.load.b.sync.aligned.col.m8n8k128.shared.b1 	{%r570}, [%r21], %r359;
	wmma.mma.xor.popc.sync.aligned.row.col.m8n8k128.s32.b1.b1.s32 {%r571, %r572}, {%r501}, {%r570}, {%r568, %r569};
	wmma.load.b.sync.aligned.col.m8n8k128.shared.b1 	{%r573}, [%r22], %r359;
	wmma.mma.xor.popc.sync.aligned.row.col.m8n8k128.s32.b1.b1.s32 {%r574, %r575}, {%r503}, {%r573}, {%r571, %r572};
	wmma.load.b.sync.aligned.col.m8n8k128.shared.b1 	{%r576}, [%r23], %r359;
	wmma.mma.xor.popc.sync.aligned.row.col.m8n8k128.s32.b1.b1.s32 {%r577, %r578}, {%r505}, {%r576}, {%r574, %r575};
	wmma.load.b.sync.aligned.col.m8n8k128.shared.b1 	{%r579}, [%r24], %r359;
	wmma.mma.xor.popc.sync.aligned.row.col.m8n8k128.s32.b1.b1.s32 {%r580, %r581}, {%r507}, {%r579}, {%r577, %r578};
	add.s32 	%r582, %r7, 1088;
	wmma.store.d.sync.aligned.row.m8n8k128.shared.s32 	[%r582], {%r580, %r581}, %r404;
	wmma.load.b.sync.aligned.col.m8n8k128.shared.b1 	{%r583}, [%r26], %r359;
	wmma.mma.xor.popc.sync.aligned.row.col.m8n8k128.s32.b1.b1.s32 {%r584, %r585}, {%r493}, {%r583}, {%r376, %r376};
	wmma.load.b.sync.aligned.col.m8n8k128.shared.b1 	{%r586}, [%r463], %r359;
	wmma.mma.xor.popc.sync.aligned.row.col.m8n8k128.s32.b1.b1.s32 {%r587, %r588}, {%r495}, {%r586}, {%r584, %r585};
	wmma.load.b.sync.aligned.col.m8n8k128.shared.b1 	{%r589}, [%r467], %r359;
	wmma.mma.xor.popc.sync.aligned.row.col.m8n8k128.s32.b1.b1.s32 {%r590, %r591}, {%r497}, {%r589}, {%r587, %r588};
	wmma.load.b.sync.aligned.col.m8n8k128.shared.b1 	{%r592}, [%r471], %r359;
	wmma.mma.xor.popc.sync.aligned.row.col.m8n8k128.s32.b1.b1.s32 {%r593, %r594}, {%r499}, {%r592}, {%r590, %r591};
	wmma.load.b.sync.aligned.col.m8n8k128.shared.b1 	{%r595}, [%r475], %r359;
	wmma.mma.xor.popc.sync.aligned.row.col.m8n8k128.s32.b1.b1.s32 {%r596, %r597}, {%r501}, {%r595}, {%r593, %r594};
	wmma.load.b.sync.aligned.col.m8n8k128.shared.b1 	{%r598}, [%r479], %r359;
	wmma.mma.xor.popc.sync.aligned.row.col.m8n8k128.s32.b1.b1.s32 {%r599, %r600}, {%r503}, {%r598}, {%r596, %r597};
	wmma.load.b.sync.aligned.col.m8n8k128.shared.b1 	{%r601}, [%r483], %r359;
	wmma.mma.xor.popc.sync.aligned.row.col.m8n8k128.s32.b1.b1.s32 {%r602, %r603}, {%r505}, {%r601}, {%r599, %r600};
	wmma.load.b.sync.aligned.col.m8n8k128.shared.b1 	{%r604}, [%r487], %r359;
	wmma.mma.xor.popc.sync.aligned.row.col.m8n8k128.s32.b1.b1.s32 {%r605, %r606}, {%r507}, {%r604}, {%r602, %r603};
	add.s32 	%r607, %r7, 1120;
	wmma.store.d.sync.aligned.row.m8n8k128.shared.s32 	[%r607], {%r605, %r606}, %r404;
	wmma.load.a.sync.aligned.row.m8n8k128.shared.b1 	{%r608}, [%r27], %r359;
	wmma.load.a.sync.aligned.row.m8n8k128.shared.b1 	{%r609}, [%r28], %r359;
	wmma.load.a.sync.aligned.row.m8n8k128.shared.b1 	{%r610}, [%r29], %r359;
	wmma.load.a.sync.aligned.row.m8n8k128.shared.b1 	{%r611}, [%r30], %r359;
	wmma.load.a.sync.aligned.row.m8n8k128.shared.b1 	{%r612}, [%r31], %r359;
	wmma.load.a.sync.aligned.row.m8n8k128.shared.b1 	{%r613}, [%r32], %r359;
	wmma.load.a.sync.aligned.row.m8n8k128.shared.b1 	{%r614}, [%r33], %r359;
	wmma.load.a.sync.aligned.row.m8n8k128.shared.b1 	{%r615}, [%r34], %r359;
	wmma.load.b.sync.aligned.col.m8n8k128.shared.b1 	{%r616}, [%r11], %r359;
	wmma.mma.xor.popc.sync.aligned.row.col.m8n8k128.s32.b1.b1.s32 {%r617, %r618}, {%r608}, {%r616}, {%r376, %r376};
	wmma.load.b.sync.aligned.col.m8n8k128.shared.b1 	{%r619}, [%r12], %r359;
	wmma.mma.xor.popc.sync.aligned.row.col.m8n8k128.s32.b1.b1.s32 {%r620, %r621}, {%r609}, {%r619}, {%r617, %r618};
	wmma.load.b.sync.aligned.col.m8n8k128.shared.b1 	{%r622}, [%r13], %r359;
	wmma.mma.xor.popc.sync.aligned.row.col.m8n8k128.s32.b1.b1.s32 {%r623, %r624}, {%r610}, {%r622}, {%r620, %r621};
	wmma.load.b.sync.aligned.col.m8n8k128.shared.b1 	{%r625}, [%r14], %r359;
	wmma.mma.xor.popc.sync.aligned.row.col.m8n8k128.s32.b1.b1.s32 {%r626, %r627}, {%r611}, {%r625}, {%r623, %r624};
	wmma.load.b.sync.aligned.col.m8n8k128.shared.b1 	{%r628}, [%r388], %r359;
	wmma.mma.xor.popc.sync.aligned.row.col.m8n8k128.s32.b1.b1.s32 {%r629, %r630}, {%r612}, {%r628}, {%r626, %r627};
	wmma.load.b.sync.aligned.col.m8n8k128.shared.b1 	{%r631}, [%r392], %r359;
	wmma.mma.xor.popc.sync.aligned.row.col.m8n8k128.s32.b1.b1.s32 {%r632, %r633}, {%r613}, {%r631}, {%r629, %r630};
	wmma.load.b.sync.aligned.col.m8n8k128.shared.b1 	{%r634}, [%r396], %r359;
	wmma.mma.xor.popc.sync.aligned.row.col.m8n8k128.s32.b1.b1.s32 {%r635, %r636}, {%r614}, {%r634}, {%r632, %r633};
	wmma.load.b.sync.aligned.col.m8n8k128.shared.b1 	{%r637}, [%r400], %r359;
	wmma.mma.xor.popc.sync.aligned.row.col.m8n8k128.s32.b1.b1.s32 {%r638, %r639}, {%r615}, {%r637}, {%r635, %r636};
	wmma.store.d.sync.aligned.row.m8n8k128.shared.s32 	[%r35], {%r638, %r639}, %r404;
	wmma.load.b.sync.aligned.col.m8n8k128.shared.b1 	{%r640}, [%r405], %r359;
	wmma.mma.xor.popc.sync.aligned.row.col.m8n8k128.s32.b1.b1.s32 {%r641, %r642}, {%r608}, {%r640}, {%r376, %r376};
	wmma.load.b.sync.aligned.col.m8n8k128.shared.b1 	{%r643}, [%r409], %r359;
	wmma.mma.xor.popc.sync.aligned.row.col.m8n8k128.s32.b1.b1.s32 {%r644, %r645}, {%r609}, {%r643}, {%r641, %r642};
	wmma.load.b.sync.aligned.col.m8n8k128.shared.b1 	{%r646}, [%r413], %r359;
	wmma.mma.xor.popc.sync.aligned.row.col.m8n8k128.s32.b1.b1.s32 {%r647, %r648}, {%r610}, {%r646}, {%r644, %r645};
	wmma.load.b.sync.aligned.col.m8n8k128.shared.b1 	{%r649}, [%r417], %r359;
	wmma.mma.xor.popc.sync.aligned.row.col.m8n8k128.s32.b1.b1.s32 {%r650, %r651}, {%r611}, {%r649}, {%r647, %r648};
	wmma.load.b.sync.aligned.col.m8n8k128.shared.b1 	{%r652}, [%r421], %r359;
	wmma.mma.xor.popc.sync.aligned.row.col.m8n8k128.s32.b1.b1.s32 {%r653, %r654}, {%r612}, {%r652}, {%r650, %r651};
	wmma.load.b.sync.aligned.col.m8n8k128.shared.b1 	{%r655}, [%r425], %r359;
	wmma.mma.xor.popc.sync.aligned.row.col.m8n8k128.s32.b1.b1.s32 {%r656, %r657}, {%r613}, {%r655}, {%r653, %r654};
	wmma.load.b.sync.aligned.col.m8n8k128.shared.b1 	{%r658}, [%r429], %r359;
	wmma.mma.xor.popc.sync.aligned.row.col.m8n8k128.s32.b1.b1.s32 {%r659, %r660}, {%r614}, {%r658}, {%r656, %r657};
	wmma.load.b.sync.aligned.col.m8n8k128.shared.b1 	{%r661}, [%r15], %r359;
	wmma.mma.xor.popc.sync.aligned.row.col.m8n8k128.s32.b1.b1.s32 {%r662, %r663}, {%r615}, {%r661}, {%r659, %r660};
	wmma.store.d.sync.aligned.row.m8n8k128.shared.s32 	[%r36], {%r662, %r663}, %r404;
	wmma.load.b.sync.aligned.col.m8n8k128.shared.b1 	{%r664}, [%r17], %r359;
	wmma.mma.xor.popc.sync.aligned.row.col.m8n8k128.s32.b1.b1.s32 {%r665, %r666}, {%r608}, {%r664}, {%r376, %r376};
	wmma.load.b.sync.aligned.col.m8n8k128.shared.b1 	{%r667}, [%r18], %r359;
	wmma.mma.xor.popc.sync.aligned.row.col.m8n8k128.s32.b1.b1.s32 {%r668, %r669}, {%r609}, {%r667}, {%r665, %r666};
	wmma.load.b.sync.aligned.col.m8n8k128.shared.b1 	{%r670}, [%r19], %r359;
	wmma.mma.xor.popc.sync.aligned.row.col.m8n8k128.s32.b1.b1.s32 {%r671, %r672}, {%r610}, {%r670}, {%r668, %r669};
	wmma.load.b.sync.aligned.col.m8n8k128.shared.b1 	{%r673}, [%r20], %r359;
	wmma.mma.xor.popc.sync.aligned.row.col.m8n8k128.s32.b1.b1.s32 {%r674, %r675}, {%r611}, {%r673}, {%r671, %r672};
	wmma.load.b.sync.aligned.col.m8n8k128.shared.b1 	{%r676}, [%r21], %r359;
	wmma.mma.xor.popc.sync.aligned.row.col.m8n8k128.s32.b1.b1.s32 {%r677, %r678}, {%r612}, {%r676}, {%r674, %r675};
	wmma.load.b.sync.aligned.col.m8n8k128.shared.b1 	{%r679}, [%r22], %r359;
	wmma.mma.xor.popc.sync.aligned.row.col.m8n8k128.s32.b1.b1.s32 {%r680, %r681}, {%r613}, {%r679}, {%r677, %r678};
	wmma.load.b.sync.aligned.col.m8n8k128.shared.b1 	{%r682}, [%r23], %r359;
	wmma.mma.xor.popc.sync.aligned.row.col.m8n8k128.s32.b1.b1.s32 {%r683, %r684}, {%r614}, {%r682}, {%r680, %r681};
	wmma.load.b.sync.aligned.col.m8n8k128.shared.b1 	{%r685}, [%r24], %r359;
	wmma.mma.xor.popc.sync.aligned.row.col.m8n8k128.s32.b1.b1.s32 {%r686, %r687}, {%r615}, {%r685}, {%r683, %r684};
	wmma.store.d.sync.aligned.row.m8n8k128.shared.s32 	[%r37], {%r686, %r687}, %r404;
	wmma.load.b.sync.aligned.col.m8n8k128.shared.b1 	{%r688}, [%r26], %r359;
	wmma.mma.xor.popc.sync.aligned.row.col.m8n8k128.s32.b1.b1.s32 {%r689, %r690}, {%r608}, {%r688}, {%r376, %r376};
	wmma.load.b.sync.aligned.col.m8n8k128.shared.b1 	{%r691}, [%r463], %r359;
	wmma.mma.xor.popc.sync.aligned.row.col.m8n8k128.s32.b1.b1.s32 {%r692, %r693}, {%r609}, {%r691}, {%r689, %r690};
	wmma.load.b.sync.aligned.col.m8n8k128.shared.b1 	{%r694}, [%r467], %r359;
	wmma.mma.xor.popc.sync.aligned.row.col.m8n8k128.s32.b1.b1.s32 {%r695, %r696}, {%r610}, {%r694}, {%r692, %r693};
	wmma.load.b.sync.aligned.col.m8n8k128.shared.b1 	{%r697}, [%r471], %r359;
	wmma.mma.xor.popc.sync.aligned.row.col.m8n8k128.s32.b1.b1.s32 {%r698, %r699}, {%r611}, {%r697}, {%r695, %r696};
	wmma.load.b.sync.aligned.col.m8n8k128.shared.b1 	{%r700}, [%r475], %r359;
	wmma.mma.xor.popc.sync.aligned.row.col.m8n8k128.s32.b1.b1.s32 {%r701, %r702}, {%r612}, {%r700}, {%r698, %r699};
	wmma.load.b.sync.aligned.col.m8n8k128.shared.b1 	{%r703}, [%r479], %r359;
	wmma.mma.xor.popc.sync.aligned.row.col.m8n8k128.s32.b1.b1.s32 {%r704, %r705}, {%r613}, {%r703}, {%r701, %r702};
	wmma.load.b.sync.aligned.col.m8n8k128.shared.b1 	{%r706}, [%r483], %r359;
	wmma.mma.xor.popc.sync.aligned.row.col.m8n8k128.s32.b1.b1.s32 {%r707, %r708}, {%r614}, {%r706}, {%r704, %r705};
	wmma.load.b.sync.aligned.col.m8n8k128.shared.b1 	{%r709}, [%r487], %r359;
	wmma.mma.xor.popc.sync.aligned.row.col.m8n8k128.s32.b1.b1.s32 {%r710, %r711}, {%r615}, {%r709}, {%r707, %r708};
	wmma.store.d.sync.aligned.row.m8n8k128.shared.s32 	[%r38], {%r710, %r711}, %r404;
	wmma.load.a.sync.aligned.row.m8n8k128.shared.b1 	{%r712}, [%r39], %r359;
	wmma.load.a.sync.aligned.row.m8n8k128.shared.b1 	{%r713}, [%r40], %r359;
	wmma.load.a.sync.aligned.row.m8n8k128.shared.b1 	{%r714}, [%r41], %r359;
	wmma.load.a.sync.aligned.row.m8n8k128.shared.b1 	{%r715}, [%r42], %r359;
	wmma.load.a.sync.aligned.row.m8n8k128.shared.b1 	{%r716}, [%r43], %r359;
	wmma.load.a.sync.aligned.row.m8n8k128.shared.b1 	{%r717}, [%r44], %r359;
	wmma.load.a.sync.aligned.row.m8n8k128.shared.b1 	{%r718}, [%r45], %r359;
	wmma.load.a.sync.aligned.row.m8n8k128.shared.b1 	{%r719}, [%r46], %r359;
	wmma.load.b.sync.aligned.col.m8n8k128.shared.b1 	{%r720}, [%r11], %r359;
	wmma.mma.xor.popc.sync.aligned.row.col.m8n8k128.s32.b1.b1.s32 {%r721, %r722}, {%r712}, {%r720}, {%r376, %r376};
	wmma.load.b.sync.aligned.col.m8n8k128.shared.b1 	{%r723}, [%r12], %r359;
	wmma.mma.xor.popc.sync.aligned.row.col.m8n8k128.s32.b1.b1.s32 {%r724, %r725}, {%r713}, {%r723}, {%r721, %r722};
	wmma.load.b.sync.aligned.col.m8n8k128.shared.b1 	{%r726}, [%r13], %r359;
	wmma.mma.xor.popc.sync.aligned.row.col.m8n8k128.s32.b1.b1.s32 {%r727, %r728}, {%r714}, {%r726}, {%r724, %r725};
	wmma.load.b.sync.aligned.col.m8n8k128.shared.b1 	{%r729}, [%r14], %r359;
	wmma.mma.xor.popc.sync.aligned.row.col.m8n8k128.s32.b1.b1.s32 {%r730, %r731}, {%r715}, {%r729}, {%r727, %r728};
	wmma.load.b.sync.aligned.col.m8n8k128.shared.b1 	{%r732}, [%r388], %r359;
	wmma.mma.xor.popc.sync.aligned.row.col.m8n8k128.s32.b1.b1.s32 {%r733, %r734}, {%r716}, {%r732}, {%r730, %r731};
	wmma.load.b.sync.aligned.col.m8n8k128.shared.b1 	{%r735}, [%r392], %r359;
	wmma.mma.xor.popc.sync.aligned.row.col.m8n8k128.s32.b1.b1.s32 {%r736, %r737}, {%r717}, {%r735}, {%r733, %r734};
	wmma.load.b.sync.aligned.col.m8n8k128.shared.b1 	{%r738}, [%r396], %r359;
	wmma.mma.xor.popc.sync.aligned.row.col.m8n8k128.s32.b1.b1.s32 {%r739, %r740}, {%r718}, {%r738}, {%r736, %r737};
	wmma.load.b.sync.aligned.col.m8n8k128.shared.b1 	{%r741}, [%r400], %r359;
	wmma.mma.xor.popc.sync.aligned.row.col.m8n8k128.s32.b1.b1.s32 {%r742, %r743}, {%r719}, {%r741}, {%r739, %r740};
	wmma.store.d.sync.aligned.row.m8n8k128.shared.s32 	[%r47], {%r742, %r743}, %r404;
	wmma.load.b.sync.aligned.col.m8n8k128.shared.b1 	{%r744}, [%r405], %r359;
	wmma.mma.xor.popc.sync.aligned.row.col.m8n8k128.s32.b1.b1.s32 {%r745, %r746}, {%r712}, {%r744}, {%r376, %r376};
	wmma.load.b.sync.aligned.col.m8n8k128.shared.b1 	{%r747}, [%r409], %r359;
	wmma.mma.xor.popc.sync.aligned.row.col.m8n8k128.s32.b1.b1.s32 {%r748, %r749}, {%r713}, {%r747}, {%r745, %r746};
	wmma.load.b.sync.aligned.col.m8n8k128.shared.b1 	{%r750}, [%r413], %r359;
	wmma.mma.xor.popc.sync.aligned.row.col.m8n8k128.s32.b1.b1.s32 {%r751, %r752}, {%r714}, {%r750}, {%r748, %r749};
	wmma.load.b.sync.aligned.col.m8n8k128.shared.b1 	{%r753}, [%r417], %r359;
	wmma.mma.xor.popc.sync.aligned.row.col.m8n8k128.s32.b1.b1.s32 {%r754, %r755}, {%r715}, {%r753}, {%r751, %r752};
	wmma.load.b.sync.aligned.col.m8n8k128.shared.b1 	{%r756}, [%r421], %r359;
	wmma.mma.xor.popc.sync.aligned.row.col.m8n8k128.s32.b1.b1.s32 {%r757, %r758}, {%r716}, {%r756}, {%r754, %r755};
	wmma.load.b.sync.aligned.col.m8n8k128.shared.b1 	{%r759}, [%r425], %r359;
	wmma.mma.xor.popc.sync.aligned.row.col.m8n8k128.s32.b1.b1.s32 {%r760, %r761}, {%r717}, {%r759}, {%r757, %r758};
	wmma.load.b.sync.aligned.col.m8n8k128.shared.b1 	{%r762}, [%r429], %r359;
	wmma.mma.xor.popc.sync.aligned.row.col.m8n8k128.s32.b1.b1.s32 {%r763, %r764}, {%r718}, {%r762}, {%r760, %r761};
	wmma.load.b.sync.aligned.col.m8n8k128.shared.b1 	{%r765}, [%r15], %r359;
	wmma.mma.xor.popc.sync.aligned.row.col.m8n8k128.s32.b1.b1.s32 {%r766, %r767}, {%r719}, {%r765}, {%r763, %r764};
	wmma.store.d.sync.aligned.row.m8n8k128.shared.s32 	[%r48], {%r766, %r767}, %r404;
	wmma.load.b.sync.aligned.col.m8n8k128.shared.b1 	{%r768}, [%r17], %r359;
	wmma.mma.xor.popc.sync.aligned.row.col.m8n8k128.s32.b1.b1.s32 {%r769, %r770}, {%r712}, {%r768}, {%r376, %r376};
	wmma.load.b.sync.aligned.col.m8n8k128.shared.b1 	{%r771}, [%r18], %r359;
	wmma.mma.xor.popc.sync.aligned.row.col.m8n8k128.s32.b1.b1.s32 {%r772, %r773}, {%r713}, {%r771}, {%r769, %r770};
	wmma.load.b.sync.aligned.col.m8n8k128.shared.b1 	{%r774}, [%r19], %r359;
	wmma.mma.xor.popc.sync.aligned.row.col.m8n8k128.s32.b1.b1.s32 {%r775, %r776}, {%r714}, {%r774}, {%r772, %r773};
	wmma.load.b.sync.aligned.col.m8n8k128.shared.b1 	{%r777}, [%r20], %r359;
	wmma.mma.xor.popc.sync.aligned.row.col.m8n8k128.s32.b1.b1.s32 {%r778, %r779}, {%r715}, {%r777}, {%r775, %r776};
	wmma.load.b.sync.aligned.col.m8n8k128.shared.b1 	{%r780}, [%r21], %r359;
	wmma.mma.xor.popc.sync.aligned.row.col.m8n8k128.s32.b1.b1.s32 {%r781, %r782}, {%r716}, {%r780}, {%r778, %r779};
	wmma.load.b.sync.aligned.col.m8n8k128.shared.b1 	{%r783}, [%r22], %r359;
	wmma.mma.xor.popc.sync.aligned.row.col.m8n8k128.s32.b1.b1.s32 {%r784, %r785}, {%r717}, {%r783}, {%r781, %r782};
	wmma.load.b.sync.aligned.col.m8n8k128.shared.b1 	{%r786}, [%r23], %r359;
	wmma.mma.xor.popc.sync.aligned.row.col.m8n8k128.s32.b1.b1.s32 {%r787, %r788}, {%r718}, {%r786}, {%r784, %r785};
	wmma.load.b.sync.aligned.col.m8n8k128.shared.b1 	{%r789}, [%r24], %r359;
	wmma.mma.xor.popc.sync.aligned.row.col.m8n8k128.s32.b1.b1.s32 {%r790, %r791}, {%r719}, {%r789}, {%r787, %r788};
	wmma.store.d.sync.aligned.row.m8n8k128.shared.s32 	[%r49], {%r790, %r791}, %r404;
	wmma.load.b.sync.aligned.col.m8n8k128.shared.b1 	{%r792}, [%r26], %r359;
	wmma.mma.xor.popc.sync.aligned.row.col.m8n8k128.s32.b1.b1.s32 {%r793, %r794}, {%r712}, {%r792}, {%r376, %r376};
	wmma.load.b.sync.aligned.col.m8n8k128.shared.b1 	{%r795}, [%r463], %r359;
	wmma.mma.xor.popc.sync.aligned.row.col.m8n8k128.s32.b1.b1.s32 {%r796, %r797}, {%r713}, {%r795}, {%r793, %r794};
	wmma.load.b.sync.aligned.col.m8n8k128.shared.b1 	{%r798}, [%r467], %r359;
	wmma.mma.xor.popc.sync.aligned.row.col.m8n8k128.s32.b1.b1.s32 {%r799, %r800}, {%r714}, {%r798}, {%r796, %r797};
	wmma.load.b.sync.aligned.col.m8n8k128.shared.b1 	{%r801}, [%r471], %r359;
	wmma.mma.xor.popc.sync.aligned.row.col.m8n8k128.s32.b1.b1.s32 {%r802, %r803}, {%r715}, {%r801}, {%r799, %r800};
	wmma.load.b.sync.aligned.col.m8n8k128.shared.b1 	{%r804}, [%r475], %r359;
	wmma.mma.xor.popc.sync.aligned.row.col.m8n8k128.s32.b1.b1.s32 {%r805, %r806}, {%r716}, {%r804}, {%r802, %r803};
	wmma.load.b.sync.aligned.col.m8n8k128.shared.b1 	{%r807}, [%r479], %r359;
	wmma.mma.xor.popc.sync.aligned.row.col.m8n8k128.s32.b1.b1.s32 {%r808, %r809}, {%r717}, {%r807}, {%r805, %r806};
	wmma.load.b.sync.aligned.col.m8n8k128.shared.b1 	{%r810}, [%r483], %r359;
	wmma.mma.xor.popc.sync.aligned.row.col.m8n8k128.s32.b1.b1.s32 {%r811, %r812}, {%r718}, {%r810}, {%r808, %r809};
	wmma.load.b.sync.aligned.col.m8n8k128.shared.b1 	{%r813}, [%r487], %r359;
	wmma.mma.xor.popc.sync.aligned.row.col.m8n8k128.s32.b1.b1.s32 {%r814, %r815}, {%r719}, {%r813}, {%r811, %r812};
	wmma.store.d.sync.aligned.row.m8n8k128.shared.s32 	[%r50], {%r814, %r815}, %r404;
	bar.sync 	0;
	ld.shared.u32 	%r87, [%r9];
	setp.lt.s32 	%p3, %r87, %r251;
	selp.u32 	%r816, 1, 0, %p3;
	ld.shared.u32 	%r88, [%r9+128];
	setp.lt.s32 	%p4, %r88, %r251;
	selp.u32 	%r817, 1, 0, %p4;
	add.s32 	%r818, %r816, %r817;
	ld.shared.u32 	%r89, [%r9+256];
	setp.lt.s32 	%p5, %r89, %r251;
	selp.u32 	%r819, 1, 0, %p5;
	add.s32 	%r820, %r818, %r819;
	ld.shared.u32 	%r90, [%r9+384];
	setp.lt.s32 	%p6, %r90, %r251;
	selp.u32 	%r821, 1, 0, %p6;
	add.s32 	%r822, %r820, %r821;
	ld.shared.u32 	%r91, [%r9+512];
	setp.lt.s32 	%p7, %r91, %r251;
	selp.u32 	%r823, 1, 0, %p7;
	add.s32 	%r824, %r822, %r823;
	ld.shared.u32 	%r92, [%r9+640];
	setp.lt.s32 	%p8, %r92, %r251;
	selp.u32 	%r825, 1, 0, %p8;
	add.s32 	%r826, %r824, %r825;
	ld.shared.u32 	%r93, [%r9+768];
	setp.lt.s32 	%p9, %r93, %r251;
	selp.u32 	%r827, 1, 0, %p9;
	add.s32 	%r828, %r826, %r827;
	ld.shared.u32 	%r94, [%r9+896];
	setp.lt.s32 	%p10, %r94, %r251;
	selp.u32 	%r829, 1, 0, %p10;
	add.s32 	%r830, %r828, %r829;
	ld.shared.u32 	%r95, [%r9+1024];
	setp.lt.s32 	%p11, %r95, %r251;
	selp.u32 	%r831, 1, 0, %p11;
	add.s32 	%r832, %r830, %r831;
	ld.shared.u32 	%r96, [%r9+1152];
	setp.lt.s32 	%p12, %r96, %r251;
	selp.u32 	%r833, 1, 0, %p12;
	add.s32 	%r834, %r832, %r833;
	ld.shared.u32 	%r97, [%r9+1280];
	setp.lt.s32 	%p13, %r97, %r251;
	selp.u32 	%r835, 1, 0, %p13;
	add.s32 	%r836, %r834, %r835;
	ld.shared.u32 	%r98, [%r9+1408];
	setp.lt.s32 	%p14, %r98, %r251;
	selp.u32 	%r837, 1, 0, %p14;
	add.s32 	%r838, %r836, %r837;
	ld.shared.u32 	%r99, [%r9+1536];
	setp.lt.s32 	%p15, %r99, %r251;
	selp.u32 	%r839, 1, 0, %p15;
	add.s32 	%r840, %r838, %r839;
	ld.shared.u32 	%r100, [%r9+1664];
	setp.lt.s32 	%p16, %r100, %r251;
	selp.u32 	%r841, 1, 0, %p16;
	add.s32 	%r842, %r840, %r841;
	ld.shared.u32 	%r101, [%r9+1792];
	setp.lt.s32 	%p17, %r101, %r251;
	selp.u32 	%r843, 1, 0, %p17;
	add.s32 	%r844, %r842, %r843;
	ld.shared.u32 	%r102, [%r9+1920];
	setp.lt.s32 	%p18, %r102, %r251;
	selp.u32 	%r845, 1, 0, %p18;
	add.s32 	%r846, %r844, %r845;
	ld.shared.u32 	%r103, [%r9+2048];
	setp.lt.s32 	%p19, %r103, %r251;
	selp.u32 	%r847, 1, 0, %p19;
	add.s32 	%r848, %r846, %r847;
	ld.shared.u32 	%r104, [%r9+2176];
	setp.lt.s32 	%p20, %r104, %r251;
	selp.u32 	%r849, 1, 0, %p20;
	add.s32 	%r850, %r848, %r849;
	ld.shared.u32 	%r105, [%r9+2304];
	setp.lt.s32 	%p21, %r105, %r251;
	selp.u32 	%r851, 1, 0, %p21;
	add.s32 	%r852, %r850, %r851;
	ld.shared.u32 	%r106, [%r9+2432];
	setp.lt.s32 	%p22, %r106, %r251;
	selp.u32 	%r853, 1, 0, %p22;
	add.s32 	%r854, %r852, %r853;
	ld.shared.u32 	%r107, [%r9+2560];
	setp.lt.s32 	%p23, %r107, %r251;
	selp.u32 	%r855, 1, 0, %p23;
	add.s32 	%r856, %r854, %r855;
	ld.shared.u32 	%r108, [%r9+2688];
	setp.lt.s32 	%p24, %r108, %r251;
	selp.u32 	%r857, 1, 0, %p24;
	add.s32 	%r858, %r856, %r857;
	ld.shared.u32 	%r109, [%r9+2816];
	setp.lt.s32 	%p25, %r109, %r251;
	selp.u32 	%r859, 1, 0, %p25;
	add.s32 	%r860, %r858, %r859;
	ld.shared.u32 	%r110, [%r9+2944];
	setp.lt.s32 	%p26, %r110, %r251;
	selp.u32 	%r861, 1, 0, %p26;
	add.s32 	%r862, %r860, %r861;
	ld.shared.u32 	%r111, [%r9+3072];
	setp.lt.s32 	%p27, %r111, %r251;
	selp.u32 	%r863, 1, 0, %p27;
	add.s32 	%r864, %r862, %r863;
	ld.shared.u32 	%r112, [%r9+3200];
	setp.lt.s32 	%p28, %r112, %r251;
	selp.u32 	%r865, 1, 0, %p28;
	add.s32 	%r866, %r864, %r865;
	ld.shared.u32 	%r113, [%r9+3328];
	setp.lt.s32 	%p29, %r113, %r251;
	selp.u32 	%r867, 1, 0, %p29;
	add.s32 	%r868, %r866, %r867;
	ld.shared.u32 	%r114, [%r9+3456];
	setp.lt.s32 	%p30, %r114, %r251;
	selp.u32 	%r869, 1, 0, %p30;
	add.s32 	%r870, %r868, %r869;
	ld.shared.u32 	%r115, [%r9+3584];
	setp.lt.s32 	%p31, %r115, %r251;
	selp.u32 	%r871, 1, 0, %p31;
	add.s32 	%r872, %r870, %r871;
	ld.shared.u32 	%r116, [%r9+3712];
	setp.lt.s32 	%p32, %r116, %r251;
	selp.u32 	%r873, 1, 0, %p32;
	add.s32 	%r874, %r872, %r873;
	ld.shared.u32 	%r117, [%r9+3840];
	setp.lt.s32 	%p33, %r117, %r251;
	selp.u32 	%r875, 1, 0, %p33;
	add.s32 	%r876, %r874, %r875;
	ld.shared.u32 	%r118, [%r9+3968];
	setp.lt.s32 	%p34, %r118, %r251;
	selp.u32 	%r877, 1, 0, %p34;
	add.s32 	%r916, %r876, %r877;
	atom.global.add.u32 	%r919, [%rd3], %r916;
	add.s32 	%r878, %r919, %r916;
	setp.lt.s32 	%p35, %r878, %r250;
	@%p35 bra 	$L__BB3_6;
	st.global.u32 	[%rd3], %r250;
	sub.s32 	%r916, %r250, %r919;
$L__BB3_6:
	setp.ge.s32 	%p36, %r87, %r251;
	add.s32 	%r913, %r913, 32;
	setp.lt.s32 	%p37, %r916, 1;
	or.pred  	%p38, %p36, %p37;
	@%p38 bra 	$L__BB3_8;
	shl.b32 	%r879, %r919, 1;
	mul.wide.s32 	%rd264, %r879, 4;
	add.s64 	%rd265, %rd2, %rd264;
	st.global.u32 	[%rd265], %r912;
	st.global.u32 	[%rd265+4], %r913;
	add.s32 	%r919, %r919, 1;
	add.s32 	%r916, %r916, -1;
$L__BB3_8:
	setp.ge.s32 	%p39, %r88, %r251;
	setp.lt.s32 	%p40, %r916, 1;
	or.pred  	%p41, %p39, %p40;
	@%p41 bra 	$L__BB3_10;
	shl.b32 	%r880, %r919, 1;
	mul.wide.s32 	%rd266, %r880, 4;
	add.s64 	%rd267, %rd2, %rd266;
	st.global.u32 	[%rd267], %r52;
	st.global.u32 	[%rd267+4], %r913;
	add.s32 	%r919, %r919, 1;
	add.s32 	%r916, %r916, -1;
$L__BB3_10:
	setp.ge.s32 	%p42, %r89, %r251;
	setp.lt.s32 	%p43, %r916, 1;
	or.pred  	%p44, %p42, %p43;
	@%p44 bra 	$L__BB3_12;
	shl.b32 	%r881, %r919, 1;
	mul.wide.s32 	%rd268, %r881, 4;
	add.s64 	%rd269, %rd2, %rd268;
	st.global.u32 	[%rd269], %r53;
	st.global.u32 	[%rd269+4], %r913;
	add.s32 	%r919, %r919, 1;
	add.s32 	%r916, %r916, -1;
$L__BB3_12:
	setp.ge.s32 	%p45, %r90, %r251;
	setp.lt.s32 	%p46, %r916, 1;
	or.pred  	%p47, %p45, %p46;
	@%p47 bra 	$L__BB3_14;
	shl.b32 	%r882, %r919, 1;
	mul.wide.s32 	%rd270, %r882, 4;
	add.s64 	%rd271, %rd2, %rd270;
	st.global.u32 	[%rd271], %r54;
	st.global.u32 	[%rd271+4], %r913;
	add.s32 	%r919, %r919, 1;
	add.s32 	%r916, %r916, -1;
$L__BB3_14:
	setp.ge.s32 	%p48, %r91, %r251;
	setp.lt.s32 	%p49, %r916, 1;
	or.pred  	%p50, %p48, %p49;
	@%p50 bra 	$L__BB3_16;
	shl.b32 	%r883, %r919, 1;
	mul.wide.s32 	%rd272, %r883, 4;
	add.s64 	%rd273, %rd2, %rd272;
	st.global.u32 	[%rd273], %r55;
	st.global.u32 	[%rd273+4], %r913;
	add.s32 	%r919, %r919, 1;
	add.s32 	%r916, %r916, -1;
$L__BB3_16:
	setp.ge.s32 	%p51, %r92, %r251;
	setp.lt.s32 	%p52, %r916, 1;
	or.pred  	%p53, %p51, %p52;
	@%p53 bra 	$L__BB3_18;
	shl.b32 	%r884, %r919, 1;
	mul.wide.s32 	%rd274, %r884, 4;
	add.s64 	%rd275, %rd2, %rd274;
	st.global.u32 	[%rd275], %r56;
	st.global.u32 	[%rd275+4], %r913;
	add.s32 	%r919, %r919, 1;
	add.s32 	%r916, %r916, -1;
$L__BB3_18:
	setp.ge.s32 	%p54, %r93, %r251;
	setp.lt.s32 	%p55, %r916, 1;
	or.pred  	%p56, %p54, %p55;
	@%p56 bra 	$L__BB3_20;
	shl.b32 	%r885, %r919, 1;
	mul.wide.s32 	%rd276, %r885, 4;
	add.s64 	%rd277, %rd2, %rd276;
	st.global.u32 	[%rd277], %r57;
	st.global.u32 	[%rd277+4], %r913;
	add.s32 	%r919, %r919, 1;
	add.s32 	%r916, %r916, -1;
$L__BB3_20:
	setp.ge.s32 	%p57, %r94, %r251;
	setp.lt.s32 	%p58, %r916, 1;
	or.pred  	%p59, %p57, %p58;
	@%p59 bra 	$L__BB3_22;
	shl.b32 	%r886, %r919, 1;
	mul.wide.s32 	%rd278, %r886, 4;
	add.s64 	%rd279, %rd2, %rd278;
	st.global.u32 	[%rd279], %r58;
	st.global.u32 	[%rd279+4], %r913;
	add.s32 	%r919, %r919, 1;
	add.s32 	%r916, %r916, -1;
$L__BB3_22:
	setp.ge.s32 	%p60, %r95, %r251;
	setp.lt.s32 	%p61, %r916, 1;
	or.pred  	%p62, %p60, %p61;
	@%p62 bra 	$L__BB3_24;
	shl.b32 	%r887, %r919, 1;
	mul.wide.s32 	%rd280, %r887, 4;
	add.s64 	%rd281, %rd2, %rd280;
	st.global.u32 	[%rd281], %r59;
	st.global.u32 	[%rd281+4], %r913;
	add.s32 	%r919, %r919, 1;
	add.s32 	%r916, %r916, -1;
$L__BB3_24:
	setp.ge.s32 	%p63, %r96, %r251;
	setp.lt.s32 	%p64, %r916, 1;
	or.pred  	%p65, %p63, %p64;
	@%p65 bra 	$L__BB3_26;
	shl.b32 	%r888, %r919, 1;
	mul.wide.s32 	%rd282, %r888, 4;
	add.s64 	%rd283, %rd2, %rd282;
	st.global.u32 	[%rd283], %r60;
	st.global.u32 	[%rd283+4], %r913;
	add.s32 	%r919, %r919, 1;
	add.s32 	%r916, %r916, -1;
$L__BB3_26:
	setp.ge.s32 	%p66, %r97, %r251;
	setp.lt.s32 	%p67, %r916, 1;
	or.pred  	%p68, %p66, %p67;
	@%p68 bra 	$L__BB3_28;
	shl.b32 	%r889, %r919, 1;
	mul.wide.s32 	%rd284, %r889, 4;
	add.s64 	%rd285, %rd2, %rd284;
	st.global.u32 	[%rd285], %r61;
	st.global.u32 	[%rd285+4], %r913;
	add.s32 	%r919, %r919, 1;
	add.s32 	%r916, %r916, -1;
$L__BB3_28:
	setp.ge.s32 	%p69, %r98, %r251;
	setp.lt.s32 	%p70, %r916, 1;
	or.pred  	%p71, %p69, %p70;
	@%p71 bra 	$L__BB3_30;
	shl.b32 	%r890, %r919, 1;
	mul.wide.s32 	%rd286, %r890, 4;
	add.s64 	%rd287, %rd2, %rd286;
	st.global.u32 	[%rd287], %r62;
	st.global.u32 	[%rd287+4], %r913;
	add.s32 	%r919, %r919, 1;
	add.s32 	%r916, %r916, -1;
$L__BB3_30:
	setp.ge.s32 	%p72, %r99, %r251;
	setp.lt.s32 	%p73, %r916, 1;
	or.pred  	%p74, %p72, %p73;
	@%p74 bra 	$L__BB3_32;
	shl.b32 	%r891, %r919, 1;
	mul.wide.s32 	%rd288, %r891, 4;
	add.s64 	%rd289, %rd2, %rd288;
	st.global.u32 	[%rd289], %r63;
	st.global.u32 	[%rd289+4], %r913;
	add.s32 	%r919, %r919, 1;
	add.s32 	%r916, %r916, -1;
$L__BB3_32:
	setp.ge.s32 	%p75, %r100, %r251;
	setp.lt.s32 	%p76, %r916, 1;
	or.pred  	%p77, %p75, %p76;
	@%p77 bra 	$L__BB3_34;
	shl.b32 	%r892, %r919, 1;
	mul.wide.s32 	%rd290, %r892, 4;
	add.s64 	%rd291, %rd2, %rd290;
	st.global.u32 	[%rd291], %r64;
	st.global.u32 	[%rd291+4], %r913;
	add.s32 	%r919, %r919, 1;
	add.s32 	%r916, %r916, -1;
$L__BB3_34:
	setp.ge.s32 	%p78, %r101, %r251;
	setp.lt.s32 	%p79, %r916, 1;
	or.pred  	%p80, %p78, %p79;
	@%p80 bra 	$L__BB3_36;
	shl.b32 	%r893, %r919, 1;
	mul.wide.s32 	%rd292, %r893, 4;
	add.s64 	%rd293, %rd2, %rd292;
	st.global.u32 	[%rd293], %r65;
	st.global.u32 	[%rd293+4], %r913;
	add.s32 	%r919, %r919, 1;
	add.s32 	%r916, %r916, -1;
$L__BB3_36:
	setp.ge.s32 	%p81, %r102, %r251;
	setp.lt.s32 	%p82, %r916, 1;
	or.pred  	%p83, %p81, %p82;
	@%p83 bra 	$L__BB3_38;
	shl.b32 	%r894, %r919, 1;
	mul.wide.s32 	%rd294, %r894, 4;
	add.s64 	%rd295, %rd2, %rd294;
	st.global.u32 	[%rd295], %r66;
	st.global.u32 	[%rd295+4], %r913;
	add.s32 	%r919, %r919, 1;
	add.s32 	%r916, %r916, -1;
$L__BB3_38:
	setp.ge.s32 	%p84, %r103, %r251;
	setp.lt.s32 	%p85, %r916, 1;
	or.pred  	%p86, %p84, %p85;
	@%p86 bra 	$L__BB3_40;
	shl.b32 	%r895, %r919, 1;
	mul.wide.s32 	%rd296, %r895, 4;
	add.s64 	%rd297, %rd2, %rd296;
	st.global.u32 	[%rd297], %r67;
	st.global.u32 	[%rd297+4], %r913;
	add.s32 	%r919, %r919, 1;
	add.s32 	%r916, %r916, -1;
$L__BB3_40:
	setp.ge.s32 	%p87, %r104, %r251;
	setp.lt.s32 	%p88, %r916, 1;
	or.pred  	%p89, %p87, %p88;
	@%p89 bra 	$L__BB3_42;
	shl.b32 	%r896, %r919, 1;
	mul.wide.s32 	%rd298, %r896, 4;
	add.s64 	%rd299, %rd2, %rd298;
	st.global.u32 	[%rd299], %r68;
	st.global.u32 	[%rd299+4], %r913;
	add.s32 	%r919, %r919, 1;
	add.s32 	%r916, %r916, -1;
$L__BB3_42:
	setp.ge.s32 	%p90, %r105, %r251;
	setp.lt.s32 	%p91, %r916, 1;
	or.pred  	%p92, %p90, %p91;
	@%p92 bra 	$L__BB3_44;
	shl.b32 	%r897, %r919, 1;
	mul.wide.s32 	%rd300, %r897, 4;
	add.s64 	%rd301, %rd2, %rd300;
	st.global.u32 	[%rd301], %r69;
	st.global.u32 	[%rd301+4], %r913;
	add.s32 	%r919, %r919, 1;
	add.s32 	%r916, %r916, -1;
$L__BB3_44:
	setp.ge.s32 	%p93, %r106, %r251;
	setp.lt.s32 	%p94, %r916, 1;
	or.pred  	%p95, %p93, %p94;
	@%p95 bra 	$L__BB3_46;
	shl.b32 	%r898, %r919, 1;
	mul.wide.s32 	%rd302, %r898, 4;
	add.s64 	%rd303, %rd2, %rd302;
	st.global.u32 	[%rd303], %r70;
	st.global.u32 	[%rd303+4], %r913;
	add.s32 	%r919, %r919, 1;
	add.s32 	%r916, %r916, -1;
$L__BB3_46:
	setp.ge.s32 	%p96, %r107, %r251;
	setp.lt.s32 	%p97, %r916, 1;
	or.pred  	%p98, %p96, %p97;
	@%p98 bra 	$L__BB3_48;
	shl.b32 	%r899, %r919, 1;
	mul.wide.s32 	%rd304, %r899, 4;
	add.s64 	%rd305, %rd2, %rd304;
	st.global.u32 	[%rd305], %r71;
	st.global.u32 	[%rd305+4], %r913;
	add.s32 	%r919, %r919, 1;
	add.s32 	%r916, %r916, -1;
$L__BB3_48:
	setp.ge.s32 	%p99, %r108, %r251;
	setp.lt.s32 	%p100, %r916, 1;
	or.pred  	%p101, %p99, %p100;
	@%p101 bra 	$L__BB3_50;
	shl.b32 	%r900, %r919, 1;
	mul.wide.s32 	%rd306, %r900, 4;
	add.s64 	%rd307, %rd2, %rd306;
	st.global.u32 	[%rd307], %r72;
	st.global.u32 	[%rd307+4], %r913;
	add.s32 	%r919, %r919, 1;
	add.s32 	%r916, %r916, -1;
$L__BB3_50:
	setp.ge.s32 	%p102, %r109, %r251;
	setp.lt.s32 	%p103, %r916, 1;
	or.pred  	%p104, %p102, %p103;
	@%p104 bra 	$L__BB3_52;
	shl.b32 	%r901, %r919, 1;
	mul.wide.s32 	%rd308, %r901, 4;
	add.s64 	%rd309, %rd2, %rd308;
	st.global.u32 	[%rd309], %r73;
	st.global.u32 	[%rd309+4], %r913;
	add.s32 	%r919, %r919, 1;
	add.s32 	%r916, %r916, -1;
$L__BB3_52:
	setp.ge.s32 	%p105, %r110, %r251;
	setp.lt.s32 	%p106, %r916, 1;
	or.pred  	%p107, %p105, %p106;
	@%p107 bra 	$L__BB3_54;
	shl.b32 	%r902, %r919, 1;
	mul.wide.s32 	%rd310, %r902, 4;
	add.s64 	%rd311, %rd2, %rd310;
	st.global.u32 	[%rd311], %r74;
	st.global.u32 	[%rd311+4], %r913;
	add.s32 	%r919, %r919, 1;
	add.s32 	%r916, %r916, -1;
$L__BB3_54:
	setp.ge.s32 	%p108, %r111, %r251;
	setp.lt.s32 	%p109, %r916, 1;
	or.pred  	%p110, %p108, %p109;
	@%p110 bra 	$L__BB3_56;
	shl.b32 	%r903, %r919, 1;
	mul.wide.s32 	%rd312, %r903, 4;
	add.s64 	%rd313, %rd2, %rd312;
	st.global.u32 	[%rd313], %r75;
	st.global.u32 	[%rd313+4], %r913;
	add.s32 	%r919, %r919, 1;
	add.s32 	%r916, %r916, -1;
$L__BB3_56:
	setp.ge.s32 	%p111, %r112, %r251;
	setp.lt.s32 	%p112, %r916, 1;
	or.pred  	%p113, %p111, %p112;
	@%p113 bra 	$L__BB3_58;
	shl.b32 	%r904, %r919, 1;
	mul.wide.s32 	%rd314, %r904, 4;
	add.s64 	%rd315, %rd2, %rd314;
	st.global.u32 	[%rd315], %r76;
	st.global.u32 	[%rd315+4], %r913;
	add.s32 	%r919, %r919, 1;
	add.s32 	%r916, %r916, -1;
$L__BB3_58:
	setp.ge.s32 	%p114, %r113, %r251;
	setp.lt.s32 	%p115, %r916, 1;
	or.pred  	%p116, %p114, %p115;
	@%p116 bra 	$L__BB3_60;
	shl.b32 	%r905, %r919, 1;
	mul.wide.s32 	%rd316, %r905, 4;
	add.s64 	%rd317, %rd2, %rd316;
	st.global.u32 	[%rd317], %r77;
	st.global.u32 	[%rd317+4], %r913;
	add.s32 	%r919, %r919, 1;
	add.s32 	%r916, %r916, -1;
$L__BB3_60:
	setp.ge.s32 	%p117, %r114, %r251;
	setp.lt.s32 	%p118, %r916, 1;
	or.pred  	%p119, %p117, %p118;
	@%p119 bra 	$L__BB3_62;
	shl.b32 	%r906, %r919, 1;
	mul.wide.s32 	%rd318, %r906, 4;
	add.s64 	%rd319, %rd2, %rd318;
	st.global.u32 	[%rd319], %r78;
	st.global.u32 	[%rd319+4], %r913;
	add.s32 	%r919, %r919, 1;
	add.s32 	%r916, %r916, -1;
$L__BB3_62:
	setp.ge.s32 	%p120, %r115, %r251;
	setp.lt.s32 	%p121, %r916, 1;
	or.pred  	%p122, %p120, %p121;
	@%p122 bra 	$L__BB3_64;
	shl.b32 	%r907, %r919, 1;
	mul.wide.s32 	%rd320, %r907, 4;
	add.s64 	%rd321, %rd2, %rd320;
	st.global.u32 	[%rd321], %r79;
	st.global.u32 	[%rd321+4], %r913;
	add.s32 	%r919, %r919, 1;
	add.s32 	%r916, %r916, -1;
$L__BB3_64:
	setp.ge.s32 	%p123, %r116, %r251;
	setp.lt.s32 	%p124, %r916, 1;
	or.pred  	%p125, %p123, %p124;
	@%p125 bra 	$L__BB3_66;
	shl.b32 	%r908, %r919, 1;
	mul.wide.s32 	%rd322, %r908, 4;
	add.s64 	%rd323, %rd2, %rd322;
	st.global.u32 	[%rd323], %r80;
	st.global.u32 	[%rd323+4], %r913;
	add.s32 	%r919, %r919, 1;
	add.s32 	%r916, %r916, -1;
$L__BB3_66:
	setp.ge.s32 	%p126, %r117, %r251;
	setp.lt.s32 	%p127, %r916, 1;
	or.pred  	%p128, %p126, %p127;
	@%p128 bra 	$L__BB3_68;
	shl.b32 	%r909, %r919, 1;
	mul.wide.s32 	%rd324, %r909, 4;
	add.s64 	%rd325, %rd2, %rd324;
	st.global.u32 	[%rd325], %r81;
	st.global.u32 	[%rd325+4], %r913;
	add.s32 	%r919, %r919, 1;
	add.s32 	%r916, %r916, -1;
$L__BB3_68:
	setp.ge.s32 	%p129, %r118, %r251;
	setp.lt.s32 	%p130, %r916, 1;
	or.pred  	%p131, %p129, %p130;
	@%p131 bra 	$L__BB3_70;
	shl.b32 	%r910, %r919, 1;
	mul.wide.s32 	%rd326, %r910, 4;
	add.s64 	%rd327, %rd2, %rd326;
	st.global.u32 	[%rd327], %r82;
	st.global.u32 	[%rd327+4], %r913;
$L__BB3_70:
	bar.sync 	0;
	add.s32 	%r248, %r914, 32;
	add.s32 	%r911, %r914, 1;
	setp.lt.s32 	%p132, %r911, %r5;
	mov.u32 	%r914, %r248;
	@%p132 bra 	$L__BB3_4;
$L__BB3_71:
	add.s32 	%r912, %r912, %r10;
	setp.lt.s32 	%p133, %r912, %r5;
	@%p133 bra 	$L__BB3_2;
$L__BB3_72:
	ret;

}
	// .globl	_Z11kernel_int8Pfi
.visible .entry _Z11kernel_int8Pfi(
	.param .u64 .ptr .align 1 _Z11kernel_int8Pfi_param_0,
	.param .u32 _Z11kernel_int8Pfi_param_1
)
{
	.reg .pred 	%p<8>;
	.reg .b32 	%r<127>;
	.reg .b32 	%f<50>;
	.reg .b64 	%rd<43>;

	ld.param.u32 	%r61, [_Z11kernel_int8Pfi_param_1];
	mov.u32 	%r62, %ctaid.x;
	shl.b32 	%r106, %r62, 6;
	setp.ge.s32 	%p1, %r106, %r61;
	@%p1 bra 	$L__BB4_9;
	mov.u32 	%r64, %tid.x;
	shl.b32 	%r65, %r64, 2;
	mov.u32 	%r66, sh_vec;
	add.s32 	%r67, %r65, %r66;
	add.s32 	%r3, %r67, 8224;
$L__BB4_2:
	add.s32 	%r122, %r106, 15;
	add.s32 	%r121, %r106, 14;
	add.s32 	%r120, %r106, 13;
	add.s32 	%r119, %r106, 12;
	add.s32 	%r118, %r106, 11;
	add.s32 	%r117, %r106, 10;
	add.s32 	%r116, %r106, 9;
	add.s32 	%r115, %r106, 8;
	add.s32 	%r114, %r106, 7;
	add.s32 	%r113, %r106, 6;
	add.s32 	%r112, %r106, 5;
	add.s32 	%r111, %r106, 4;
	add.s32 	%r110, %r106, 3;
	add.s32 	%r109, %r106, 2;
	add.s32 	%r107, %r106, 1;
	mov.b32 	%r124, 8224;
	mov.u32 	%r108, %r3;
	mov.u32 	%r123, %r106;
$L__BB4_3:
	ld.param.u64 	%rd42, [_Z11kernel_int8Pfi_param_0];
	mul.wide.s32 	%rd4, %r123, 1024;
	mov.u32 	%r68, %tid.x;
	cvt.u64.u32 	%rd1, %r68;
	mul.wide.u32 	%rd5, %r68, 4;
	cvta.to.global.u64 	%rd2, %rd42;
	add.s64 	%rd6, %rd2, %rd5;
	add.s64 	%rd7, %rd6, %rd4;
	mul.wide.s32 	%rd8, %r122, 1024;
	add.s64 	%rd9, %rd6, %rd8;
	mul.wide.s32 	%rd10, %r121, 1024;
	add.s64 	%rd11, %rd6, %rd10;
	mul.wide.s32 	%rd12, %r120, 1024;
	add.s64 	%rd13, %rd6, %rd12;
	mul.wide.s32 	%rd14, %r119, 1024;
	add.s64 	%rd15, %rd6, %rd14;
	mul.wide.s32 	%rd16, %r118, 1024;
	add.s64 	%rd17, %rd6, %rd16;
	mul.wide.s32 	%rd18, %r117, 1024;
	add.s64 	%rd19, %rd6, %rd18;
	mul.wide.s32 	%rd20, %r116, 1024;
	add.s64 	%rd21, %rd6, %rd20;
	mul.wide.s32 	%rd22, %r115, 1024;
	add.s64 	%rd23, %rd6, %rd22;
	mul.wide.s32 	%rd24, %r114, 1024;
	add.s64 	%rd25, %rd6, %rd24;
	mul.wide.s32 	%rd26, %r113, 1024;
	add.s64 	%rd27, %rd6, %rd26;
	mul.wide.s32 	%rd28, %r112, 1024;
	add.s64 	%rd29, %rd6, %rd28;
	mul.wide.s32 	%rd30, %r111, 1024;
	add.s64 	%rd31, %rd6, %rd30;
	mul.wide.s32 	%rd32, %r110, 1024;
	add.s64 	%rd33, %rd6, %rd32;
	mul.wide.s32 	%rd34, %r109, 1024;
	add.s64 	%rd35, %rd6, %rd34;
	mul.wide.s32 	%rd36, %r107, 1024;
	add.s64 	%rd37, %rd6, %rd36;
	ld.global.f32 	%f1, [%rd7];
	st.shared.f32 	[%r108+-8224], %f1;
	ld.global.f32 	%f2, [%rd37];
	st.shared.f32 	[%r108+-7196], %f2;
	ld.global.f32 	%f3, [%rd35];
	st.shared.f32 	[%r108+-6168], %f3;
	ld.global.f32 	%f4, [%rd33];
	st.shared.f32 	[%r108+-5140], %f4;
	ld.global.f32 	%f5, [%rd31];
	st.shared.f32 	[%r108+-4112], %f5;
	ld.global.f32 	%f6, [%rd29];
	st.shared.f32 	[%r108+-3084], %f6;
	ld.global.f32 	%f7, [%rd27];
	st.shared.f32 	[%r108+-2056], %f7;
	ld.global.f32 	%f8, [%rd25];
	st.shared.f32 	[%r108+-1028], %f8;
	ld.global.f32 	%f9, [%rd23];
	st.shared.f32 	[%r108], %f9;
	ld.global.f32 	%f10, [%rd21];
	st.shared.f32 	[%r108+1028], %f10;
	ld.global.f32 	%f11, [%rd19];
	st.shared.f32 	[%r108+2056], %f11;
	ld.global.f32 	%f12, [%rd17];
	st.shared.f32 	[%r108+3084], %f12;
	ld.global.f32 	%f13, [%rd15];
	st.shared.f32 	[%r108+4112], %f13;
	ld.global.f32 	%f14, [%rd13];
	st.shared.f32 	[%r108+5140], %f14;
	ld.global.f32 	%f15, [%rd11];
	st.shared.f32 	[%r108+6168], %f15;
	ld.global.f32 	%f16, [%rd9];
	st.shared.f32 	[%r108+7196], %f16;
	add.s32 	%r124, %r124, 16448;
	add.s32 	%r123, %r123, 16;
	add.s32 	%r122, %r122, 16;
	add.s32 	%r121, %r121, 16;
	add.s32 	%r120, %r120, 16;
	add.s32 	%r119, %r119, 16;
	add.s32 	%r118, %r118, 16;
	add.s32 	%r117, %r117, 16;
	add.s32 	%r116, %r116, 16;
	add.s32 	%r115, %r115, 16;
	add.s32 	%r114, %r114, 16;
	add.s32 	%r113, %r113, 16;
	add.s32 	%r112, %r112, 16;
	add.s32 	%r111, %r111, 16;
	add.s32 	%r110, %r110, 16;
	add.s32 	%r109, %r109, 16;
	add.s32 	%r108, %r108, 16448;
	add.s32 	%r107, %r107, 16;
	setp.ne.s32 	%p2, %r124, 74016;
	@%p2 bra 	$L__BB4_3;
	bar.sync 	0;
	mov.b32 	%r125, 0;
$L__BB4_5:
	shl.b32 	%r71, %r68, 2;
	mov.u32 	%r72, sh_vec;
	add.s32 	%r56, %r72, %r71;
	mad.lo.s32 	%r73, %r125, 1028, %r56;
	ld.shared.f32 	%f17, [%r73];
	mul.f32 	%f18, %f17, 0f43900000;
	cvt.rni.s32.f32 	%r74, %f18;
	min.s32 	%r75, %r74, 127;
	max.s32 	%r76, %r75, -127;
	cvt.rn.f32.s32 	%f19, %r76;
	div.rn.f32 	%f20, %f19, 0f43900000;
	st.shared.f32 	[%r73], %f20;
	ld.shared.f32 	%f21, [%r73+1028];
	mul.f32 	%f22, %f21, 0f43900000;
	cvt.rni.s32.f32 	%r77, %f22;
	min.s32 	%r78, %r77, 127;
	max.s32 	%r79, %r78, -127;
	cvt.rn.f32.s32 	%f23, %r79;
	div.rn.f32 	%f24, %f23, 0f43900000;
	st.shared.f32 	[%r73+1028], %f24;
	ld.shared.f32 	%f25, [%r73+2056];
	mul.f32 	%f26, %f25, 0f43900000;
	cvt.rni.s32.f32 	%r80, %f26;
	min.s32 	%r81, %r80, 127;
	max.s32 	%r82, %r81, -127;
	cvt.rn.f32.s32 	%f27, %r82;
	div.rn.f32 	%f28, %f27, 0f43900000;
	st.shared.f32 	[%r73+2056], %f28;
	ld.shared.f32 	%f29, [%r73+3084];
	mul.f32 	%f30, %f29, 0f43900000;
	cvt.rni.s32.f32 	%r83, %f30;
	min.s32 	%r84, %r83, 127;
	max.s32 	%r85, %r84, -127;
	cvt.rn.f32.s32 	%f31, %r85;
	div.rn.f32 	%f32, %f31, 0f43900000;
	st.shared.f32 	[%r73+3084], %f32;
	ld.shared.f32 	%f33, [%r73+4112];
	mul.f32 	%f34, %f33, 0f43900000;
	cvt.rni.s32.f32 	%r86, %f34;
	min.s32 	%r87, %r86, 127;
	max.s32 	%r88, %r87, -127;
	cvt.rn.f32.s32 	%f35, %r88;
	div.rn.f32 	%f36, %f35, 0f43900000;
	st.shared.f32 	[%r73+4112], %f36;
	ld.shared.f32 	%f37, [%r73+5140];
	mul.f32 	%f38, %f37, 0f43900000;
	cvt.rni.s32.f32 	%r89, %f38;
	min.s32 	%r90, %r89, 127;
	max.s32 	%r91, %r90, -127;
	cvt.rn.f32.s32 	%f39, %r91;
	div.rn.f32 	%f40, %f39, 0f43900000;
	st.shared.f32 	[%r73+5140], %f40;
	ld.shared.f32 	%f41, [%r73+6168];
	mul.f32 	%f42, %f41, 0f43900000;
	cvt.rni.s32.f32 	%r92, %f42;
	min.s32 	%r93, %r92, 127;
	max.s32 	%r94, %r93, -127;
	cvt.rn.f32.s32 	%f43, %r94;
	div.rn.f32 	%f44, %f43, 0f43900000;
	st.shared.f32 	[%r73+6168], %f44;
	ld.shared.f32 	%f45, [%r73+7196];
	mul.f32 	%f46, %f45, 0f43900000;
	cvt.rni.s32.f32 	%r95, %f46;
	min.s32 	%r96, %r95, 127;
	max.s32 	%r97, %r96, -127;
	cvt.rn.f32.s32 	%f47, %r97;
	div.rn.f32 	%f48, %f47, 0f43900000;
	st.shared.f32 	[%r73+7196], %f48;
	add.s32 	%r125, %r125, 8;
	setp.ne.s32 	%p3, %r125, 64;
	@%p3 bra 	$L__BB4_5;
	bar.sync 	0;
	mov.b32 	%r126, 0;
$L__BB4_7:
	ld.param.u32 	%r104, [_Z11kernel_int8Pfi_param_1];
	add.s32 	%r99, %r126, %r106;
	mad.lo.s32 	%r100, %r126, 1028, %r56;
	ld.shared.f32 	%f49, [%r100];
	mul.wide.s32 	%rd38, %r99, 256;
	add.s64 	%rd39, %rd38, %rd1;
	shl.b64 	%rd40, %rd39, 2;
	add.s64 	%rd41, %rd2, %rd40;
	st.global.f32 	[%rd41], %f49;
	add.s32 	%r59, %r126, 1;
	setp.lt.u32 	%p4, %r126, 63;
	add.s32 	%r101, %r99, 1;
	setp.lt.s32 	%p5, %r101, %r104;
	and.pred  	%p6, %p4, %p5;
	mov.u32 	%r126, %r59;
	@%p6 bra 	$L__BB4_7;
	ld.param.u32 	%r105, [_Z11kernel_int8Pfi_param_1];
	bar.sync 	0;
	mov.u32 	%r102, %nctaid.x;
	shl.b32 	%r103, %r102, 6;
	add.s32 	%r106, %r106, %r103;
	setp.lt.s32 	%p7, %r106, %r105;
	@%p7 bra 	$L__BB4_2;
$L__BB4_9:
	ret;

}
	// .globl	_Z11kernel_int4Pfi
.visible .entry _Z11kernel_int4Pfi(
	.param .u64 .ptr .align 1 _Z11kernel_int4Pfi_param_0,
	.param .u32 _Z11kernel_int4Pfi_param_1
)
{
	.reg .pred 	%p<8>;
	.reg .b32 	%r<127>;
	.reg .b32 	%f<50>;
	.reg .b64 	%rd<43>;

	ld.param.u32 	%r61, [_Z11kernel_int4Pfi_param_1];
	mov.u32 	%r62, %ctaid.x;
	shl.b32 	%r106, %r62, 6;
	setp.ge.s32 	%p1, %r106, %r61;
	@%p1 bra 	$L__BB5_9;
	mov.u32 	%r64, %tid.x;
	shl.b32 	%r65, %r64, 2;
	mov.u32 	%r66, sh_vec;
	add.s32 	%r67, %r65, %r66;
	add.s32 	%r3, %r67, 8224;
$L__BB5_2:
	add.s32 	%r122, %r106, 15;
	add.s32 	%r121, %r106, 14;
	add.s32 	%r120, %r106, 13;
	add.s32 	%r119, %r106, 12;
	add.s32 	%r118, %r106, 11;
	add.s32 	%r117, %r106, 10;
	add.s32 	%r116, %r106, 9;
	add.s32 	%r115, %r106, 8;
	add.s32 	%r114, %r106, 7;
	add.s32 	%r113, %r106, 6;
	add.s32 	%r112, %r106, 5;
	add.s32 	%r111, %r106, 4;
	add.s32 	%r110, %r106, 3;
	add.s32 	%r109, %r106, 2;
	add.s32 	%r107, %r106, 1;
	mov.b32 	%r124, 8224;
	mov.u32 	%r108, %r3;
	mov.u32 	%r123, %r106;
$L__BB5_3:
	ld.param.u64 	%rd42, [_Z11kernel_int4Pfi_param_0];
	mul.wide.s32 	%rd4, %r123, 1024;
	mov.u32 	%r68, %tid.x;
	cvt.u64.u32 	%rd1, %r68;
	mul.wide.u32 	%rd5, %r68, 4;
	cvta.to.global.u64 	%rd2, %rd42;
	add.s64 	%rd6, %rd2, %rd5;
	add.s64 	%rd7, %rd6, %rd4;
	mul.wide.s32 	%rd8, %r122, 1024;
	add.s64 	%rd9, %rd6, %rd8;
	mul.wide.s32 	%rd10, %r121, 1024;
	add.s64 	%rd11, %rd6, %rd10;
	mul.wide.s32 	%rd12, %r120, 1024;
	add.s64 	%rd13, %rd6, %rd12;
	mul.wide.s32 	%rd14, %r119, 1024;
	add.s64 	%rd15, %rd6, %rd14;
	mul.wide.s32 	%rd16, %r118, 1024;
	add.s64 	%rd17, %rd6, %rd16;
	mul.wide.s32 	%rd18, %r117, 1024;
	add.s64 	%rd19, %rd6, %rd18;
	mul.wide.s32 	%rd20, %r116, 1024;
	add.s64 	%rd21, %rd6, %rd20;
	mul.wide.s32 	%rd22, %r115, 1024;
	add.s64 	%rd23, %rd6, %rd22;
	mul.wide.s32 	%rd24, %r114, 1024;
	add.s64 	%rd25, %rd6, %rd24;
	mul.wide.s32 	%rd26, %r113, 1024;
	add.s64 	%rd27, %rd6, %rd26;
	mul.wide.s32 	%rd28, %r112, 1024;
	add.s64 	%rd29, %rd6, %rd28;
	mul.wide.s32 	%rd30, %r111, 1024;
	add.s64 	%rd31, %rd6, %rd30;
	mul.wide.s32 	%rd32, %r110, 1024;
	add.s64 	%rd33, %rd6, %rd32;
	mul.wide.s32 	%rd34, %r109, 1024;
	add.s64 	%rd35, %rd6, %rd34;
	mul.wide.s32 	%rd36, %r107, 1024;
	add.s64 	%rd37, %rd6, %rd36;
	ld.global.f32 	%f1, [%rd7];
	st.shared.f32 	[%r108+-8224], %f1;
	ld.global.f32 	%f2, [%rd37];
	st.shared.f32 	[%r108+-7196], %f2;
	ld.global.f32 	%f3, [%rd35];
	st.shared.f32 	[%r108+-6168], %f3;
	ld.global.f32 	%f4, [%rd33];
	st.shared.f32 	[%r108+-5140], %f4;
	ld.global.f32 	%f5, [%rd31];
	st.shared.f32 	[%r108+-4112], %f5;
	ld.global.f32 	%f6, [%rd29];
	st.shared.f32 	[%r108+-3084], %f6;
	ld.global.f32 	%f7, [%rd27];
	st.shared.f32 	[%r108+-2056], %f7;
	ld.global.f32 	%f8, [%rd25];
	st.shared.f32 	[%r108+-1028], %f8;
	ld.global.f32 	%f9, [%rd23];
	st.shared.f32 	[%r108], %f9;
	ld.global.f32 	%f10, [%rd21];
	st.shared.f32 	[%r108+1028], %f10;
	ld.global.f32 	%f11, [%rd19];
	st.shared.f32 	[%r108+2056], %f11;
	ld.global.f32 	%f12, [%rd17];
	st.shared.f32 	[%r108+3084], %f12;
	ld.global.f32 	%f13, [%rd15];
	st.shared.f32 	[%r108+4112], %f13;
	ld.global.f32 	%f14, [%rd13];
	st.shared.f32 	[%r108+5140], %f14;
	ld.global.f32 	%f15, [%rd11];
	st.shared.f32 	[%r108+6168], %f15;
	ld.global.f32 	%f16, [%rd9];
	st.shared.f32 	[%r108+7196], %f16;
	add.s32 	%r124, %r124, 16448;
	add.s32 	%r123, %r123, 16;
	add.s32 	%r122, %r122, 16;
	add.s32 	%r121, %r121, 16;
	add.s32 	%r120, %r120, 16;
	add.s32 	%r119, %r119, 16;
	add.s32 	%r118, %r118, 16;
	add.s32 	%r117, %r117, 16;
	add.s32 	%r116, %r116, 16;
	add.s32 	%r115, %r115, 16;
	add.s32 	%r114, %r114, 16;
	add.s32 	%r113, %r113, 16;
	add.s32 	%r112, %r112, 16;
	add.s32 	%r111, %r111, 16;
	add.s32 	%r110, %r110, 16;
	add.s32 	%r109, %r109, 16;
	add.s32 	%r108, %r108, 16448;
	add.s32 	%r107, %r107, 16;
	setp.ne.s32 	%p2, %r124, 74016;
	@%p2 bra 	$L__BB5_3;
	bar.sync 	0;
	mov.b32 	%r125, 0;
$L__BB5_5:
	shl.b32 	%r71, %r68, 2;
	mov.u32 	%r72, sh_vec;
	add.s32 	%r56, %r72, %r71;
	mad.lo.s32 	%r73, %r125, 1028, %r56;
	ld.shared.f32 	%f17, [%r73];
	mul.f32 	%f18, %f17, 0f42100000;
	cvt.rni.s32.f32 	%r74, %f18;
	min.s32 	%r75, %r74, 7;
	max.s32 	%r76, %r75, -7;
	cvt.rn.f32.s32 	%f19, %r76;
	div.rn.f32 	%f20, %f19, 0f42100000;
	st.shared.f32 	[%r73], %f20;
	ld.shared.f32 	%f21, [%r73+1028];
	mul.f32 	%f22, %f21, 0f42100000;
	cvt.rni.s32.f32 	%r77, %f22;
	min.s32 	%r78, %r77, 7;
	max.s32 	%r79, %r78, -7;
	cvt.rn.f32.s32 	%f23, %r79;
	div.rn.f32 	%f24, %f23, 0f42100000;
	st.shared.f32 	[%r73+1028], %f24;
	ld.shared.f32 	%f25, [%r73+2056];
	mul.f32 	%f26, %f25, 0f42100000;
	cvt.rni.s32.f32 	%r80, %f26;
	min.s32 	%r81, %r80, 7;
	max.s32 	%r82, %r81, -7;
	cvt.rn.f32.s32 	%f27, %r82;
	div.rn.f32 	%f28, %f27, 0f42100000;
	st.shared.f32 	[%r73+2056], %f28;
	ld.shared.f32 	%f29, [%r73+3084];
	mul.f32 	%f30, %f29, 0f42100000;
	cvt.rni.s32.f32 	%r83, %f30;
	min.s32 	%r84, %r83, 7;
	max.s32 	%r85, %r84, -7;
	cvt.rn.f32.s32 	%f31, %r85;
	div.rn.f32 	%f32, %f31, 0f42100000;
	st.shared.f32 	[%r73+3084], %f32;
	ld.shared.f32 	%f33, [%r73+4112];
	mul.f32 	%f34, %f33, 0f42100000;
	cvt.rni.s32.f32 	%r86, %f34;
	min.s32 	%r87, %r86, 7;
	max.s32 	%r88, %r87, -7;
	cvt.rn.f32.s32 	%f35, %r88;
	div.rn.f32 	%f36, %f35, 0f42100000;
	st.shared.f32 	[%r73+4112], %f36;
	ld.shared.f32 	%f37, [%r73+5140];
	mul.f32 	%f38, %f37, 0f42100000;
	cvt.rni.s32.f32 	%r89, %f38;
	min.s32 	%r90, %r89, 7;
	max.s32 	%r91, %r90, -7;
	cvt.rn.f32.s32 	%f39, %r91;
	div.rn.f32 	%f40, %f39, 0f42100000;
	st.shared.f32 	[%r73+5140], %f40;
	ld.shared.f32 	%f41, [%r73+6168];
	mul.f32 	%f42, %f41, 0f42100000;
	cvt.rni.s32.f32 	%r92, %f42;
	min.s32 	%r93, %r92, 7;
	max.s32 	%r94, %r93, -7;
	cvt.rn.f32.s32 	%f43, %r94;
	div.rn.f32 	%f44, %f43, 0f42100000;
	st.shared.f32 	[%r73+6168], %f44;
	ld.shared.f32 	%f45, [%r73+7196];
	mul.f32 	%f46, %f45, 0f42100000;
	cvt.rni.s32.f32 	%r95, %f46;
	min.s32 	%r96, %r95, 7;
	max.s32 	%r97, %r96, -7;
	cvt.rn.f32.s32 	%f47, %r97;
	div.rn.f32 	%f48, %f47, 0f42100000;
	st.shared.f32 	[%r73+7196], %f48;
	add.s32 	%r125, %r125, 8;
	setp.ne.s32 	%p3, %r125, 64;
	@%p3 bra 	$L__BB5_5;
	bar.sync 	0;
	mov.b32 	%r126, 0;
$L__BB5_7:
	ld.param.u32 	%r104, [_Z11kernel_int4Pfi_param_1];
	add.s32 	%r99, %r126, %r106;
	mad.lo.s32 	%r100, %r126, 1028, %r56;
	ld.shared.f32 	%f49, [%r100];
	mul.wide.s32 	%rd38, %r99, 256;
	add.s64 	%rd39, %rd38, %rd1;
	shl.b64 	%rd40, %rd39, 2;
	add.s64 	%rd41, %rd2, %rd40;
	st.global.f32 	[%rd41], %f49;
	add.s32 	%r59, %r126, 1;
	setp.lt.u32 	%p4, %r126, 63;
	add.s32 	%r101, %r99, 1;
	setp.lt.s32 	%p5, %r101, %r104;
	and.pred  	%p6, %p4, %p5;
	mov.u32 	%r126, %r59;
	@%p6 bra 	$L__BB5_7;
	ld.param.u32 	%r105, [_Z11kernel_int4Pfi_param_1];
	bar.sync 	0;
	mov.u32 	%r102, %nctaid.x;
	shl.b32 	%r103, %r102, 6;
	add.s32 	%r106, %r106, %r103;
	setp.lt.s32 	%p7, %r106, %r105;
	@%p7 bra 	$L__BB5_2;
$L__BB5_9:
	ret;

}
	// .globl	_Z13kernel_int512PjPfi
.visible .entry _Z13kernel_int512PjPfi(
	.param .u64 .ptr .align 1 _Z13kernel_int512PjPfi_param_0,
	.param .u64 .ptr .align 1 _Z13kernel_int512PjPfi_param_1,
	.param .u32 _Z13kernel_int512PjPfi_param_2
)
{
	.local .align 16 .b8 	__local_depot6[64];
	.reg .b64 	%SP;
	.reg .b64 	%SPL;
	.reg .pred 	%p<69>;
	.reg .b32 	%r<1454>;
	.reg .b32 	%f<41>;
	.reg .b64 	%rd<67>;
	// demoted variable
	.shared .align 4 .b8 _ZZ13kernel_int512PjPfiE6sh_sim[8448];
	mov.u64 	%SPL, __local_depot6;
	ld.param.u64 	%rd8, [_Z13kernel_int512PjPfi_param_1];
	ld.param.u32 	%r610, [_Z13kernel_int512PjPfi_param_2];
	add.u64 	%rd1, %SPL, 48;
	mov.u32 	%r611, %ctaid.x;
	shl.b32 	%r1146, %r611, 6;
	setp.ge.s32 	%p1, %r1146, %r610;
	@%p1 bra 	$L__BB6_123;
	add.u64 	%rd2, %SPL, 0;
	mov.u32 	%r612, %tid.x;
	shr.u32 	%r613, %r612, 2;
	and.b32  	%r2, %r612, 3;
	mov.u32 	%r614, sh_vec;
	mad.lo.s32 	%r3, %r613, 1028, %r614;
	shr.u32 	%r4, %r612, 5;
	shl.b32 	%r615, %r612, 2;
	and.b32  	%r616, %r615, 124;
	mov.u32 	%r617, _ZZ13kernel_int512PjPfiE6sh_sim;
	add.s32 	%r5, %r617, %r616;
	mul.wide.u32 	%rd11, %r612, 4;
	cvta.to.global.u64 	%rd12, %rd8;
	add.s64 	%rd3, %rd12, %rd11;
	mov.u64 	%rd48, precalc_xorwow_matrix;
$L__BB6_2:
	mov.u32 	%r619, %tid.x;
	shl.b32 	%r620, %r619, 2;
	mov.u32 	%r621, sh_vec;
	add.s32 	%r622, %r620, %r621;
	add.s32 	%r1148, %r622, 8224;
	add.s32 	%r1162, %r1146, 15;
	add.s32 	%r1161, %r1146, 14;
	add.s32 	%r1160, %r1146, 13;
	add.s32 	%r1159, %r1146, 12;
	add.s32 	%r1158, %r1146, 11;
	add.s32 	%r1157, %r1146, 10;
	add.s32 	%r1156, %r1146, 9;
	add.s32 	%r1155, %r1146, 8;
	add.s32 	%r1154, %r1146, 7;
	add.s32 	%r1153, %r1146, 6;
	add.s32 	%r1152, %r1146, 5;
	add.s32 	%r1151, %r1146, 4;
	add.s32 	%r1150, %r1146, 3;
	add.s32 	%r1149, %r1146, 2;
	add.s32 	%r1147, %r1146, 1;
	mov.b32 	%r1164, 8224;
	mov.u32 	%r1163, %r1146;
$L__BB6_3:
	mul.wide.s32 	%rd13, %r1163, 1024;
	add.s64 	%rd14, %rd3, %rd13;
	mul.wide.s32 	%rd15, %r1162, 1024;
	add.s64 	%rd16, %rd3, %rd15;
	mul.wide.s32 	%rd17, %r1161, 1024;
	add.s64 	%rd18, %rd3, %rd17;
	mul.wide.s32 	%rd19, %r1160, 1024;
	add.s64 	%rd20, %rd3, %rd19;
	mul.wide.s32 	%rd21, %r1159, 1024;
	add.s64 	%rd22, %rd3, %rd21;
	mul.wide.s32 	%rd23, %r1158, 1024;
	add.s64 	%rd24, %rd3, %rd23;
	mul.wide.s32 	%rd25, %r1157, 1024;
	add.s64 	%rd26, %rd3, %rd25;
	mul.wide.s32 	%rd27, %r1156, 1024;
	add.s64 	%rd28, %rd3, %rd27;
	mul.wide.s32 	%rd29, %r1155, 1024;
	add.s64 	%rd30, %rd3, %rd29;
	mul.wide.s32 	%rd31, %r1154, 1024;
	add.s64 	%rd32, %rd3, %rd31;
	mul.wide.s32 	%rd33, %r1153, 1024;
	add.s64 	%rd34, %rd3, %rd33;
	mul.wide.s32 	%rd35, %r1152, 1024;
	add.s64 	%rd36, %rd3, %rd35;
	mul.wide.s32 	%rd37, %r1151, 1024;
	add.s64 	%rd38, %rd3, %rd37;
	mul.wide.s32 	%rd39, %r1150, 1024;
	add.s64 	%rd40, %rd3, %rd39;
	mul.wide.s32 	%rd41, %r1149, 1024;
	add.s64 	%rd42, %rd3, %rd41;
	mul.wide.s32 	%rd43, %r1147, 1024;
	add.s64 	%rd44, %rd3, %rd43;
	ld.global.f32 	%f1, [%rd14];
	st.shared.f32 	[%r1148+-8224], %f1;
	ld.global.f32 	%f2, [%rd44];
	st.shared.f32 	[%r1148+-7196], %f2;
	ld.global.f32 	%f3, [%rd42];
	st.shared.f32 	[%r1148+-6168], %f3;
	ld.global.f32 	%f4, [%rd40];
	st.shared.f32 	[%r1148+-5140], %f4;
	ld.global.f32 	%f5, [%rd38];
	st.shared.f32 	[%r1148+-4112], %f5;
	ld.global.f32 	%f6, [%rd36];
	st.shared.f32 	[%r1148+-3084], %f6;
	ld.global.f32 	%f7, [%rd34];
	st.shared.f32 	[%r1148+-2056], %f7;
	ld.global.f32 	%f8, [%rd32];
	st.shared.f32 	[%r1148+-1028], %f8;
	ld.global.f32 	%f9, [%rd30];
	st.shared.f32 	[%r1148], %f9;
	ld.global.f32 	%f10, [%rd28];
	st.shared.f32 	[%r1148+1028], %f10;
	ld.global.f32 	%f11, [%rd26];
	st.shared.f32 	[%r1148+2056], %f11;
	ld.global.f32 	%f12, [%rd24];
	st.shared.f32 	[%r1148+3084], %f12;
	ld.global.f32 	%f13, [%rd22];
	st.shared.f32 	[%r1148+4112], %f13;
	ld.global.f32 	%f14, [%rd20];
	st.shared.f32 	[%r1148+5140], %f14;
	ld.global.f32 	%f15, [%rd18];
	st.shared.f32 	[%r1148+6168], %f15;
	ld.global.f32 	%f16, [%rd16];
	st.shared.f32 	[%r1148+7196], %f16;
	add.s32 	%r1164, %r1164, 16448;
	add.s32 	%r1163, %r1163, 16;
	add.s32 	%r1162, %r1162, 16;
	add.s32 	%r1161, %r1161, 16;
	add.s32 	%r1160, %r1160, 16;
	add.s32 	%r1159, %r1159, 16;
	add.s32 	%r1158, %r1158, 16;
	add.s32 	%r1157, %r1157, 16;
	add.s32 	%r1156, %r1156, 16;
	add.s32 	%r1155, %r1155, 16;
	add.s32 	%r1154, %r1154, 16;
	add.s32 	%r1153, %r1153, 16;
	add.s32 	%r1152, %r1152, 16;
	add.s32 	%r1151, %r1151, 16;
	add.s32 	%r1150, %r1150, 16;
	add.s32 	%r1149, %r1149, 16;
	add.s32 	%r1148, %r1148, 16448;
	add.s32 	%r1147, %r1147, 16;
	setp.ne.s32 	%p2, %r1164, 74016;
	@%p2 bra 	$L__BB6_3;
	setp.eq.s32 	%p3, %r2, 0;
	bar.sync 	0;
	mov.b32 	%r1181, 1478573778;
	st.local.u32 	[%rd2+4], %r1181;
	mov.b32 	%r1179, -123459836;
	mov.b32 	%r1180, 1163863128;
	st.local.v2.u32 	[%rd2+8], {%r1180, %r1179};
	mov.b32 	%r1177, 1360900310;
	mov.b32 	%r1178, -589760388;
	st.local.v2.u32 	[%rd2+16], {%r1178, %r1177};
	@%p3 bra 	$L__BB6_116;
	mov.b32 	%r1177, 0;
	mov.u32 	%r1178, %r1177;
	mov.u32 	%r1179, %r1177;
	mov.u32 	%r1180, %r1177;
	mov.u32 	%r1181, %r1177;
	mov.u32 	%r1170, %r1177;
$L__BB6_6:
	mul.wide.u32 	%rd45, %r1170, 4;
	add.s64 	%rd46, %rd2, %rd45;
	ld.local.u32 	%r65, [%rd46+4];
	shl.b32 	%r66, %r1170, 5;
	mov.b32 	%r1176, 0;
$L__BB6_7:
	.pragma "nounroll";
	shr.u32 	%r630, %r65, %r1176;
	and.b32  	%r631, %r630, 1;
	setp.eq.b32 	%p4, %r631, 1;
	not.pred 	%p5, %p4;
	add.s32 	%r632, %r66, %r1176;
	mul.lo.s32 	%r633, %r632, 5;
	mul.wide.u32 	%rd47, %r633, 4;
	add.s64 	%rd4, %rd48, %rd47;
	@%p5 bra 	$L__BB6_9;
	ld.global.u32 	%r634, [%rd4];
	xor.b32  	%r1181, %r1181, %r634;
	ld.global.u32 	%r635, [%rd4+4];
	xor.b32  	%r1180, %r1180, %r635;
	ld.global.u32 	%r636, [%rd4+8];
	xor.b32  	%r1179, %r1179, %r636;
	ld.global.u32 	%r637, [%rd4+12];
	xor.b32  	%r1178, %r1178, %r637;
	ld.global.u32 	%r638, [%rd4+16];
	xor.b32  	%r1177, %r1177, %r638;
$L__BB6_9:
	and.b32  	%r640, %r630, 2;
	setp.eq.s32 	%p6, %r640, 0;
	@%p6 bra 	$L__BB6_11;
	ld.global.u32 	%r641, [%rd4+20];
	xor.b32  	%r1181, %r1181, %r641;
	ld.global.u32 	%r642, [%rd4+24];
	xor.b32  	%r1180, %r1180, %r642;
	ld.global.u32 	%r643, [%rd4+28];
	xor.b32  	%r1179, %r1179, %r643;
	ld.global.u32 	%r644, [%rd4+32];
	xor.b32  	%r1178, %r1178, %r644;
	ld.global.u32 	%r645, [%rd4+36];
	xor.b32  	%r1177, %r1177, %r645;
$L__BB6_11:
	and.b32  	%r647, %r630, 4;
	setp.eq.s32 	%p7, %r647, 0;
	@%p7 bra 	$L__BB6_13;
	ld.global.u32 	%r648, [%rd4+40];
	xor.b32  	%r1181, %r1181, %r648;
	ld.global.u32 	%r649, [%rd4+44];
	xor.b32  	%r1180, %r1180, %r649;
	ld.global.u32 	%r650, [%rd4+48];
	xor.b32  	%r1179, %r1179, %r650;
	ld.global.u32 	%r651, [%rd4+52];
	xor.b32  	%r1178, %r1178, %r651;
	ld.global.u32 	%r652, [%rd4+56];
	xor.b32  	%r1177, %r1177, %r652;
$L__BB6_13:
	and.b32  	%r654, %r630, 8;
	setp.eq.s32 	%p8, %r654, 0;
	@%p8 bra 	$L__BB6_15;
	ld.global.u32 	%r655, [%rd4+60];
	xor.b32  	%r1181, %r1181, %r655;
	ld.global.u32 	%r656, [%rd4+64];
	xor.b32  	%r1180, %r1180, %r656;
	ld.global.u32 	%r657, [%rd4+68];
	xor.b32  	%r1179, %r1179, %r657;
	ld.global.u32 	%r658, [%rd4+72];
	xor.b32  	%r1178, %r1178, %r658;
	ld.global.u32 	%r659, [%rd4+76];
	xor.b32  	%r1177, %r1177, %r659;
$L__BB6_15:
	and.b32  	%r661, %r630, 16;
	setp.eq.s32 	%p9, %r661, 0;
	@%p9 bra 	$L__BB6_17;
	ld.global.u32 	%r662, [%rd4+80];
	xor.b32  	%r1181, %r1181, %r662;
	ld.global.u32 	%r663, [%rd4+84];
	xor.b32  	%r1180, %r1180, %r663;
	ld.global.u32 	%r664, [%rd4+88];
	xor.b32  	%r1179, %r1179, %r664;
	ld.global.u32 	%r665, [%rd4+92];
	xor.b32  	%r1178, %r1178, %r665;
	ld.global.u32 	%r666, [%rd4+96];
	xor.b32  	%r1177, %r1177, %r666;
$L__BB6_17:
	and.b32  	%r668, %r630, 32;
	setp.eq.s32 	%p10, %r668, 0;
	@%p10 bra 	$L__BB6_19;
	ld.global.u32 	%r669, [%rd4+100];
	xor.b32  	%r1181, %r1181, %r669;
	ld.global.u32 	%r670, [%rd4+104];
	xor.b32  	%r1180, %r1180, %r670;
	ld.global.u32 	%r671, [%rd4+108];
	xor.b32  	%r1179, %r1179, %r671;
	ld.global.u32 	%r672, [%rd4+112];
	xor.b32  	%r1178, %r1178, %r672;
	ld.global.u32 	%r673, [%rd4+116];
	xor.b32  	%r1177, %r1177, %r673;
$L__BB6_19:
	and.b32  	%r675, %r630, 64;
	setp.eq.s32 	%p11, %r675, 0;
	@%p11 bra 	$L__BB6_21;
	ld.global.u32 	%r676, [%rd4+120];
	xor.b32  	%r1181, %r1181, %r676;
	ld.global.u32 	%r677, [%rd4+124];
	xor.b32  	%r1180, %r1180, %r677;
	ld.global.u32 	%r678, [%rd4+128];
	xor.b32  	%r1179, %r1179, %r678;
	ld.global.u32 	%r679, [%rd4+132];
	xor.b32  	%r1178, %r1178, %r679;
	ld.global.u32 	%r680, [%rd4+136];
	xor.b32  	%r1177, %r1177, %r680;
$L__BB6_21:
	and.b32  	%r682, %r630, 128;
	setp.eq.s32 	%p12, %r682, 0;
	@%p12 bra 	$L__BB6_23;
	ld.global.u32 	%r683, [%rd4+140];
	xor.b32  	%r1181, %r1181, %r683;
	ld.global.u32 	%r684, [%rd4+144];
	xor.b32  	%r1180, %r1180, %r684;
	ld.global.u32 	%r685, [%rd4+148];
	xor.b32  	%r1179, %r1179, %r685;
	ld.global.u32 	%r686, [%rd4+152];
	xor.b32  	%r1178, %r1178, %r686;
	ld.global.u32 	%r687, [%rd4+156];
	xor.b32  	%r1177, %r1177, %r687;
$L__BB6_23:
	and.b32  	%r689, %r630, 256;
	setp.eq.s32 	%p13, %r689, 0;
	@%p13 bra 	$L__BB6_25;
	ld.global.u32 	%r690, [%rd4+160];
	xor.b32  	%r1181, %r1181, %r690;
	ld.global.u32 	%r691, [%rd4+164];
	xor.b32  	%r1180, %r1180, %r691;
	ld.global.u32 	%r692, [%rd4+168];
	xor.b32  	%r1179, %r1179, %r692;
	ld.global.u32 	%r693, [%rd4+172];
	xor.b32  	%r1178, %r1178, %r693;
	ld.global.u32 	%r694, [%rd4+176];
	xor.b32  	%r1177, %r1177, %r694;
$L__BB6_25:
	and.b32  	%r696, %r630, 512;
	setp.eq.s32 	%p14, %r696, 0;
	@%p14 bra 	$L__BB6_27;
	ld.global.u32 	%r697, [%rd4+180];
	xor.b32  	%r1181, %r1181, %r697;
	ld.global.u32 	%r698, [%rd4+184];
	xor.b32  	%r1180, %r1180, %r698;
	ld.global.u32 	%r699, [%rd4+188];
	xor.b32  	%r1179, %r1179, %r699;
	ld.global.u32 	%r700, [%rd4+192];
	xor.b32  	%r1178, %r1178, %r700;
	ld.global.u32 	%r701, [%rd4+196];
	xor.b32  	%r1177, %r1177, %r701;
$L__BB6_27:
	and.b32  	%r703, %r630, 1024;
	setp.eq.s32 	%p15, %r703, 0;
	@%p15 bra 	$L__BB6_29;
	ld.global.u32 	%r704, [%rd4+200];
	xor.b32  	%r1181, %r1181, %r704;
	ld.global.u32 	%r705, [%rd4+204];
	xor.b32  	%r1180, %r1180, %r705;
	ld.global.u32 	%r706, [%rd4+208];
	xor.b32  	%r1179, %r1179, %r706;
	ld.global.u32 	%r707, [%rd4+212];
	xor.b32  	%r1178, %r1178, %r707;
	ld.global.u32 	%r708, [%rd4+216];
	xor.b32  	%r1177, %r1177, %r708;
$L__BB6_29:
	and.b32  	%r710, %r630, 2048;
	setp.eq.s32 	%p16, %r710, 0;
	@%p16 bra 	$L__BB6_31;
	ld.global.u32 	%r711, [%rd4+220];
	xor.b32  	%r1181, %r1181, %r711;
	ld.global.u32 	%r712, [%rd4+224];
	xor.b32  	%r1180, %r1180, %r712;
	ld.global.u32 	%r713, [%rd4+228];
	xor.b32  	%r1179, %r1179, %r713;
	ld.global.u32 	%r714, [%rd4+232];
	xor.b32  	%r1178, %r1178, %r714;
	ld.global.u32 	%r715, [%rd4+236];
	xor.b32  	%r1177, %r1177, %r715;
$L__BB6_31:
	and.b32  	%r717, %r630, 4096;
	setp.eq.s32 	%p17, %r717, 0;
	@%p17 bra 	$L__BB6_33;
	ld.global.u32 	%r718, [%rd4+240];
	xor.b32  	%r1181, %r1181, %r718;
	ld.global.u32 	%r719, [%rd4+244];
	xor.b32  	%r1180, %r1180, %r719;
	ld.global.u32 	%r720, [%rd4+248];
	xor.b32  	%r1179, %r1179, %r720;
	ld.global.u32 	%r721, [%rd4+252];
	xor.b32  	%r1178, %r1178, %r721;
	ld.global.u32 	%r722, [%rd4+256];
	xor.b32  	%r1177, %r1177, %r722;
$L__BB6_33:
	and.b32  	%r724, %r630, 8192;
	setp.eq.s32 	%p18, %r724, 0;
	@%p18 bra 	$L__BB6_35;
	ld.global.u32 	%r725, [%rd4+260];
	xor.b32  	%r1181, %r1181, %r725;
	ld.global.u32 	%r726, [%rd4+264];
	xor.b32  	%r1180, %r1180, %r726;
	ld.global.u32 	%r727, [%rd4+268];
	xor.b32  	%r1179, %r1179, %r727;
	ld.global.u32 	%r728, [%rd4+272];
	xor.b32  	%r1178, %r1178, %r728;
	ld.global.u32 	%r729, [%rd4+276];
	xor.b32  	%r1177, %r1177, %r729;
$L__BB6_35:
	and.b32  	%r731, %r630, 16384;
	setp.eq.s32 	%p19, %r731, 0;
	@%p19 bra 	$L__BB6_37;
	ld.global.u32 	%r732, [%rd4+280];
	xor.b32  	%r1181, %r1181, %r732;
	ld.global.u32 	%r733, [%rd4+284];
	xor.b32  	%r1180, %r1180, %r733;
	ld.global.u32 	%r734, [%rd4+288];
	xor.b32  	%r1179, %r1179, %r734;
	ld.global.u32 	%r735, [%rd4+292];
	xor.b32  	%r1178, %r1178, %r735;
	ld.global.u32 	%r736, [%rd4+296];
	xor.b32  	%r1177, %r1177, %r736;
$L__BB6_37:
	and.b32  	%r738, %r630, 32768;
	setp.eq.s32 	%p20, %r738, 0;
	@%p20 bra 	$L__BB6_39;
	ld.global.u32 	%r739, [%rd4+300];
	xor.b32  	%r1181, %r1181, %r739;
	ld.global.u32 	%r740, [%rd4+304];
	xor.b32  	%r1180, %r1180, %r740;
	ld.global.u32 	%r741, [%rd4+308];
	xor.b32  	%r1179, %r1179, %r741;
	ld.global.u32 	%r742, [%rd4+312];
	xor.b32  	%r1178, %r1178, %r742;
	ld.global.u32 	%r743, [%rd4+316];
	xor.b32  	%r1177, %r1177, %r743;
$L__BB6_39:
	add.s32 	%r1176, %r1176, 16;
	setp.ne.s32 	%p21, %r1176, 32;
	@%p21 bra 	$L__BB6_7;
	mad.lo.s32 	%r744, %r1170, -31, %r66;
	add.s32 	%r1170, %r744, 1;
	setp.ne.s32 	%p22, %r1170, 5;
	@%p22 bra 	$L__BB6_6;
	setp.eq.s32 	%p23, %r2, 1;
	st.local.u32 	[%rd2+4], %r1181;
	st.local.v2.u32 	[%rd2+8], {%r1180, %r1179};
	st.local.v2.u32 	[%rd2+16], {%r1178, %r1177};
	@%p23 bra 	$L__BB6_116;
	mov.b32 	%r1177, 0;
	mov.u32 	%r1178, %r1177;
	mov.u32 	%r1179, %r1177;
	mov.u32 	%r1180, %r1177;
	mov.u32 	%r1181, %r1177;
	mov.u32 	%r1262, %r1177;
$L__BB6_43:
	mul.wide.u32 	%rd49, %r1262, 4;
	add.s64 	%rd50, %rd2, %rd49;
	ld.local.u32 	%r241, [%rd50+4];
	shl.b32 	%r242, %r1262, 5;
	mov.b32 	%r1268, 0;
$L__BB6_44:
	.pragma "nounroll";
	shr.u32 	%r747, %r241, %r1268;
	and.b32  	%r748, %r747, 1;
	setp.eq.b32 	%p24, %r748, 1;
	not.pred 	%p25, %p24;
	add.s32 	%r749, %r242, %r1268;
	mul.lo.s32 	%r750, %r749, 5;
	mul.wide.u32 	%rd51, %r750, 4;
	add.s64 	%rd5, %rd48, %rd51;
	@%p25 bra 	$L__BB6_46;
	ld.global.u32 	%r751, [%rd5];
	xor.b32  	%r1181, %r1181, %r751;
	ld.global.u32 	%r752, [%rd5+4];
	xor.b32  	%r1180, %r1180, %r752;
	ld.global.u32 	%r753, [%rd5+8];
	xor.b32  	%r1179, %r1179, %r753;
	ld.global.u32 	%r754, [%rd5+12];
	xor.b32  	%r1178, %r1178, %r754;
	ld.global.u32 	%r755, [%rd5+16];
	xor.b32  	%r1177, %r1177, %r755;
$L__BB6_46:
	and.b32  	%r757, %r747, 2;
	setp.eq.s32 	%p26, %r757, 0;
	@%p26 bra 	$L__BB6_48;
	ld.global.u32 	%r758, [%rd5+20];
	xor.b32  	%r1181, %r1181, %r758;
	ld.global.u32 	%r759, [%rd5+24];
	xor.b32  	%r1180, %r1180, %r759;
	ld.global.u32 	%r760, [%rd5+28];
	xor.b32  	%r1179, %r1179, %r760;
	ld.global.u32 	%r761, [%rd5+32];
	xor.b32  	%r1178, %r1178, %r761;
	ld.global.u32 	%r762, [%rd5+36];
	xor.b32  	%r1177, %r1177, %r762;
$L__BB6_48:
	and.b32  	%r764, %r747, 4;
	setp.eq.s32 	%p27, %r764, 0;
	@%p27 bra 	$L__BB6_50;
	ld.global.u32 	%r765, [%rd5+40];
	xor.b32  	%r1181, %r1181, %r765;
	ld.global.u32 	%r766, [%rd5+44];
	xor.b32  	%r1180, %r1180, %r766;
	ld.global.u32 	%r767, [%rd5+48];
	xor.b32  	%r1179, %r1179, %r767;
	ld.global.u32 	%r768, [%rd5+52];
	xor.b32  	%r1178, %r1178, %r768;
	ld.global.u32 	%r769, [%rd5+56];
	xor.b32  	%r1177, %r1177, %r769;
$L__BB6_50:
	and.b32  	%r771, %r747, 8;
	setp.eq.s32 	%p28, %r771, 0;
	@%p28 bra 	$L__BB6_52;
	ld.global.u32 	%r772, [%rd5+60];
	xor.b32  	%r1181, %r1181, %r772;
	ld.global.u32 	%r773, [%rd5+64];
	xor.b32  	%r1180, %r1180, %r773;
	ld.global.u32 	%r774, [%rd5+68];
	xor.b32  	%r1179, %r1179, %r774;
	ld.global.u32 	%r775, [%rd5+72];
	xor.b32  	%r1178, %r1178, %r775;
	ld.global.u32 	%r776, [%rd5+76];
	xor.b32  	%r1177, %r1177, %r776;
$L__BB6_52:
	and.b32  	%r778, %r747, 16;
	setp.eq.s32 	%p29, %r778, 0;
	@%p29 bra 	$L__BB6_54;
	ld.global.u32 	%r779, [%rd5+80];
	xor.b32  	%r1181, %r1181, %r779;
	ld.global.u32 	%r780, [%rd5+84];
	xor.b32  	%r1180, %r1180, %r780;
	ld.global.u32 	%r781, [%rd5+88];
	xor.b32  	%r1179, %r1179, %r781;
	ld.global.u32 	%r782, [%rd5+92];
	xor.b32  	%r1178, %r1178, %r782;
	ld.global.u32 	%r783, [%rd5+96];
	xor.b32  	%r1177, %r1177, %r783;
$L__BB6_54:
	and.b32  	%r785, %r747, 32;
	setp.eq.s32 	%p30, %r785, 0;
	@%p30 bra 	$L__BB6_56;
	ld.global.u32 	%r786, [%rd5+100];
	xor.b32  	%r1181, %r1181, %r786;
	ld.global.u32 	%r787, [%rd5+104];
	xor.b32  	%r1180, %r1180, %r787;
	ld.global.u32 	%r788, [%rd5+108];
	xor.b32  	%r1179, %r1179, %r788;
	ld.global.u32 	%r789, [%rd5+112];
	xor.b32  	%r1178, %r1178, %r789;
	ld.global.u32 	%r790, [%rd5+116];
	xor.b32  	%r1177, %r1177, %r790;
$L__BB6_56:
	and.b32  	%r792, %r747, 64;
	setp.eq.s32 	%p31, %r792, 0;
	@%p31 bra 	$L__BB6_58;
	ld.global.u32 	%r793, [%rd5+120];
	xor.b32  	%r1181, %r1181, %r793;
	ld.global.u32 	%r794, [%rd5+124];
	xor.b32  	%r1180, %r1180, %r794;
	ld.global.u32 	%r795, [%rd5+128];
	xor.b32  	%r1179, %r1179, %r795;
	ld.global.u32 	%r796, [%rd5+132];
	xor.b32  	%r1178, %r1178, %r796;
	ld.global.u32 	%r797, [%rd5+136];
	xor.b32  	%r1177, %r1177, %r797;
$L__BB6_58:
	and.b32  	%r799, %r747, 128;
	setp.eq.s32 	%p32, %r799, 0;
	@%p32 bra 	$L__BB6_60;
	ld.global.u32 	%r800, [%rd5+140];
	xor.b32  	%r1181, %r1181, %r800;
	ld.global.u32 	%r801, [%rd5+144];
	xor.b32  	%r1180, %r1180, %r801;
	ld.global.u32 	%r802, [%rd5+148];
	xor.b32  	%r1179, %r1179, %r802;
	ld.global.u32 	%r803, [%rd5+152];
	xor.b32  	%r1178, %r1178, %r803;
	ld.global.u32 	%r804, [%rd5+156];
	xor.b32  	%r1177, %r1177, %r804;
$L__BB6_60:
	and.b32  	%r806, %r747, 256;
	setp.eq.s32 	%p33, %r806, 0;
	@%p33 bra 	$L__BB6_62;
	ld.global.u32 	%r807, [%rd5+160];
	xor.b32  	%r1181, %r1181, %r807;
	ld.global.u32 	%r808, [%rd5+164];
	xor.b32  	%r1180, %r1180, %r808;
	ld.global.u32 	%r809, [%rd5+168];
	xor.b32  	%r1179, %r1179, %r809;
	ld.global.u32 	%r810, [%rd5+172];
	xor.b32  	%r1178, %r1178, %r810;
	ld.global.u32 	%r811, [%rd5+176];
	xor.b32  	%r1177, %r1177, %r811;
$L__BB6_62:
	and.b32  	%r813, %r747, 512;
	setp.eq.s32 	%p34, %r813, 0;
	@%p34 bra 	$L__BB6_64;
	ld.global.u32 	%r814, [%rd5+180];
	xor.b32  	%r1181, %r1181, %r814;
	ld.global.u32 	%r815, [%rd5+184];
	xor.b32  	%r1180, %r1180, %r815;
	ld.global.u32 	%r816, [%rd5+188];
	xor.b32  	%r1179, %r1179, %r816;
	ld.global.u32 	%r817, [%rd5+192];
	xor.b32  	%r1178, %r1178, %r817;
	ld.global.u32 	%r818, [%rd5+196];
	xor.b32  	%r1177, %r1177, %r818;
$L__BB6_64:
	and.b32  	%r820, %r747, 1024;
	setp.eq.s32 	%p35, %r820, 0;
	@%p35 bra 	$L__BB6_66;
	ld.global.u32 	%r821, [%rd5+200];
	xor.b32  	%r1181, %r1181, %r821;
	ld.global.u32 	%r822, [%rd5+204];
	xor.b32  	%r1180, %r1180, %r822;
	ld.global.u32 	%r823, [%rd5+208];
	xor.b32  	%r1179, %r1179, %r823;
	ld.global.u32 	%r824, [%rd5+212];
	xor.b32  	%r1178, %r1178, %r824;
	ld.global.u32 	%r825, [%rd5+216];
	xor.b32  	%r1177, %r1177, %r825;
$L__BB6_66:
	and.b32  	%r827, %r747, 2048;
	setp.eq.s32 	%p36, %r827, 0;
	@%p36 bra 	$L__BB6_68;
	ld.global.u32 	%r828, [%rd5+220];
	xor.b32  	%r1181, %r1181, %r828;
	ld.global.u32 	%r829, [%rd5+224];
	xor.b32  	%r1180, %r1180, %r829;
	ld.global.u32 	%r830, [%rd5+228];
	xor.b32  	%r1179, %r1179, %r830;
	ld.global.u32 	%r831, [%rd5+232];
	xor.b32  	%r1178, %r1178, %r831;
	ld.global.u32 	%r832, [%rd5+236];
	xor.b32  	%r1177, %r1177, %r832;
$L__BB6_68:
	and.b32  	%r834, %r747, 4096;
	setp.eq.s32 	%p37, %r834, 0;
	@%p37 bra 	$L__BB6_70;
	ld.global.u32 	%r835, [%rd5+240];
	xor.b32  	%r1181, %r1181, %r835;
	ld.global.u32 	%r836, [%rd5+244];
	xor.b32  	%r1180, %r1180, %r836;
	ld.global.u32 	%r837, [%rd5+248];
	xor.b32  	%r1179, %r1179, %r837;
	ld.global.u32 	%r838, [%rd5+252];
	xor.b32  	%r1178, %r1178, %r838;
	ld.global.u32 	%r839, [%rd5+256];
	xor.b32  	%r1177, %r1177, %r839;
$L__BB6_70:
	and.b32  	%r841, %r747, 8192;
	setp.eq.s32 	%p38, %r841, 0;
	@%p38 bra 	$L__BB6_72;
	ld.global.u32 	%r842, [%rd5+260];
	xor.b32  	%r1181, %r1181, %r842;
	ld.global.u32 	%r843, [%rd5+264];
	xor.b32  	%r1180, %r1180, %r843;
	ld.global.u32 	%r844, [%rd5+268];
	xor.b32  	%r1179, %r1179, %r844;
	ld.global.u32 	%r845, [%rd5+272];
	xor.b32  	%r1178, %r1178, %r845;
	ld.global.u32 	%r846, [%rd5+276];
	xor.b32  	%r1177, %r1177, %r846;
$L__BB6_72:
	and.b32  	%r848, %r747, 16384;
	setp.eq.s32 	%p39, %r848, 0;
	@%p39 bra 	$L__BB6_74;
	ld.global.u32 	%r849, [%rd5+280];
	xor.b32  	%r1181, %r1181, %r849;
	ld.global.u32 	%r850, [%rd5+284];
	xor.b32  	%r1180, %r1180, %r850;
	ld.global.u32 	%r851, [%rd5+288];
	xor.b32  	%r1179, %r1179, %r851;
	ld.global.u32 	%r852, [%rd5+292];
	xor.b32  	%r1178, %r1178, %r852;
	ld.global.u32 	%r853, [%rd5+296];
	xor.b32  	%r1177, %r1177, %r853;
$L__BB6_74:
	and.b32  	%r855, %r747, 32768;
	setp.eq.s32 	%p40, %r855, 0;
	@%p40 bra 	$L__BB6_76;
	ld.global.u32 	%r856, [%rd5+300];
	xor.b32  	%r1181, %r1181, %r856;
	ld.global.u32 	%r857, [%rd5+304];
	xor.b32  	%r1180, %r1180, %r857;
	ld.global.u32 	%r858, [%rd5+308];
	xor.b32  	%r1179, %r1179, %r858;
	ld.global.u32 	%r859, [%rd5+312];
	xor.b32  	%r1178, %r1178, %r859;
	ld.global.u32 	%r860, [%rd5+316];
	xor.b32  	%r1177, %r1177, %r860;
$L__BB6_76:
	add.s32 	%r1268, %r1268, 16;
	setp.ne.s32 	%p41, %r1268, 32;
	@%p41 bra 	$L__BB6_44;
	mad.lo.s32 	%r861, %r1262, -31, %r242;
	add.s32 	%r1262, %r861, 1;
	setp.ne.s32 	%p42, %r1262, 5;
	@%p42 bra 	$L__BB6_43;
	setp.eq.s32 	%p43, %r2, 2;
	st.local.u32 	[%rd2+4], %r1181;
	st.local.v2.u32 	[%rd2+8], {%r1180, %r1179};
	st.local.v2.u32 	[%rd2+16], {%r1178, %r1177};
	@%p43 bra 	$L__BB6_116;
	mov.b32 	%r1177, 0;
	mov.u32 	%r1178, %r1177;
	mov.u32 	%r1179, %r1177;
	mov.u32 	%r1180, %r1177;
	mov.u32 	%r1181, %r1177;
	mov.u32 	%r1354, %r1177;
$L__BB6_80:
	mul.wide.u32 	%rd53, %r1354, 4;
	add.s64 	%rd54, %rd2, %rd53;
	ld.local.u32 	%r417, [%rd54+4];
	shl.b32 	%r418, %r1354, 5;
	mov.b32 	%r1360, 0;
$L__BB6_81:
	.pragma "nounroll";
	shr.u32 	%r864, %r417, %r1360;
	and.b32  	%r865, %r864, 1;
	setp.eq.b32 	%p44, %r865, 1;
	not.pred 	%p45, %p44;
	add.s32 	%r866, %r418, %r1360;
	mul.lo.s32 	%r867, %r866, 5;
	mul.wide.u32 	%rd55, %r867, 4;
	mov.u64 	%rd56, precalc_xorwow_matrix;
	add.s64 	%rd6, %rd56, %rd55;
	@%p45 bra 	$L__BB6_83;
	ld.global.u32 	%r868, [%rd6];
	xor.b32  	%r1181, %r1181, %r868;
	ld.global.u32 	%r869, [%rd6+4];
	xor.b32  	%r1180, %r1180, %r869;
	ld.global.u32 	%r870, [%rd6+8];
	xor.b32  	%r1179, %r1179, %r870;
	ld.global.u32 	%r871, [%rd6+12];
	xor.b32  	%r1178, %r1178, %r871;
	ld.global.u32 	%r872, [%rd6+16];
	xor.b32  	%r1177, %r1177, %r872;
$L__BB6_83:
	and.b32  	%r874, %r864, 2;
	setp.eq.s32 	%p46, %r874, 0;
	@%p46 bra 	$L__BB6_85;
	ld.global.u32 	%r875, [%rd6+20];
	xor.b32  	%r1181, %r1181, %r875;
	ld.global.u32 	%r876, [%rd6+24];
	xor.b32  	%r1180, %r1180, %r876;
	ld.global.u32 	%r877, [%rd6+28];
	xor.b32  	%r1179, %r1179, %r877;
	ld.global.u32 	%r878, [%rd6+32];
	xor.b32  	%r1178, %r1178, %r878;
	ld.global.u32 	%r879, [%rd6+36];
	xor.b32  	%r1177, %r1177, %r879;
$L__BB6_85:
	and.b32  	%r881, %r864, 4;
	setp.eq.s32 	%p47, %r881, 0;
	@%p47 bra 	$L__BB6_87;
	ld.global.u32 	%r882, [%rd6+40];
	xor.b32  	%r1181, %r1181, %r882;
	ld.global.u32 	%r883, [%rd6+44];
	xor.b32  	%r1180, %r1180, %r883;
	ld.global.u32 	%r884, [%rd6+48];
	xor.b32  	%r1179, %r1179, %r884;
	ld.global.u32 	%r885, [%rd6+52];
	xor.b32  	%r1178, %r1178, %r885;
	ld.global.u32 	%r886, [%rd6+56];
	xor.b32  	%r1177, %r1177, %r886;
$L__BB6_87:
	and.b32  	%r888, %r864, 8;
	setp.eq.s32 	%p48, %r888, 0;
	@%p48 bra 	$L__BB6_89;
	ld.global.u32 	%r889, [%rd6+60];
	xor.b32  	%r1181, %r1181, %r889;
	ld.global.u32 	%r890, [%rd6+64];
	xor.b32  	%r1180, %r1180, %r890;
	ld.global.u32 	%r891, [%rd6+68];
	xor.b32  	%r1179, %r1179, %r891;
	ld.global.u32 	%r892, [%rd6+72];
	xor.b32  	%r1178, %r1178, %r892;
	ld.global.u32 	%r893, [%rd6+76];
	xor.b32  	%r1177, %r1177, %r893;
$L__BB6_89:
	and.b32  	%r895, %r864, 16;
	setp.eq.s32 	%p49, %r895, 0;
	@%p49 bra 	$L__BB6_91;
	ld.global.u32 	%r896, [%rd6+80];
	xor.b32  	%r1181, %r1181, %r896;
	ld.global.u32 	%r897, [%rd6+84];
	xor.b32  	%r1180, %r1180, %r897;
	ld.global.u32 	%r898, [%rd6+88];
	xor.b32  	%r1179, %r1179, %r898;
	ld.global.u32 	%r899, [%rd6+92];
	xor.b32  	%r1178, %r1178, %r899;
	ld.global.u32 	%r900, [%rd6+96];
	xor.b32  	%r1177, %r1177, %r900;
$L__BB6_91:
	and.b32  	%r902, %r864, 32;
	setp.eq.s32 	%p50, %r902, 0;
	@%p50 bra 	$L__BB6_93;
	ld.global.u32 	%r903, [%rd6+100];
	xor.b32  	%r1181, %r1181, %r903;
	ld.global.u32 	%r904, [%rd6+104];
	xor.b32  	%r1180, %r1180, %r904;
	ld.global.u32 	%r905, [%rd6+108];
	xor.b32  	%r1179, %r1179, %r905;
	ld.global.u32 	%r906, [%rd6+112];
	xor.b32  	%r1178, %r1178, %r906;
	ld.global.u32 	%r907, [%rd6+116];
	xor.b32  	%r1177, %r1177, %r907;
$L__BB6_93:
	and.b32  	%r909, %r864, 64;
	setp.eq.s32 	%p51, %r909, 0;
	@%p51 bra 	$L__BB6_95;
	ld.global.u32 	%r910, [%rd6+120];
	xor.b32  	%r1181, %r1181, %r910;
	ld.global.u32 	%r911, [%rd6+124];
	xor.b32  	%r1180, %r1180, %r911;
	ld.global.u32 	%r912, [%rd6+128];
	xor.b32  	%r1179, %r1179, %r912;
	ld.global.u32 	%r913, [%rd6+132];
	xor.b32  	%r1178, %r1178, %r913;
	ld.global.u32 	%r914, [%rd6+136];
	xor.b32  	%r1177, %r1177, %r914;
$L__BB6_95:
	and.b32  	%r916, %r864, 128;
	setp.eq.s32 	%p52, %r916, 0;
	@%p52 bra 	$L__BB6_97;
	ld.global.u32 	%r917, [%rd6+140];
	xor.b32  	%r1181, %r1181, %r917;
	ld.global.u32 	%r918, [%rd6+144];
	xor.b32  	%r1180, %r1180, %r918;
	ld.global.u32 	%r919, [%rd6+148];
	xor.b32  	%r1179, %r1179, %r919;
	ld.global.u32 	%r920, [%rd6+152];
	xor.b32  	%r1178, %r1178, %r920;
	ld.global.u32 	%r921, [%rd6+156];
	xor.b32  	%r1177, %r1177, %r921;
$L__BB6_97:
	and.b32  	%r923, %r864, 256;
	setp.eq.s32 	%p53, %r923, 0;
	@%p53 bra 	$L__BB6_99;
	ld.global.u32 	%r924, [%rd6+160];
	xor.b32  	%r1181, %r1181, %r924;
	ld.global.u32 	%r925, [%rd6+164];
	xor.b32  	%r1180, %r1180, %r925;
	ld.global.u32 	%r926, [%rd6+168];
	xor.b32  	%r1179, %r1179, %r926;
	ld.global.u32 	%r927, [%rd6+172];
	xor.b32  	%r1178, %r1178, %r927;
	ld.global.u32 	%r928, [%rd6+176];
	xor.b32  	%r1177, %r1177, %r928;
$L__BB6_99:
	and.b32  	%r930, %r864, 512;
	setp.eq.s32 	%p54, %r930, 0;
	@%p54 bra 	$L__BB6_101;
	ld.global.u32 	%r931, [%rd6+180];
	xor.b32  	%r1181, %r1181, %r931;
	ld.global.u32 	%r932, [%rd6+184];
	xor.b32  	%r1180, %r1180, %r932;
	ld.global.u32 	%r933, [%rd6+188];
	xor.b32  	%r1179, %r1179, %r933;
	ld.global.u32 	%r934, [%rd6+192];
	xor.b32  	%r1178, %r1178, %r934;
	ld.global.u32 	%r935, [%rd6+196];
	xor.b32  	%r1177, %r1177, %r935;
$L__BB6_101:
	and.b32  	%r937, %r864, 1024;
	setp.eq.s32 	%p55, %r937, 0;
	@%p55 bra 	$L__BB6_103;
	ld.global.u32 	%r938, [%rd6+200];
	xor.b32  	%r1181, %r1181, %r938;
	ld.global.u32 	%r939, [%rd6+204];
	xor.b32  	%r1180, %r1180, %r939;
	ld.global.u32 	%r940, [%rd6+208];
	xor.b32  	%r1179, %r1179, %r940;
	ld.global.u32 	%r941, [%rd6+212];
	xor.b32  	%r1178, %r1178, %r941;
	ld.global.u32 	%r942, [%rd6+216];
	xor.b32  	%r1177, %r1177, %r942;
$L__BB6_103:
	and.b32  	%r944, %r864, 2048;
	setp.eq.s32 	%p56, %r944, 0;
	@%p56 bra 	$L__BB6_105;
	ld.global.u32 	%r945, [%rd6+220];
	xor.b32  	%r1181, %r1181, %r945;
	ld.global.u32 	%r946, [%rd6+224];
	xor.b32  	%r1180, %r1180, %r946;
	ld.global.u32 	%r947, [%rd6+228];
	xor.b32  	%r1179, %r1179, %r947;
	ld.global.u32 	%r948, [%rd6+232];
	xor.b32  	%r1178, %r1178, %r948;
	ld.global.u32 	%r949, [%rd6+236];
	xor.b32  	%r1177, %r1177, %r949;
$L__BB6_105:
	and.b32  	%r951, %r864, 4096;
	setp.eq.s32 	%p57, %r951, 0;
	@%p57 bra 	$L__BB6_107;
	ld.global.u32 	%r952, [%rd6+240];
	xor.b32  	%r1181, %r1181, %r952;
	ld.global.u32 	%r953, [%rd6+244];
	xor.b32  	%r1180, %r1180, %r953;
	ld.global.u32 	%r954, [%rd6+248];
	xor.b32  	%r1179, %r1179, %r954;
	ld.global.u32 	%r955, [%rd6+252];
	xor.b32  	%r1178, %r1178, %r955;
	ld.global.u32 	%r956, [%rd6+256];
	xor.b32  	%r1177, %r1177, %r956;
$L__BB6_107:
	and.b32  	%r958, %r864, 8192;
	setp.eq.s32 	%p58, %r958, 0;
	@%p58 bra 	$L__BB6_109;
	ld.global.u32 	%r959, [%rd6+260];
	xor.b32  	%r1181, %r1181, %r959;
	ld.global.u32 	%r960, [%rd6+264];
	xor.b32  	%r1180, %r1180, %r960;
	ld.global.u32 	%r961, [%rd6+268];
	xor.b32  	%r1179, %r1179, %r961;
	ld.global.u32 	%r962, [%rd6+272];
	xor.b32  	%r1178, %r1178, %r962;
	ld.global.u32 	%r963, [%rd6+276];
	xor.b32  	%r1177, %r1177, %r963;
$L__BB6_109:
	and.b32  	%r965, %r864, 16384;
	setp.eq.s32 	%p59, %r965, 0;
	@%p59 bra 	$L__BB6_111;
	ld.global.u32 	%r966, [%rd6+280];
	xor.b32  	%r1181, %r1181, %r966;
	ld.global.u32 	%r967, [%rd6+284];
	xor.b32  	%r1180, %r1180, %r967;
	ld.global.u32 	%r968, [%rd6+288];
	xor.b32  	%r1179, %r1179, %r968;
	ld.global.u32 	%r969, [%rd6+292];
	xor.b32  	%r1178, %r1178, %r969;
	ld.global.u32 	%r970, [%rd6+296];
	xor.b32  	%r1177, %r1177, %r970;
$L__BB6_111:
	and.b32  	%r972, %r864, 32768;
	setp.eq.s32 	%p60, %r972, 0;
	@%p60 bra 	$L__BB6_113;
	ld.global.u32 	%r973, [%rd6+300];
	xor.b32  	%r1181, %r1181, %r973;
	ld.global.u32 	%r974, [%rd6+304];
	xor.b32  	%r1180, %r1180, %r974;
	ld.global.u32 	%r975, [%rd6+308];
	xor.b32  	%r1179, %r1179, %r975;
	ld.global.u32 	%r976, [%rd6+312];
	xor.b32  	%r1178, %r1178, %r976;
	ld.global.u32 	%r977, [%rd6+316];
	xor.b32  	%r1177, %r1177, %r977;
$L__BB6_113:
	add.s32 	%r1360, %r1360, 16;
	setp.ne.s32 	%p61, %r1360, 32;
	@%p61 bra 	$L__BB6_81;
	mad.lo.s32 	%r978, %r1354, -31, %r418;
	add.s32 	%r1354, %r978, 1;
	setp.ne.s32 	%p62, %r1354, 5;
	@%p62 bra 	$L__BB6_80;
	st.local.u32 	[%rd2+4], %r1181;
	st.local.v2.u32 	[%rd2+8], {%r1180, %r1179};
	st.local.u32 	[%rd2+16], %r1178;
$L__BB6_116:
	mov.b32 	%r1452, 0;
	st.local.v2.u32 	[%rd2+24], {%r1452, %r1452};
	st.local.u32 	[%rd2+32], %r1452;
	mov.b64 	%rd57, 0;
	st.local.u64 	[%rd2+40], %rd57;
	st.local.v4.u32 	[%rd1], {%r1452, %r1452, %r1452, %r1452};
	mov.b32 	%r1446, 716983765;
$L__BB6_117:
	add.s32 	%r599, %r1446, 4349244;
	shr.u32 	%r981, %r1181, 2;
	xor.b32  	%r982, %r981, %r1181;
	shl.b32 	%r983, %r1177, 4;
	shl.b32 	%r984, %r982, 1;
	xor.b32  	%r985, %r984, %r983;
	xor.b32  	%r986, %r985, %r982;
	xor.b32  	%r987, %r986, %r1177;
	add.s32 	%r988, %r1446, %r987;
	shl.b32 	%r989, %r988, 2;
	shr.u32 	%r990, %r1180, 2;
	xor.b32  	%r991, %r990, %r1180;
	shl.b32 	%r992, %r987, 4;
	shl.b32 	%r993, %r991, 1;
	xor.b32  	%r994, %r993, %r992;
	xor.b32  	%r995, %r994, %r991;
	xor.b32  	%r996, %r995, %r987;
	add.s32 	%r997, %r1446, %r996;
	shl.b32 	%r998, %r997, 2;
	add.s32 	%r999, %r989, 788;
	and.b32  	%r1000, %r999, 1020;
	add.s32 	%r1001, %r3, %r1000;
	ld.shared.f32 	%f17, [%r1001];
	add.s32 	%r1002, %r998, 552;
	and.b32  	%r1003, %r1002, 1020;
	add.s32 	%r1004, %r3, %r1003;
	ld.shared.f32 	%f18, [%r1004];
	sub.f32 	%f19, %f17, %f18;
	add.f32 	%f20, %f19, 0f00000000;
	shr.u32 	%r1005, %r1179, 2;
	xor.b32  	%r1006, %r1005, %r1179;
	shl.b32 	%r1007, %r996, 4;
	shl.b32 	%r1008, %r1006, 1;
	xor.b32  	%r1009, %r1008, %r1007;
	xor.b32  	%r1010, %r1009, %r1006;
	xor.b32  	%r1011, %r1010, %r996;
	add.s32 	%r1012, %r1446, %r1011;
	shl.b32 	%r1013, %r1012, 2;
	shr.u32 	%r1014, %r1178, 2;
	xor.b32  	%r1015, %r1014, %r1178;
	shl.b32 	%r1016, %r1011, 4;
	shl.b32 	%r1017, %r1015, 1;
	xor.b32  	%r1018, %r1017, %r1016;
	xor.b32  	%r1019, %r1018, %r1015;
	xor.b32  	%r1020, %r1019, %r1011;
	add.s32 	%r1021, %r1446, %r1020;
	shl.b32 	%r1022, %r1021, 2;
	add.s32 	%r1023, %r1013, 316;
	and.b32  	%r1024, %r1023, 1020;
	add.s32 	%r1025, %r3, %r1024;
	ld.shared.f32 	%f21, [%r1025];
	add.s32 	%r1026, %r1022, 80;
	and.b32  	%r1027, %r1026, 1020;
	add.s32 	%r1028, %r3, %r1027;
	ld.shared.f32 	%f22, [%r1028];
	sub.f32 	%f23, %f21, %f22;
	add.f32 	%f24, %f20, %f23;
	shr.u32 	%r1029, %r1177, 2;
	xor.b32  	%r1030, %r1029, %r1177;
	shl.b32 	%r1031, %r1020, 4;
	shl.b32 	%r1032, %r1030, 1;
	xor.b32  	%r1033, %r1032, %r1031;
	xor.b32  	%r1034, %r1033, %r1030;
	xor.b32  	%r1035, %r1034, %r1020;
	add.s32 	%r1036, %r1446, %r1035;
	shl.b32 	%r1037, %r1036, 2;
	shr.u32 	%r1038, %r987, 2;
	xor.b32  	%r1039, %r1038, %r987;
	shl.b32 	%r1040, %r1035, 4;
	shl.b32 	%r1041, %r1039, 1;
	xor.b32  	%r1042, %r1041, %r1040;
	xor.b32  	%r1043, %r1042, %r1039;
	xor.b32  	%r1044, %r1043, %r1035;
	add.s32 	%r1045, %r1446, %r1044;
	shl.b32 	%r1046, %r1045, 2;
	add.s32 	%r1047, %r1037, 868;
	and.b32  	%r1048, %r1047, 1020;
	add.s32 	%r1049, %r3, %r1048;
	ld.shared.f32 	%f25, [%r1049];
	add.s32 	%r1050, %r1046, 632;
	and.b32  	%r1051, %r1050, 1020;
	add.s32 	%r1052, %r3, %r1051;
	ld.shared.f32 	%f26, [%r1052];
	sub.f32 	%f27, %f25, %f26;
	add.f32 	%f28, %f24, %f27;
	shr.u32 	%r1053, %r996, 2;
	xor.b32  	%r1054, %r1053, %r996;
	shl.b32 	%r1055, %r1044, 4;
	shl.b32 	%r1056, %r1054, 1;
	xor.b32  	%r1057, %r1056, %r1055;
	xor.b32  	%r1058, %r1057, %r1054;
	xor.b32  	%r1059, %r1058, %r1044;
	add.s32 	%r1060, %r1446, %r1059;
	shl.b32 	%r1061, %r1060, 2;
	shr.u32 	%r1062, %r1011, 2;
	xor.b32  	%r1063, %r1062, %r1011;
	shl.b32 	%r1064, %r1059, 4;
	shl.b32 	%r1065, %r1063, 1;
	xor.b32  	%r1066, %r1065, %r1064;
	xor.b32  	%r1067, %r1066, %r1063;
	xor.b32  	%r1181, %r1067, %r1059;
	add.s32 	%r1068, %r1446, %r1181;
	shl.b32 	%r1069, %r1068, 2;
	add.s32 	%r1070, %r1061, 396;
	and.b32  	%r1071, %r1070, 1020;
	add.s32 	%r1072, %r3, %r1071;
	ld.shared.f32 	%f29, [%r1072];
	add.s32 	%r1073, %r1069, 160;
	and.b32  	%r1074, %r1073, 1020;
	add.s32 	%r1075, %r3, %r1074;
	ld.shared.f32 	%f30, [%r1075];
	sub.f32 	%f31, %f29, %f30;
	add.f32 	%f32, %f28, %f31;
	shr.u32 	%r1076, %r1020, 2;
	xor.b32  	%r1077, %r1076, %r1020;
	shl.b32 	%r1078, %r1181, 4;
	shl.b32 	%r1079, %r1077, 1;
	xor.b32  	%r1080, %r1079, %r1078;
	xor.b32  	%r1081, %r1080, %r1077;
	xor.b32  	%r1180, %r1081, %r1181;
	add.s32 	%r1082, %r1446, %r1180;
	shl.b32 	%r1083, %r1082, 2;
	shr.u32 	%r1084, %r1035, 2;
	xor.b32  	%r1085, %r1084, %r1035;
	shl.b32 	%r1086, %r1180, 4;
	shl.b32 	%r1087, %r1085, 1;
	xor.b32  	%r1088, %r1087, %r1086;
	xor.b32  	%r1089, %r1088, %r1085;
	xor.b32  	%r1179, %r1089, %r1180;
	add.s32 	%r1090, %r1446, %r1179;
	shl.b32 	%r1091, %r1090, 2;
	add.s32 	%r1092, %r1083, 948;
	and.b32  	%r1093, %r1092, 1020;
	add.s32 	%r1094, %r3, %r1093;
	ld.shared.f32 	%f33, [%r1094];
	add.s32 	%r1095, %r1091, 712;
	and.b32  	%r1096, %r1095, 1020;
	add.s32 	%r1097, %r3, %r1096;
	ld.shared.f32 	%f34, [%r1097];
	sub.f32 	%f35, %f33, %f34;
	add.f32 	%f36, %f32, %f35;
	shr.u32 	%r1098, %r1044, 2;
	xor.b32  	%r1099, %r1098, %r1044;
	shl.b32 	%r1100, %r1179, 4;
	shl.b32 	%r1101, %r1099, 1;
	xor.b32  	%r1102, %r1101, %r1100;
	xor.b32  	%r1103, %r1102, %r1099;
	xor.b32  	%r1178, %r1103, %r1179;
	add.s32 	%r1104, %r1446, %r1178;
	shl.b32 	%r1105, %r1104, 2;
	shr.u32 	%r1106, %r1059, 2;
	xor.b32  	%r1107, %r1106, %r1059;
	shl.b32 	%r1108, %r1178, 4;
	shl.b32 	%r1109, %r1107, 1;
	xor.b32  	%r1110, %r1109, %r1108;
	xor.b32  	%r1111, %r1110, %r1107;
	xor.b32  	%r1177, %r1111, %r1178;
	add.s32 	%r1112, %r1446, %r1177;
	shl.b32 	%r1113, %r1112, 2;
	add.s32 	%r1114, %r1105, 476;
	and.b32  	%r1115, %r1114, 1020;
	add.s32 	%r1116, %r3, %r1115;
	ld.shared.f32 	%f37, [%r1116];
	add.s32 	%r1117, %r1113, 240;
	and.b32  	%r1118, %r1117, 1020;
	add.s32 	%r1119, %r3, %r1118;
	ld.shared.f32 	%f38, [%r1119];
	sub.f32 	%f39, %f37, %f38;
	add.f32 	%f40, %f36, %f39;
	mov.b32 	%r1120, %f40;
	and.b32  	%r1121, %r1120, -2147483648;
	and.b32  	%r1122, %r1452, 31;
	shr.u32 	%r1123, %r1121, %r1122;
	shr.u32 	%r1124, %r1452, 5;
	mul.wide.u32 	%rd58, %r1124, 4;
	add.s64 	%rd59, %rd1, %rd58;
	ld.local.u32 	%r1125, [%rd59];
	or.b32  	%r1126, %r1125, %r1123;
	st.local.u32 	[%rd59], %r1126;
	add.s32 	%r1452, %r1452, 1;
	setp.ne.s32 	%p63, %r1452, 128;
	mov.u32 	%r1446, %r599;
	@%p63 bra 	$L__BB6_117;
	st.local.u32 	[%rd2+4], %r1181;
	st.local.v2.u32 	[%rd2+8], {%r1180, %r1179};
	st.local.v2.u32 	[%rd2+16], {%r1178, %r1177};
	ld.local.v4.u32 	{%r1128, %r1129, %r1130, %r1131}, [%rd1];
	mov.u32 	%r1132, %tid.x;
	shr.u32 	%r1133, %r1132, 2;
	mov.u32 	%r1134, _ZZ13kernel_int512PjPfiE6sh_sim;
	mad.lo.s32 	%r1135, %r1133, 132, %r1134;
	shl.b32 	%r1136, %r2, 2;
	add.s32 	%r1137, %r1135, %r1136;
	st.shared.u32 	[%r1137], %r1128;
	st.shared.u32 	[%r1137+16], %r1129;
	st.shared.u32 	[%r1137+32], %r1130;
	st.shared.u32 	[%r1137+48], %r1131;
	mov.b32 	%r1453, 0;
	st.shared.u32 	[%r1137+64], %r1453;
	st.shared.u32 	[%r1137+80], %r1453;
	st.shared.u32 	[%r1137+96], %r1453;
	st.shared.u32 	[%r1137+112], %r1453;
	bar.sync 	0;
$L__BB6_119:
	add.s32 	%r607, %r1453, %r1146;
	and.b32  	%r1138, %r1453, 7;
	setp.ne.s32 	%p64, %r4, %r1138;
	@%p64 bra 	$L__BB6_121;
	ld.param.u64 	%rd66, [_Z13kernel_int512PjPfi_param_0];
	mad.lo.s32 	%r1139, %r1453, 132, %r5;
	ld.shared.u32 	%r1140, [%r1139];
	mul.wide.s32 	%rd60, %r607, 32;
	and.b32  	%r1142, %r1132, 31;
	cvt.u64.u32 	%rd61, %r1142;
	or.b64  	%rd62, %rd60, %rd61;
	cvta.to.global.u64 	%rd63, %rd66;
	shl.b64 	%rd64, %rd62, 2;
	add.s64 	%rd65, %rd63, %rd64;
	st.global.u32 	[%rd65], %r1140;
$L__BB6_121:
	add.s32 	%r608, %r1453, 1;
	setp.lt.u32 	%p65, %r1453, 63;
	add.s32 	%r1143, %r607, 1;
	setp.lt.s32 	%p66, %r1143, %r610;
	and.pred  	%p67, %p65, %p66;
	mov.u32 	%r1453, %r608;
	@%p67 bra 	$L__BB6_119;
	bar.sync 	0;
	mov.u32 	%r1144, %nctaid.x;
	shl.b32 	%r1145, %r1144, 6;
	add.s32 	%r1146, %r1146, %r1145;
	setp.lt.s32 	%p68, %r1146, %r610;
	@%p68 bra 	$L__BB6_2;
$L__BB6_123:
	ret;

}
	// .globl	_Z13kernel_int768PjPfi
.visible .entry _Z13kernel_int768PjPfi(
	.param .u64 .ptr .align 1 _Z13kernel_int768PjPfi_param_0,
	.param .u64 .ptr .align 1 _Z13kernel_int768PjPfi_param_1,
	.param .u32 _Z13kernel_int768PjPfi_param_2
)
{
	.local .align 8 .b8 	__local_depot7[72];
	.reg .b64 	%SP;
	.reg .b64 	%SPL;
	.reg .pred 	%p<69>;
	.reg .b32 	%r<1456>;
	.reg .b32 	%f<41>;
	.reg .b64 	%rd<67>;
	// demoted variable
	.shared .align 4 .b8 _ZZ13kernel_int768PjPfiE6sh_sim[8448];
	mov.u64 	%SPL, __local_depot7;
	ld.param.u64 	%rd8, [_Z13kernel_int768PjPfi_param_1];
	ld.param.u32 	%r610, [_Z13kernel_int768PjPfi_param_2];
	add.u64 	%rd1, %SPL, 48;
	mov.u32 	%r611, %ctaid.x;
	shl.b32 	%r1148, %r611, 6;
	setp.ge.s32 	%p1, %r1148, %r610;
	@%p1 bra 	$L__BB7_123;
	add.u64 	%rd2, %SPL, 0;
	mov.u32 	%r612, %tid.x;
	shr.u32 	%r613, %r612, 2;
	and.b32  	%r2, %r612, 3;
	mov.u32 	%r614, sh_vec;
	mad.lo.s32 	%r3, %r613, 1028, %r614;
	shr.u32 	%r4, %r612, 5;
	shl.b32 	%r615, %r612, 2;
	and.b32  	%r616, %r615, 124;
	mov.u32 	%r617, _ZZ13kernel_int768PjPfiE6sh_sim;
	add.s32 	%r5, %r617, %r616;
	mul.wide.u32 	%rd11, %r612, 4;
	cvta.to.global.u64 	%rd12, %rd8;
	add.s64 	%rd3, %rd12, %rd11;
	mov.u64 	%rd48, precalc_xorwow_matrix;
$L__BB7_2:
	mov.u32 	%r619, %tid.x;
	shl.b32 	%r620, %r619, 2;
	mov.u32 	%r621, sh_vec;
	add.s32 	%r622, %r620, %r621;
	add.s32 	%r1150, %r622, 8224;
	add.s32 	%r1164, %r1148, 15;
	add.s32 	%r1163, %r1148, 14;
	add.s32 	%r1162, %r1148, 13;
	add.s32 	%r1161, %r1148, 12;
	add.s32 	%r1160, %r1148, 11;
	add.s32 	%r1159, %r1148, 10;
	add.s32 	%r1158, %r1148, 9;
	add.s32 	%r1157, %r1148, 8;
	add.s32 	%r1156, %r1148, 7;
	add.s32 	%r1155, %r1148, 6;
	add.s32 	%r1154, %r1148, 5;
	add.s32 	%r1153, %r1148, 4;
	add.s32 	%r1152, %r1148, 3;
	add.s32 	%r1151, %r1148, 2;
	add.s32 	%r1149, %r1148, 1;
	mov.b32 	%r1166, 8224;
	mov.u32 	%r1165, %r1148;
$L__BB7_3:
	mul.wide.s32 	%rd13, %r1165, 1024;
	add.s64 	%rd14, %rd3, %rd13;
	mul.wide.s32 	%rd15, %r1164, 1024;
	add.s64 	%rd16, %rd3, %rd15;
	mul.wide.s32 	%rd17, %r1163, 1024;
	add.s64 	%rd18, %rd3, %rd17;
	mul.wide.s32 	%rd19, %r1162, 1024;
	add.s64 	%rd20, %rd3, %rd19;
	mul.wide.s32 	%rd21, %r1161, 1024;
	add.s64 	%rd22, %rd3, %rd21;
	mul.wide.s32 	%rd23, %r1160, 1024;
	add.s64 	%rd24, %rd3, %rd23;
	mul.wide.s32 	%rd25, %r1159, 1024;
	add.s64 	%rd26, %rd3, %rd25;
	mul.wide.s32 	%rd27, %r1158, 1024;
	add.s64 	%rd28, %rd3, %rd27;
	mul.wide.s32 	%rd29, %r1157, 1024;
	add.s64 	%rd30, %rd3, %rd29;
	mul.wide.s32 	%rd31, %r1156, 1024;
	add.s64 	%rd32, %rd3, %rd31;
	mul.wide.s32 	%rd33, %r1155, 1024;
	add.s64 	%rd34, %rd3, %rd33;
	mul.wide.s32 	%rd35, %r1154, 1024;
	add.s64 	%rd36, %rd3, %rd35;
	mul.wide.s32 	%rd37, %r1153, 1024;
	add.s64 	%rd38, %rd3, %rd37;
	mul.wide.s32 	%rd39, %r1152, 1024;
	add.s64 	%rd40, %rd3, %rd39;
	mul.wide.s32 	%rd41, %r1151, 1024;
	add.s64 	%rd42, %rd3, %rd41;
	mul.wide.s32 	%rd43, %r1149, 1024;
	add.s64 	%rd44, %rd3, %rd43;
	ld.global.f32 	%f1, [%rd14];
	st.shared.f32 	[%r1150+-8224], %f1;
	ld.global.f32 	%f2, [%rd44];
	st.shared.f32 	[%r1150+-7196], %f2;
	ld.global.f32 	%f3, [%rd42];
	st.shared.f32 	[%r1150+-6168], %f3;
	ld.global.f32 	%f4, [%rd40];
	st.shared.f32 	[%r1150+-5140], %f4;
	ld.global.f32 	%f5, [%rd38];
	st.shared.f32 	[%r1150+-4112], %f5;
	ld.global.f32 	%f6, [%rd36];
	st.shared.f32 	[%r1150+-3084], %f6;
	ld.global.f32 	%f7, [%rd34];
	st.shared.f32 	[%r1150+-2056], %f7;
	ld.global.f32 	%f8, [%rd32];
	st.shared.f32 	[%r1150+-1028], %f8;
	ld.global.f32 	%f9, [%rd30];
	st.shared.f32 	[%r1150], %f9;
	ld.global.f32 	%f10, [%rd28];
	st.shared.f32 	[%r1150+1028], %f10;
	ld.global.f32 	%f11, [%rd26];
	st.shared.f32 	[%r1150+2056], %f11;
	ld.global.f32 	%f12, [%rd24];
	st.shared.f32 	[%r1150+3084], %f12;
	ld.global.f32 	%f13, [%rd22];
	st.shared.f32 	[%r1150+4112], %f13;
	ld.global.f32 	%f14, [%rd20];
	st.shared.f32 	[%r1150+5140], %f14;
	ld.global.f32 	%f15, [%rd18];
	st.shared.f32 	[%r1150+6168], %f15;
	ld.global.f32 	%f16, [%rd16];
	st.shared.f32 	[%r1150+7196], %f16;
	add.s32 	%r1166, %r1166, 16448;
	add.s32 	%r1165, %r1165, 16;
	add.s32 	%r1164, %r1164, 16;
	add.s32 	%r1163, %r1163, 16;
	add.s32 	%r1162, %r1162, 16;
	add.s32 	%r1161, %r1161, 16;
	add.s32 	%r1160, %r1160, 16;
	add.s32 	%r1159, %r1159, 16;
	add.s32 	%r1158, %r1158, 16;
	add.s32 	%r1157, %r1157, 16;
	add.s32 	%r1156, %r1156, 16;
	add.s32 	%r1155, %r1155, 16;
	add.s32 	%r1154, %r1154, 16;
	add.s32 	%r1153, %r1153, 16;
	add.s32 	%r1152, %r1152, 16;
	add.s32 	%r1151, %r1151, 16;
	add.s32 	%r1150, %r1150, 16448;
	add.s32 	%r1149, %r1149, 16;
	setp.ne.s32 	%p2, %r1166, 74016;
	@%p2 bra 	$L__BB7_3;
	setp.eq.s32 	%p3, %r2, 0;
	bar.sync 	0;
	mov.b32 	%r1183, 1478573778;
	st.local.u32 	[%rd2+4], %r1183;
	mov.b32 	%r1181, -123459836;
	mov.b32 	%r1182, 1163863128;
	st.local.v2.u32 	[%rd2+8], {%r1182, %r1181};
	mov.b32 	%r1179, 1360900310;
	mov.b32 	%r1180, -589760388;
	st.local.v2.u32 	[%rd2+16], {%r1180, %r1179};
	@%p3 bra 	$L__BB7_116;
	mov.b32 	%r1179, 0;
	mov.u32 	%r1180, %r1179;
	mov.u32 	%r1181, %r1179;
	mov.u32 	%r1182, %r1179;
	mov.u32 	%r1183, %r1179;
	mov.u32 	%r1172, %r1179;
$L__BB7_6:
	mul.wide.u32 	%rd45, %r1172, 4;
	add.s64 	%rd46, %rd2, %rd45;
	ld.local.u32 	%r65, [%rd46+4];
	shl.b32 	%r66, %r1172, 5;
	mov.b32 	%r1178, 0;
$L__BB7_7:
	.pragma "nounroll";
	shr.u32 	%r630, %r65, %r1178;
	and.b32  	%r631, %r630, 1;
	setp.eq.b32 	%p4, %r631, 1;
	not.pred 	%p5, %p4;
	add.s32 	%r632, %r66, %r1178;
	mul.lo.s32 	%r633, %r632, 5;
	mul.wide.u32 	%rd47, %r633, 4;
	add.s64 	%rd4, %rd48, %rd47;
	@%p5 bra 	$L__BB7_9;
	ld.global.u32 	%r634, [%rd4];
	xor.b32  	%r1183, %r1183, %r634;
	ld.global.u32 	%r635, [%rd4+4];
	xor.b32  	%r1182, %r1182, %r635;
	ld.global.u32 	%r636, [%rd4+8];
	xor.b32  	%r1181, %r1181, %r636;
	ld.global.u32 	%r637, [%rd4+12];
	xor.b32  	%r1180, %r1180, %r637;
	ld.global.u32 	%r638, [%rd4+16];
	xor.b32  	%r1179, %r1179, %r638;
$L__BB7_9:
	and.b32  	%r640, %r630, 2;
	setp.eq.s32 	%p6, %r640, 0;
	@%p6 bra 	$L__BB7_11;
	ld.global.u32 	%r641, [%rd4+20];
	xor.b32  	%r1183, %r1183, %r641;
	ld.global.u32 	%r642, [%rd4+24];
	xor.b32  	%r1182, %r1182, %r642;
	ld.global.u32 	%r643, [%rd4+28];
	xor.b32  	%r1181, %r1181, %r643;
	ld.global.u32 	%r644, [%rd4+32];
	xor.b32  	%r1180, %r1180, %r644;
	ld.global.u32 	%r645, [%rd4+36];
	xor.b32  	%r1179, %r1179, %r645;
$L__BB7_11:
	and.b32  	%r647, %r630, 4;
	setp.eq.s32 	%p7, %r647, 0;
	@%p7 bra 	$L__BB7_13;
	ld.global.u32 	%r648, [%rd4+40];
	xor.b32  	%r1183, %r1183, %r648;
	ld.global.u32 	%r649, [%rd4+44];
	xor.b32  	%r1182, %r1182, %r649;
	ld.global.u32 	%r650, [%rd4+48];
	xor.b32  	%r1181, %r1181, %r650;
	ld.global.u32 	%r651, [%rd4+52];
	xor.b32  	%r1180, %r1180, %r651;
	ld.global.u32 	%r652, [%rd4+56];
	xor.b32  	%r1179, %r1179, %r652;
$L__BB7_13:
	and.b32  	%r654, %r630, 8;
	setp.eq.s32 	%p8, %r654, 0;
	@%p8 bra 	$L__BB7_15;
	ld.global.u32 	%r655, [%rd4+60];
	xor.b32  	%r1183, %r1183, %r655;
	ld.global.u32 	%r656, [%rd4+64];
	xor.b32  	%r1182, %r1182, %r656;
	ld.global.u32 	%r657, [%rd4+68];
	xor.b32  	%r1181, %r1181, %r657;
	ld.global.u32 	%r658, [%rd4+72];
	xor.b32  	%r1180, %r1180, %r658;
	ld.global.u32 	%r659, [%rd4+76];
	xor.b32  	%r1179, %r1179, %r659;
$L__BB7_15:
	and.b32  	%r661, %r630, 16;
	setp.eq.s32 	%p9, %r661, 0;
	@%p9 bra 	$L__BB7_17;
	ld.global.u32 	%r662, [%rd4+80];
	xor.b32  	%r1183, %r1183, %r662;
	ld.global.u32 	%r663, [%rd4+84];
	xor.b32  	%r1182, %r1182, %r663;
	ld.global.u32 	%r664, [%rd4+88];
	xor.b32  	%r1181, %r1181, %r664;
	ld.global.u32 	%r665, [%rd4+92];
	xor.b32  	%r1180, %r1180, %r665;
	ld.global.u32 	%r666, [%rd4+96];
	xor.b32  	%r1179, %r1179, %r666;
$L__BB7_17:
	and.b32  	%r668, %r630, 32;
	setp.eq.s32 	%p10, %r668, 0;
	@%p10 bra 	$L__BB7_19;
	ld.global.u32 	%r669, [%rd4+100];
	xor.b32  	%r1183, %r1183, %r669;
	ld.global.u32 	%r670, [%rd4+104];
	xor.b32  	%r1182, %r1182, %r670;
	ld.global.u32 	%r671, [%rd4+108];
	xor.b32  	%r1181, %r1181, %r671;
	ld.global.u32 	%r672, [%rd4+112];
	xor.b32  	%r1180, %r1180, %r672;
	ld.global.u32 	%r673, [%rd4+116];
	xor.b32  	%r1179, %r1179, %r673;
$L__BB7_19:
	and.b32  	%r675, %r630, 64;
	setp.eq.s32 	%p11, %r675, 0;
	@%p11 bra 	$L__BB7_21;
	ld.global.u32 	%r676, [%rd4+120];
	xor.b32  	%r1183, %r1183, %r676;
	ld.global.u32 	%r677, [%rd4+124];
	xor.b32  	%r1182, %r1182, %r677;
	ld.global.u32 	%r678, [%rd4+128];
	xor.b32  	%r1181, %r1181, %r678;
	ld.global.u32 	%r679, [%rd4+132];
	xor.b32  	%r1180, %r1180, %r679;
	ld.global.u32 	%r680, [%rd4+136];
	xor.b32  	%r1179, %r1179, %r680;
$L__BB7_21:
	and.b32  	%r682, %r630, 128;
	setp.eq.s32 	%p12, %r682, 0;
	@%p12 bra 	$L__BB7_23;
	ld.global.u32 	%r683, [%rd4+140];
	xor.b32  	%r1183, %r1183, %r683;
	ld.global.u32 	%r684, [%rd4+144];
	xor.b32  	%r1182, %r1182, %r684;
	ld.global.u32 	%r685, [%rd4+148];
	xor.b32  	%r1181, %r1181, %r685;
	ld.global.u32 	%r686, [%rd4+152];
	xor.b32  	%r1180, %r1180, %r686;
	ld.global.u32 	%r687, [%rd4+156];
	xor.b32  	%r1179, %r1179, %r687;
$L__BB7_23:
	and.b32  	%r689, %r630, 256;
	setp.eq.s32 	%p13, %r689, 0;
	@%p13 bra 	$L__BB7_25;
	ld.global.u32 	%r690, [%rd4+160];
	xor.b32  	%r1183, %r1183, %r690;
	ld.global.u32 	%r691, [%rd4+164];
	xor.b32  	%r1182, %r1182, %r691;
	ld.global.u32 	%r692, [%rd4+168];
	xor.b32  	%r1181, %r1181, %r692;
	ld.global.u32 	%r693, [%rd4+172];
	xor.b32  	%r1180, %r1180, %r693;
	ld.global.u32 	%r694, [%rd4+176];
	xor.b32  	%r1179, %r1179, %r694;
$L__BB7_25:
	and.b32  	%r696, %r630, 512;
	setp.eq.s32 	%p14, %r696, 0;
	@%p14 bra 	$L__BB7_27;
	ld.global.u32 	%r697, [%rd4+180];
	xor.b32  	%r1183, %r1183, %r697;
	ld.global.u32 	%r698, [%rd4+184];
	xor.b32  	%r1182, %r1182, %r698;
	ld.global.u32 	%r699, [%rd4+188];
	xor.b32  	%r1181, %r1181, %r699;
	ld.global.u32 	%r700, [%rd4+192];
	xor.b32  	%r1180, %r1180, %r700;
	ld.global.u32 	%r701, [%rd4+196];
	xor.b32  	%r1179, %r1179, %r701;
$L__BB7_27:
	and.b32  	%r703, %r630, 1024;
	setp.eq.s32 	%p15, %r703, 0;
	@%p15 bra 	$L__BB7_29;
	ld.global.u32 	%r704, [%rd4+200];
	xor.b32  	%r1183, %r1183, %r704;
	ld.global.u32 	%r705, [%rd4+204];
	xor.b32  	%r1182, %r1182, %r705;
	ld.global.u32 	%r706, [%rd4+208];
	xor.b32  	%r1181, %r1181, %r706;
	ld.global.u32 	%r707, [%rd4+212];
	xor.b32  	%r1180, %r1180, %r707;
	ld.global.u32 	%r708, [%rd4+216];
	xor.b32  	%r1179, %r1179, %r708;
$L__BB7_29:
	and.b32  	%r710, %r630, 2048;
	setp.eq.s32 	%p16, %r710, 0;
	@%p16 bra 	$L__BB7_31;
	ld.global.u32 	%r711, [%rd4+220];
	xor.b32  	%r1183, %r1183, %r711;
	ld.global.u32 	%r712, [%rd4+224];
	xor.b32  	%r1182, %r1182, %r712;
	ld.global.u32 	%r713, [%rd4+228];
	xor.b32  	%r1181, %r1181, %r713;
	ld.global.u32 	%r714, [%rd4+232];
	xor.b32  	%r1180, %r1180, %r714;
	ld.global.u32 	%r715, [%rd4+236];
	xor.b32  	%r1179, %r1179, %r715;
$L__BB7_31:
	and.b32  	%r717, %r630, 4096;
	setp.eq.s32 	%p17, %r717, 0;
	@%p17 bra 	$L__BB7_33;
	ld.global.u32 	%r718, [%rd4+240];
	xor.b32  	%r1183, %r1183, %r718;
	ld.global.u32 	%r719, [%rd4+244];
	xor.b32  	%r1182, %r1182, %r719;
	ld.global.u32 	%r720, [%rd4+248];
	xor.b32  	%r1181, %r1181, %r720;
	ld.global.u32 	%r721, [%rd4+252];
	xor.b32  	%r1180, %r1180, %r721;
	ld.global.u32 	%r722, [%rd4+256];
	xor.b32  	%r1179, %r1179, %r722;
$L__BB7_33:
	and.b32  	%r724, %r630, 8192;
	setp.eq.s32 	%p18, %r724, 0;
	@%p18 bra 	$L__BB7_35;
	ld.global.u32 	%r725, [%rd4+260];
	xor.b32  	%r1183, %r1183, %r725;
	ld.global.u32 	%r726, [%rd4+264];
	xor.b32  	%r1182, %r1182, %r726;
	ld.global.u32 	%r727, [%rd4+268];
	xor.b32  	%r1181, %r1181, %r727;
	ld.global.u32 	%r728, [%rd4+272];
	xor.b32  	%r1180, %r1180, %r728;
	ld.global.u32 	%r729, [%rd4+276];
	xor.b32  	%r1179, %r1179, %r729;
$L__BB7_35:
	and.b32  	%r731, %r630, 16384;
	setp.eq.s32 	%p19, %r731, 0;
	@%p19 bra 	$L__BB7_37;
	ld.global.u32 	%r732, [%rd4+280];
	xor.b32  	%r1183, %r1183, %r732;
	ld.global.u32 	%r733, [%rd4+284];
	xor.b32  	%r1182, %r1182, %r733;
	ld.global.u32 	%r734, [%rd4+288];
	xor.b32  	%r1181, %r1181, %r734;
	ld.global.u32 	%r735, [%rd4+292];
	xor.b32  	%r1180, %r1180, %r735;
	ld.global.u32 	%r736, [%rd4+296];
	xor.b32  	%r1179, %r1179, %r736;
$L__BB7_37:
	and.b32  	%r738, %r630, 32768;
	setp.eq.s32 	%p20, %r738, 0;
	@%p20 bra 	$L__BB7_39;
	ld.global.u32 	%r739, [%rd4+300];
	xor.b32  	%r1183, %r1183, %r739;
	ld.global.u32 	%r740, [%rd4+304];
	xor.b32  	%r1182, %r1182, %r740;
	ld.global.u32 	%r741, [%rd4+308];
	xor.b32  	%r1181, %r1181, %r741;
	ld.global.u32 	%r742, [%rd4+312];
	xor.b32  	%r1180, %r1180, %r742;
	ld.global.u32 	%r743, [%rd4+316];
	xor.b32  	%r1179, %r1179, %r743;
$L__BB7_39:
	add.s32 	%r1178, %r1178, 16;
	setp.ne.s32 	%p21, %r1178, 32;
	@%p21 bra 	$L__BB7_7;
	mad.lo.s32 	%r744, %r1172, -31, %r66;
	add.s32 	%r1172, %r744, 1;
	setp.ne.s32 	%p22, %r1172, 5;
	@%p22 bra 	$L__BB7_6;
	setp.eq.s32 	%p23, %r2, 1;
	st.local.u32 	[%rd2+4], %r1183;
	st.local.v2.u32 	[%rd2+8], {%r1182, %r1181};
	st.local.v2.u32 	[%rd2+16], {%r1180, %r1179};
	@%p23 bra 	$L__BB7_116;
	mov.b32 	%r1179, 0;
	mov.u32 	%r1180, %r1179;
	mov.u32 	%r1181, %r1179;
	mov.u32 	%r1182, %r1179;
	mov.u32 	%r1183, %r1179;
	mov.u32 	%r1264, %r1179;
$L__BB7_43:
	mul.wide.u32 	%rd49, %r1264, 4;
	add.s64 	%rd50, %rd2, %rd49;
	ld.local.u32 	%r241, [%rd50+4];
	shl.b32 	%r242, %r1264, 5;
	mov.b32 	%r1270, 0;
$L__BB7_44:
	.pragma "nounroll";
	shr.u32 	%r747, %r241, %r1270;
	and.b32  	%r748, %r747, 1;
	setp.eq.b32 	%p24, %r748, 1;
	not.pred 	%p25, %p24;
	add.s32 	%r749, %r242, %r1270;
	mul.lo.s32 	%r750, %r749, 5;
	mul.wide.u32 	%rd51, %r750, 4;
	add.s64 	%rd5, %rd48, %rd51;
	@%p25 bra 	$L__BB7_46;
	ld.global.u32 	%r751, [%rd5];
	xor.b32  	%r1183, %r1183, %r751;
	ld.global.u32 	%r752, [%rd5+4];
	xor.b32  	%r1182, %r1182, %r752;
	ld.global.u32 	%r753, [%rd5+8];
	xor.b32  	%r1181, %r1181, %r753;
	ld.global.u32 	%r754, [%rd5+12];
	xor.b32  	%r1180, %r1180, %r754;
	ld.global.u32 	%r755, [%rd5+16];
	xor.b32  	%r1179, %r1179, %r755;
$L__BB7_46:
	and.b32  	%r757, %r747, 2;
	setp.eq.s32 	%p26, %r757, 0;
	@%p26 bra 	$L__BB7_48;
	ld.global.u32 	%r758, [%rd5+20];
	xor.b32  	%r1183, %r1183, %r758;
	ld.global.u32 	%r759, [%rd5+24];
	xor.b32  	%r1182, %r1182, %r759;
	ld.global.u32 	%r760, [%rd5+28];
	xor.b32  	%r1181, %r1181, %r760;
	ld.global.u32 	%r761, [%rd5+32];
	xor.b32  	%r1180, %r1180, %r761;
	ld.global.u32 	%r762, [%rd5+36];
	xor.b32  	%r1179, %r1179, %r762;
$L__BB7_48:
	and.b32  	%r764, %r747, 4;
	setp.eq.s32 	%p27, %r764, 0;
	@%p27 bra 	$L__BB7_50;
	ld.global.u32 	%r765, [%rd5+40];
	xor.b32  	%r1183, %r1183, %r765;
	ld.global.u32 	%r766, [%rd5+44];
	xor.b32  	%r1182, %r1182, %r766;
	ld.global.u32 	%r767, [%rd5+48];
	xor.b32  	%r1181, %r1181, %r767;
	ld.global.u32 	%r768, [%rd5+52];
	xor.b32  	%r1180, %r1180, %r768;
	ld.global.u32 	%r769, [%rd5+56];
	xor.b32  	%r1179, %r1179, %r769;
$L__BB7_50:
	and.b32  	%r771, %r747, 8;
	setp.eq.s32 	%p28, %r771, 0;
	@%p28 bra 	$L__BB7_52;
	ld.global.u32 	%r772, [%rd5+60];
	xor.b32  	%r1183, %r1183, %r772;
	ld.global.u32 	%r773, [%rd5+64];
	xor.b32  	%r1182, %r1182, %r773;
	ld.global.u32 	%r774, [%rd5+68];
	xor.b32  	%r1181, %r1181, %r774;
	ld.global.u32 	%r775, [%rd5+72];
	xor.b32  	%r1180, %r1180, %r775;
	ld.global.u32 	%r776, [%rd5+76];
	xor.b32  	%r1179, %r1179, %r776;
$L__BB7_52:
	and.b32  	%r778, %r747, 16;
	setp.eq.s32 	%p29, %r778, 0;
	@%p29 bra 	$L__BB7_54;
	ld.global.u32 	%r779, [%rd5+80];
	xor.b32  	%r1183, %r1183, %r779;
	ld.global.u32 	%r780, [%rd5+84];
	xor.b32  	%r1182, %r1182, %r780;
	ld.global.u32 	%r781, [%rd5+88];
	xor.b32  	%r1181, %r1181, %r781;
	ld.global.u32 	%r782, [%rd5+92];
	xor.b32  	%r1180, %r1180, %r782;
	ld.global.u32 	%r783, [%rd5+96];
	xor.b32  	%r1179, %r1179, %r783;
$L__BB7_54:
	and.b32  	%r785, %r747, 32;
	setp.eq.s32 	%p30, %r785, 0;
	@%p30 bra 	$L__BB7_56;
	ld.global.u32 	%r786, [%rd5+100];
	xor.b32  	%r1183, %r1183, %r786;
	ld.global.u32 	%r787, [%rd5+104];
	xor.b32  	%r1182, %r1182, %r787;
	ld.global.u32 	%r788, [%rd5+108];
	xor.b32  	%r1181, %r1181, %r788;
	ld.global.u32 	%r789, [%rd5+112];
	xor.b32  	%r1180, %r1180, %r789;
	ld.global.u32 	%r790, [%rd5+116];
	xor.b32  	%r1179, %r1179, %r790;
$L__BB7_56:
	and.b32  	%r792, %r747, 64;
	setp.eq.s32 	%p31, %r792, 0;
	@%p31 bra 	$L__BB7_58;
	ld.global.u32 	%r793, [%rd5+120];
	xor.b32  	%r1183, %r1183, %r793;
	ld.global.u32 	%r794, [%rd5+124];
	xor.b32  	%r1182, %r1182, %r794;
	ld.global.u32 	%r795, [%rd5+128];
	xor.b32  	%r1181, %r1181, %r795;
	ld.global.u32 	%r796, [%rd5+132];
	xor.b32  	%r1180, %r1180, %r796;
	ld.global.u32 	%r797, [%rd5+136];
	xor.b32  	%r1179, %r1179, %r797;
$L__BB7_58:
	and.b32  	%r799, %r747, 128;
	setp.eq.s32 	%p32, %r799, 0;
	@%p32 bra 	$L__BB7_60;
	ld.global.u32 	%r800, [%rd5+140];
	xor.b32  	%r1183, %r1183, %r800;
	ld.global.u32 	%r801, [%rd5+144];
	xor.b32  	%r1182, %r1182, %r801;
	ld.global.u32 	%r802, [%rd5+148];
	xor.b32  	%r1181, %r1181, %r802;
	ld.global.u32 	%r803, [%rd5+152];
	xor.b32  	%r1180, %r1180, %r803;
	ld.global.u32 	%r804, [%rd5+156];
	xor.b32  	%r1179, %r1179, %r804;
$L__BB7_60:
	and.b32  	%r806, %r747, 256;
	setp.eq.s32 	%p33, %r806, 0;
	@%p33 bra 	$L__BB7_62;
	ld.global.u32 	%r807, [%rd5+160];
	xor.b32  	%r1183, %r1183, %r807;
	ld.global.u32 	%r808, [%rd5+164];
	xor.b32  	%r1182, %r1182, %r808;
	ld.global.u32 	%r809, [%rd5+168];
	xor.b32  	%r1181, %r1181, %r809;
	ld.global.u32 	%r810, [%rd5+172];
	xor.b32  	%r1180, %r1180, %r810;
	ld.global.u32 	%r811, [%rd5+176];
	xor.b32  	%r1179, %r1179, %r811;
$L__BB7_62:
	and.b32  	%r813, %r747, 512;
	setp.eq.s32 	%p34, %r813, 0;
	@%p34 bra 	$L__BB7_64;
	ld.global.u32 	%r814, [%rd5+180];
	xor.b32  	%r1183, %r1183, %r814;
	ld.global.u32 	%r815, [%rd5+184];
	xor.b32  	%r1182, %r1182, %r815;
	ld.global.u32 	%r816, [%rd5+188];
	xor.b32  	%r1181, %r1181, %r816;
	ld.global.u32 	%r817, [%rd5+192];
	xor.b32  	%r1180, %r1180, %r817;
	ld.global.u32 	%r818, [%rd5+196];
	xor.b32  	%r1179, %r1179, %r818;
$L__BB7_64:
	and.b32  	%r820, %r747, 1024;
	setp.eq.s32 	%p35, %r820, 0;
	@%p35 bra 	$L__BB7_66;
	ld.global.u32 	%r821, [%rd5+200];
	xor.b32  	%r1183, %r1183, %r821;
	ld.global.u32 	%r822, [%rd5+204];
	xor.b32  	%r1182, %r1182, %r822;
	ld.global.u32 	%r823, [%rd5+208];
	xor.b32  	%r1181, %r1181, %r823;
	ld.global.u32 	%r824, [%rd5+212];
	xor.b32  	%r1180, %r1180, %r824;
	ld.global.u32 	%r825, [%rd5+216];
	xor.b32  	%r1179, %r1179, %r825;
$L__BB7_66:
	and.b32  	%r827, %r747, 2048;
	setp.eq.s32 	%p36, %r827, 0;
	@%p36 bra 	$L__BB7_68;
	ld.global.u32 	%r828, [%rd5+220];
	xor.b32  	%r1183, %r1183, %r828;
	ld.global.u32 	%r829, [%rd5+224];
	xor.b32  	%r1182, %r1182, %r829;
	ld.global.u32 	%r830, [%rd5+228];
	xor.b32  	%r1181, %r1181, %r830;
	ld.global.u32 	%r831, [%rd5+232];
	xor.b32  	%r1180, %r1180, %r831;
	ld.global.u32 	%r832, [%rd5+236];
	xor.b32  	%r1179, %r1179, %r832;
$L__BB7_68:
	and.b32  	%r834, %r747, 4096;
	setp.eq.s32 	%p37, %r834, 0;
	@%p37 bra 	$L__BB7_70;
	ld.global.u32 	%r835, [%rd5+240];
	xor.b32  	%r1183, %r1183, %r835;
	ld.global.u32 	%r836, [%rd5+244];
	xor.b32  	%r1182, %r1182, %r836;
	ld.global.u32 	%r837, [%rd5+248];
	xor.b32  	%r1181, %r1181, %r837;
	ld.global.u32 	%r838, [%rd5+252];
	xor.b32  	%r1180, %r1180, %r838;
	ld.global.u32 	%r839, [%rd5+256];
	xor.b32  	%r1179, %r1179, %r839;
$L__BB7_70:
	and.b32  	%r841, %r747, 8192;
	setp.eq.s32 	%p38, %r841, 0;
	@%p38 bra 	$L__BB7_72;
	ld.global.u32 	%r842, [%rd5+260];
	xor.b32  	%r1183, %r1183, %r842;
	ld.global.u32 	%r843, [%rd5+264];
	xor.b32  	%r1182, %r1182, %r843;
	ld.global.u32 	%r844, [%rd5+268];
	xor.b32  	%r1181, %r1181, %r844;
	ld.global.u32 	%r845, [%rd5+272];
	xor.b32  	%r1180, %r1180, %r845;
	ld.global.u32 	%r846, [%rd5+276];
	xor.b32  	%r1179, %r1179, %r846;
$L__BB7_72:
	and.b32  	%r848, %r747, 16384;
	setp.eq.s32 	%p39, %r848, 0;
	@%p39 bra 	$L__BB7_74;
	ld.global.u32 	%r849, [%rd5+280];
	xor.b32  	%r1183, %r1183, %r849;
	ld.global.u32 	%r850, [%rd5+284];
	xor.b32  	%r1182, %r1182, %r850;
	ld.global.u32 	%r851, [%rd5+288];
	xor.b32  	%r1181, %r1181, %r851;
	ld.global.u32 	%r852, [%rd5+292];
	xor.b32  	%r1180, %r1180, %r852;
	ld.global.u32 	%r853, [%rd5+296];
	xor.b32  	%r1179, %r1179, %r853;
$L__BB7_74:
	and.b32  	%r855, %r747, 32768;
	setp.eq.s32 	%p40, %r855, 0;
	@%p40 bra 	$L__BB7_76;
	ld.global.u32 	%r856, [%rd5+300];
	xor.b32  	%r1183, %r1183, %r856;
	ld.global.u32 	%r857, [%rd5+304];
	xor.b32  	%r1182, %r1182, %r857;
	ld.global.u32 	%r858, [%rd5+308];
	xor.b32  	%r1181, %r1181, %r858;
	ld.global.u32 	%r859, [%rd5+312];
	xor.b32  	%r1180, %r1180, %r859;
	ld.global.u32 	%r860, [%rd5+316];
	xor.b32  	%r1179, %r1179, %r860;
$L__BB7_76:
	add.s32 	%r1270, %r1270, 16;
	setp.ne.s32 	%p41, %r1270, 32;
	@%p41 bra 	$L__BB7_44;
	mad.lo.s32 	%r861, %r1264, -31, %r242;
	add.s32 	%r1264, %r861, 1;
	setp.ne.s32 	%p42, %r1264, 5;
	@%p42 bra 	$L__BB7_43;
	setp.eq.s32 	%p43, %r2, 2;
	st.local.u32 	[%rd2+4], %r1183;
	st.local.v2.u32 	[%rd2+8], {%r1182, %r1181};
	st.local.v2.u32 	[%rd2+16], {%r1180, %r1179};
	@%p43 bra 	$L__BB7_116;
	mov.b32 	%r1179, 0;
	mov.u32 	%r1180, %r1179;
	mov.u32 	%r1181, %r1179;
	mov.u32 	%r1182, %r1179;
	mov.u32 	%r1183, %r1179;
	mov.u32 	%r1356, %r1179;
$L__BB7_80:
	mul.wide.u32 	%rd53, %r1356, 4;
	add.s64 	%rd54, %rd2, %rd53;
	ld.local.u32 	%r417, [%rd54+4];
	shl.b32 	%r418, %r1356, 5;
	mov.b32 	%r1362, 0;
$L__BB7_81:
	.pragma "nounroll";
	shr.u32 	%r864, %r417, %r1362;
	and.b32  	%r865, %r864, 1;
	setp.eq.b32 	%p44, %r865, 1;
	not.pred 	%p45, %p44;
	add.s32 	%r866, %r418, %r1362;
	mul.lo.s32 	%r867, %r866, 5;
	mul.wide.u32 	%rd55, %r867, 4;
	mov.u64 	%rd56, precalc_xorwow_matrix;
	add.s64 	%rd6, %rd56, %rd55;
	@%p45 bra 	$L__BB7_83;
	ld.global.u32 	%r868, [%rd6];
	xor.b32  	%r1183, %r1183, %r868;
	ld.global.u32 	%r869, [%rd6+4];
	xor.b32  	%r1182, %r1182, %r869;
	ld.global.u32 	%r870, [%rd6+8];
	xor.b32  	%r1181, %r1181, %r870;
	ld.global.u32 	%r871, [%rd6+12];
	xor.b32  	%r1180, %r1180, %r871;
	ld.global.u32 	%r872, [%rd6+16];
	xor.b32  	%r1179, %r1179, %r872;
$L__BB7_83:
	and.b32  	%r874, %r864, 2;
	setp.eq.s32 	%p46, %r874, 0;
	@%p46 bra 	$L__BB7_85;
	ld.global.u32 	%r875, [%rd6+20];
	xor.b32  	%r1183, %r1183, %r875;
	ld.global.u32 	%r876, [%rd6+24];
	xor.b32  	%r1182, %r1182, %r876;
	ld.global.u32 	%r877, [%rd6+28];
	xor.b32  	%r1181, %r1181, %r877;
	ld.global.u32 	%r878, [%rd6+32];
	xor.b32  	%r1180, %r1180, %r878;
	ld.global.u32 	%r879, [%rd6+36];
	xor.b32  	%r1179, %r1179, %r879;
$L__BB7_85:
	and.b32  	%r881, %r864, 4;
	setp.eq.s32 	%p47, %r881, 0;
	@%p47 bra 	$L__BB7_87;
	ld.global.u32 	%r882, [%rd6+40];
	xor.b32  	%r1183, %r1183, %r882;
	ld.global.u32 	%r883, [%rd6+44];
	xor.b32  	%r1182, %r1182, %r883;
	ld.global.u32 	%r884, [%rd6+48];
	xor.b32  	%r1181, %r1181, %r884;
	ld.global.u32 	%r885, [%rd6+52];
	xor.b32  	%r1180, %r1180, %r885;
	ld.global.u32 	%r886, [%rd6+56];
	xor.b32  	%r1179, %r1179, %r886;
$L__BB7_87:
	and.b32  	%r888, %r864, 8;
	setp.eq.s32 	%p48, %r888, 0;
	@%p48 bra 	$L__BB7_89;
	ld.global.u32 	%r889, [%rd6+60];
	xor.b32  	%r1183, %r1183, %r889;
	ld.global.u32 	%r890, [%rd6+64];
	xor.b32  	%r1182, %r1182, %r890;
	ld.global.u32 	%r891, [%rd6+68];
	xor.b32  	%r1181, %r1181, %r891;
	ld.global.u32 	%r892, [%rd6+72];
	xor.b32  	%r1180, %r1180, %r892;
	ld.global.u32 	%r893, [%rd6+76];
	xor.b32  	%r1179, %r1179, %r893;
$L__BB7_89:
	and.b32  	%r895, %r864, 16;
	setp.eq.s32 	%p49, %r895, 0;
	@%p49 bra 	$L__BB7_91;
	ld.global.u32 	%r896, [%rd6+80];
	xor.b32  	%r1183, %r1183, %r896;
	ld.global.u32 	%r897, [%rd6+84];
	xor.b32  	%r1182, %r1182, %r897;
	ld.global.u32 	%r898, [%rd6+88];
	xor.b32  	%r1181, %r1181, %r898;
	ld.global.u32 	%r899, [%rd6+92];
	xor.b32  	%r1180, %r1180, %r899;
	ld.global.u32 	%r900, [%rd6+96];
	xor.b32  	%r1179, %r1179, %r900;
$L__BB7_91:
	and.b32  	%r902, %r864, 32;
	setp.eq.s32 	%p50, %r902, 0;
	@%p50 bra 	$L__BB7_93;
	ld.global.u32 	%r903, [%rd6+100];
	xor.b32  	%r1183, %r1183, %r903;
	ld.global.u32 	%r904, [%rd6+104];
	xor.b32  	%r1182, %r1182, %r904;
	ld.global.u32 	%r905, [%rd6+108];
	xor.b32  	%r1181, %r1181, %r905;
	ld.global.u32 	%r906, [%rd6+112];
	xor.b32  	%r1180, %r1180, %r906;
	ld.global.u32 	%r907, [%rd6+116];
	xor.b32  	%r1179, %r1179, %r907;
$L__BB7_93:
	and.b32  	%r909, %r864, 64;
	setp.eq.s32 	%p51, %r909, 0;
	@%p51 bra 	$L__BB7_95;
	ld.global.u32 	%r910, [%rd6+120];
	xor.b32  	%r1183, %r1183, %r910;
	ld.global.u32 	%r911, [%rd6+124];
	xor.b32  	%r1182, %r1182, %r911;
	ld.global.u32 	%r912, [%rd6+128];
	xor.b32  	%r1181, %r1181, %r912;
	ld.global.u32 	%r913, [%rd6+132];
	xor.b32  	%r1180, %r1180, %r913;
	ld.global.u32 	%r914, [%rd6+136];
	xor.b32  	%r1179, %r1179, %r914;
$L__BB7_95:
	and.b32  	%r916, %r864, 128;
	setp.eq.s32 	%p52, %r916, 0;
	@%p52 bra 	$L__BB7_97;
	ld.global.u32 	%r917, [%rd6+140];
	xor.b32  	%r1183, %r1183, %r917;
	ld.global.u32 	%r918, [%rd6+144];
	xor.b32  	%r1182, %r1182, %r918;
	ld.global.u32 	%r919, [%rd6+148];
	xor.b32  	%r1181, %r1181, %r919;
	ld.global.u32 	%r920, [%rd6+152];
	xor.b32  	%r1180, %r1180, %r920;
	ld.global.u32 	%r921, [%rd6+156];
	xor.b32  	%r1179, %r1179, %r921;
$L__BB7_97:
	and.b32  	%r923, %r864, 256;
	setp.eq.s32 	%p53, %r923, 0;
	@%p53 bra 	$L__BB7_99;
	ld.global.u32 	%r924, [%rd6+160];
	xor.b32  	%r1183, %r1183, %r924;
	ld.global.u32 	%r925, [%rd6+164];
	xor.b32  	%r1182, %r1182, %r925;
	ld.global.u32 	%r926, [%rd6+168];
	xor.b32  	%r1181, %r1181, %r926;
	ld.global.u32 	%r927, [%rd6+172];
	xor.b32  	%r1180, %r1180, %r927;
	ld.global.u32 	%r928, [%rd6+176];
	xor.b32  	%r1179, %r1179, %r928;
$L__BB7_99:
	and.b32  	%r930, %r864, 512;
	setp.eq.s32 	%p54, %r930, 0;
	@%p54 bra 	$L__BB7_101;
	ld.global.u32 	%r931, [%rd6+180];
	xor.b32  	%r1183, %r1183, %r931;
	ld.global.u32 	%r932, [%rd6+184];
	xor.b32  	%r1182, %r1182, %r932;
	ld.global.u32 	%r933, [%rd6+188];
	xor.b32  	%r1181, %r1181, %r933;
	ld.global.u32 	%r934, [%rd6+192];
	xor.b32  	%r1180, %r1180, %r934;
	ld.global.u32 	%r935, [%rd6+196];
	xor.b32  	%r1179, %r1179, %r935;
$L__BB7_101:
	and.b32  	%r937, %r864, 1024;
	setp.eq.s32 	%p55, %r937, 0;
	@%p55 bra 	$L__BB7_103;
	ld.global.u32 	%r938, [%rd6+200];
	xor.b32  	%r1183, %r1183, %r938;
	ld.global.u32 	%r939, [%rd6+204];
	xor.b32  	%r1182, %r1182, %r939;
	ld.global.u32 	%r940, [%rd6+208];
	xor.b32  	%r1181, %r1181, %r940;
	ld.global.u32 	%r941, [%rd6+212];
	xor.b32  	%r1180, %r1180, %r941;
	ld.global.u32 	%r942, [%rd6+216];
	xor.b32  	%r1179, %r1179, %r942;
$L__BB7_103:
	and.b32  	%r944, %r864, 2048;
	setp.eq.s32 	%p56, %r944, 0;
	@%p56 bra 	$L__BB7_105;
	ld.global.u32 	%r945, [%rd6+220];
	xor.b32  	%r1183, %r1183, %r945;
	ld.global.u32 	%r946, [%rd6+224];
	xor.b32  	%r1182, %r1182, %r946;
	ld.global.u32 	%r947, [%rd6+228];
	xor.b32  	%r1181, %r1181, %r947;
	ld.global.u32 	%r948, [%rd6+232];
	xor.b32  	%r1180, %r1180, %r948;
	ld.global.u32 	%r949, [%rd6+236];
	xor.b32  	%r1179, %r1179, %r949;
$L__BB7_105:
	and.b32  	%r951, %r864, 4096;
	setp.eq.s32 	%p57, %r951, 0;
	@%p57 bra 	$L__BB7_107;
	ld.global.u32 	%r952, [%rd6+240];
	xor.b32  	%r1183, %r1183, %r952;
	ld.global.u32 	%r953, [%rd6+244];
	xor.b32  	%r1182, %r1182, %r953;
	ld.global.u32 	%r954, [%rd6+248];
	xor.b32  	%r1181, %r1181, %r954;
	ld.global.u32 	%r955, [%rd6+252];
	xor.b32  	%r1180, %r1180, %r955;
	ld.global.u32 	%r956, [%rd6+256];
	xor.b32  	%r1179, %r1179, %r956;
$L__BB7_107:
	and.b32  	%r958, %r864, 8192;
	setp.eq.s32 	%p58, %r958, 0;
	@%p58 bra 	$L__BB7_109;
	ld.global.u32 	%r959, [%rd6+260];
	xor.b32  	%r1183, %r1183, %r959;
	ld.global.u32 	%r960, [%rd6+264];
	xor.b32  	%r1182, %r1182, %r960;
	ld.global.u32 	%r961, [%rd6+268];
	xor.b32  	%r1181, %r1181, %r961;
	ld.global.u32 	%r962, [%rd6+272];
	xor.b32  	%r1180, %r1180, %r962;
	ld.global.u32 	%r963, [%rd6+276];
	xor.b32  	%r1179, %r1179, %r963;
$L__BB7_109:
	and.b32  	%r965, %r864, 16384;
	setp.eq.s32 	%p59, %r965, 0;
	@%p59 bra 	$L__BB7_111;
	ld.global.u32 	%r966, [%rd6+280];
	xor.b32  	%r1183, %r1183, %r966;
	ld.global.u32 	%r967, [%rd6+284];
	xor.b32  	%r1182, %r1182, %r967;
	ld.global.u32 	%r968, [%rd6+288];
	xor.b32  	%r1181, %r1181, %r968;
	ld.global.u32 	%r969, [%rd6+292];
	xor.b32  	%r1180, %r1180, %r969;
	ld.global.u32 	%r970, [%rd6+296];
	xor.b32  	%r1179, %r1179, %r970;
$L__BB7_111:
	and.b32  	%r972, %r864, 32768;
	setp.eq.s32 	%p60, %r972, 0;
	@%p60 bra 	$L__BB7_113;
	ld.global.u32 	%r973, [%rd6+300];
	xor.b32  	%r1183, %r1183, %r973;
	ld.global.u32 	%r974, [%rd6+304];
	xor.b32  	%r1182, %r1182, %r974;
	ld.global.u32 	%r975, [%rd6+308];
	xor.b32  	%r1181, %r1181, %r975;
	ld.global.u32 	%r976, [%rd6+312];
	xor.b32  	%r1180, %r1180, %r976;
	ld.global.u32 	%r977, [%rd6+316];
	xor.b32  	%r1179, %r1179, %r977;
$L__BB7_113:
	add.s32 	%r1362, %r1362, 16;
	setp.ne.s32 	%p61, %r1362, 32;
	@%p61 bra 	$L__BB7_81;
	mad.lo.s32 	%r978, %r1356, -31, %r418;
	add.s32 	%r1356, %r978, 1;
	setp.ne.s32 	%p62, %r1356, 5;
	@%p62 bra 	$L__BB7_80;
	st.local.u32 	[%rd2+4], %r1183;
	st.local.v2.u32 	[%rd2+8], {%r1182, %r1181};
	st.local.u32 	[%rd2+16], %r1180;
$L__BB7_116:
	mov.b32 	%r1454, 0;
	st.local.v2.u32 	[%rd2+24], {%r1454, %r1454};
	st.local.u32 	[%rd2+32], %r1454;
	mov.b64 	%rd57, 0;
	st.local.u64 	[%rd2+40], %rd57;
	st.local.v2.u32 	[%rd1], {%r1454, %r1454};
	st.local.v2.u32 	[%rd1+8], {%r1454, %r1454};
	st.local.v2.u32 	[%rd1+16], {%r1454, %r1454};
	mov.b32 	%r1448, 716983765;
$L__BB7_117:
	add.s32 	%r599, %r1448, 4349244;
	shr.u32 	%r981, %r1183, 2;
	xor.b32  	%r982, %r981, %r1183;
	shl.b32 	%r983, %r1179, 4;
	shl.b32 	%r984, %r982, 1;
	xor.b32  	%r985, %r984, %r983;
	xor.b32  	%r986, %r985, %r982;
	xor.b32  	%r987, %r986, %r1179;
	add.s32 	%r988, %r1448, %r987;
	shl.b32 	%r989, %r988, 2;
	shr.u32 	%r990, %r1182, 2;
	xor.b32  	%r991, %r990, %r1182;
	shl.b32 	%r992, %r987, 4;
	shl.b32 	%r993, %r991, 1;
	xor.b32  	%r994, %r993, %r992;
	xor.b32  	%r995, %r994, %r991;
	xor.b32  	%r996, %r995, %r987;
	add.s32 	%r997, %r1448, %r996;
	shl.b32 	%r998, %r997, 2;
	add.s32 	%r999, %r989, 788;
	and.b32  	%r1000, %r999, 1020;
	add.s32 	%r1001, %r3, %r1000;
	ld.shared.f32 	%f17, [%r1001];
	add.s32 	%r1002, %r998, 552;
	and.b32  	%r1003, %r1002, 1020;
	add.s32 	%r1004, %r3, %r1003;
	ld.shared.f32 	%f18, [%r1004];
	sub.f32 	%f19, %f17, %f18;
	add.f32 	%f20, %f19, 0f00000000;
	shr.u32 	%r1005, %r1181, 2;
	xor.b32  	%r1006, %r1005, %r1181;
	shl.b32 	%r1007, %r996, 4;
	shl.b32 	%r1008, %r1006, 1;
	xor.b32  	%r1009, %r1008, %r1007;
	xor.b32  	%r1010, %r1009, %r1006;
	xor.b32  	%r1011, %r1010, %r996;
	add.s32 	%r1012, %r1448, %r1011;
	shl.b32 	%r1013, %r1012, 2;
	shr.u32 	%r1014, %r1180, 2;
	xor.b32  	%r1015, %r1014, %r1180;
	shl.b32 	%r1016, %r1011, 4;
	shl.b32 	%r1017, %r1015, 1;
	xor.b32  	%r1018, %r1017, %r1016;
	xor.b32  	%r1019, %r1018, %r1015;
	xor.b32  	%r1020, %r1019, %r1011;
	add.s32 	%r1021, %r1448, %r1020;
	shl.b32 	%r1022, %r1021, 2;
	add.s32 	%r1023, %r1013, 316;
	and.b32  	%r1024, %r1023, 1020;
	add.s32 	%r1025, %r3, %r1024;
	ld.shared.f32 	%f21, [%r1025];
	add.s32 	%r1026, %r1022, 80;
	and.b32  	%r1027, %r1026, 1020;
	add.s32 	%r1028, %r3, %r1027;
	ld.shared.f32 	%f22, [%r1028];
	sub.f32 	%f23, %f21, %f22;
	add.f32 	%f24, %f20, %f23;
	shr.u32 	%r1029, %r1179, 2;
	xor.b32  	%r1030, %r1029, %r1179;
	shl.b32 	%r1031, %r1020, 4;
	shl.b32 	%r1032, %r1030, 1;
	xor.b32  	%r1033, %r1032, %r1031;
	xor.b32  	%r1034, %r1033, %r1030;
	xor.b32  	%r1035, %r1034, %r1020;
	add.s32 	%r1036, %r1448, %r1035;
	shl.b32 	%r1037, %r1036, 2;
	shr.u32 	%r1038, %r987, 2;
	xor.b32  	%r1039, %r1038, %r987;
	shl.b32 	%r1040, %r1035, 4;
	shl.b32 	%r1041, %r1039, 1;
	xor.b32  	%r1042, %r1041, %r1040;
	xor.b32  	%r1043, %r1042, %r1039;
	xor.b32  	%r1044, %r1043, %r1035;
	add.s32 	%r1045, %r1448, %r1044;
	shl.b32 	%r1046, %r1045, 2;
	add.s32 	%r1047, %r1037, 868;
	and.b32  	%r1048, %r1047, 1020;
	add.s32 	%r1049, %r3, %r1048;
	ld.shared.f32 	%f25, [%r1049];
	add.s32 	%r1050, %r1046, 632;
	and.b32  	%r1051, %r1050, 1020;
	add.s32 	%r1052, %r3, %r1051;
	ld.shared.f32 	%f26, [%r1052];
	sub.f32 	%f27, %f25, %f26;
	add.f32 	%f28, %f24, %f27;
	shr.u32 	%r1053, %r996, 2;
	xor.b32  	%r1054, %r1053, %r996;
	shl.b32 	%r1055, %r1044, 4;
	shl.b32 	%r1056, %r1054, 1;
	xor.b32  	%r1057, %r1056, %r1055;
	xor.b32  	%r1058, %r1057, %r1054;
	xor.b32  	%r1059, %r1058, %r1044;
	add.s32 	%r1060, %r1448, %r1059;
	shl.b32 	%r1061, %r1060, 2;
	shr.u32 	%r1062, %r1011, 2;
	xor.b32  	%r1063, %r1062, %r1011;
	shl.b32 	%r1064, %r1059, 4;
	shl.b32 	%r1065, %r1063, 1;
	xor.b32  	%r1066, %r1065, %r1064;
	xor.b32  	%r1067, %r1066, %r1063;
	xor.b32  	%r1183, %r1067, %r1059;
	add.s32 	%r1068, %r1448, %r1183;
	shl.b32 	%r1069, %r1068, 2;
	add.s32 	%r1070, %r1061, 396;
	and.b32  	%r1071, %r1070, 1020;
	add.s32 	%r1072, %r3, %r1071;
	ld.shared.f32 	%f29, [%r1072];
	add.s32 	%r1073, %r1069, 160;
	and.b32  	%r1074, %r1073, 1020;
	add.s32 	%r1075, %r3, %r1074;
	ld.shared.f32 	%f30, [%r1075];
	sub.f32 	%f31, %f29, %f30;
	add.f32 	%f32, %f28, %f31;
	shr.u32 	%r1076, %r1020, 2;
	xor.b32  	%r1077, %r1076, %r1020;
	shl.b32 	%r1078, %r1183, 4;
	shl.b32 	%r1079, %r1077, 1;
	xor.b32  	%r1080, %r1079, %r1078;
	xor.b32  	%r1081, %r1080, %r1077;
	xor.b32  	%r1182, %r1081, %r1183;
	add.s32 	%r1082, %r1448, %r1182;
	shl.b32 	%r1083, %r1082, 2;
	shr.u32 	%r1084, %r1035, 2;
	xor.b32  	%r1085, %r1084, %r1035;
	shl.b32 	%r1086, %r1182, 4;
	shl.b32 	%r1087, %r1085, 1;
	xor.b32  	%r1088, %r1087, %r1086;
	xor.b32  	%r1089, %r1088, %r1085;
	xor.b32  	%r1181, %r1089, %r1182;
	add.s32 	%r1090, %r1448, %r1181;
	shl.b32 	%r1091, %r1090, 2;
	add.s32 	%r1092, %r1083, 948;
	and.b32  	%r1093, %r1092, 1020;
	add.s32 	%r1094, %r3, %r1093;
	ld.shared.f32 	%f33, [%r1094];
	add.s32 	%r1095, %r1091, 712;
	and.b32  	%r1096, %r1095, 1020;
	add.s32 	%r1097, %r3, %r1096;
	ld.shared.f32 	%f34, [%r1097];
	sub.f32 	%f35, %f33, %f34;
	add.f32 	%f36, %f32, %f35;
	shr.u32 	%r1098, %r1044, 2;
	xor.b32  	%r1099, %r1098, %r1044;
	shl.b32 	%r1100, %r1181, 4;
	shl.b32 	%r1101, %r1099, 1;
	xor.b32  	%r1102, %r1101, %r1100;
	xor.b32  	%r1103, %r1102, %r1099;
	xor.b32  	%r1180, %r1103, %r1181;
	add.s32 	%r1104, %r1448, %r1180;
	shl.b32 	%r1105, %r1104, 2;
	shr.u32 	%r1106, %r1059, 2;
	xor.b32  	%r1107, %r1106, %r1059;
	shl.b32 	%r1108, %r1180, 4;
	shl.b32 	%r1109, %r1107, 1;
	xor.b32  	%r1110, %r1109, %r1108;
	xor.b32  	%r1111, %r1110, %r1107;
	xor.b32  	%r1179, %r1111, %r1180;
	add.s32 	%r1112, %r1448, %r1179;
	shl.b32 	%r1113, %r1112, 2;
	add.s32 	%r1114, %r1105, 476;
	and.b32  	%r1115, %r1114, 1020;
	add.s32 	%r1116, %r3, %r1115;
	ld.shared.f32 	%f37, [%r1116];
	add.s32 	%r1117, %r1113, 240;
	and.b32  	%r1118, %r1117, 1020;
	add.s32 	%r1119, %r3, %r1118;
	ld.shared.f32 	%f38, [%r1119];
	sub.f32 	%f39, %f37, %f38;
	add.f32 	%f40, %f36, %f39;
	mov.b32 	%r1120, %f40;
	and.b32  	%r1121, %r1120, -2147483648;
	and.b32  	%r1122, %r1454, 31;
	shr.u32 	%r1123, %r1121, %r1122;
	shr.u32 	%r1124, %r1454, 5;
	mul.wide.u32 	%rd58, %r1124, 4;
	add.s64 	%rd59, %rd1, %rd58;
	ld.local.u32 	%r1125, [%rd59];
	or.b32  	%r1126, %r1125, %r1123;
	st.local.u32 	[%rd59], %r1126;
	add.s32 	%r1454, %r1454, 1;
	setp.ne.s32 	%p63, %r1454, 192;
	mov.u32 	%r1448, %r599;
	@%p63 bra 	$L__BB7_117;
	st.local.u32 	[%rd2+4], %r1183;
	st.local.v2.u32 	[%rd2+8], {%r1182, %r1181};
	st.local.v2.u32 	[%rd2+16], {%r1180, %r1179};
	ld.local.v2.u32 	{%r1128, %r1129}, [%rd1];
	mov.u32 	%r1130, %tid.x;
	shr.u32 	%r1131, %r1130, 2;
	mov.u32 	%r1132, _ZZ13kernel_int768PjPfiE6sh_sim;
	mad.lo.s32 	%r1133, %r1131, 132, %r1132;
	shl.b32 	%r1134, %r2, 2;
	add.s32 	%r1135, %r1133, %r1134;
	st.shared.u32 	[%r1135], %r1128;
	st.shared.u32 	[%r1135+16], %r1129;
	ld.local.v2.u32 	{%r1136, %r1137}, [%rd1+8];
	st.shared.u32 	[%r1135+32], %r1136;
	st.shared.u32 	[%r1135+48], %r1137;
	ld.local.v2.u32 	{%r1138, %r1139}, [%rd1+16];
	st.shared.u32 	[%r1135+64], %r1138;
	st.shared.u32 	[%r1135+80], %r1139;
	mov.b32 	%r1455, 0;
	st.shared.u32 	[%r1135+96], %r1455;
	st.shared.u32 	[%r1135+112], %r1455;
	bar.sync 	0;
$L__BB7_119:
	add.s32 	%r607, %r1455, %r1148;
	and.b32  	%r1140, %r1455, 7;
	setp.ne.s32 	%p64, %r4, %r1140;
	@%p64 bra 	$L__BB7_121;
	ld.param.u64 	%rd66, [_Z13kernel_int768PjPfi_param_0];
	mad.lo.s32 	%r1141, %r1455, 132, %r5;
	ld.shared.u32 	%r1142, [%r1141];
	mul.wide.s32 	%rd60, %r607, 32;
	and.b32  	%r1144, %r1130, 31;
	cvt.u64.u32 	%rd61, %r1144;
	or.b64  	%rd62, %rd60, %rd61;
	cvta.to.global.u64 	%rd63, %rd66;
	shl.b64 	%rd64, %rd62, 2;
	add.s64 	%rd65, %rd63, %rd64;
	st.global.u32 	[%rd65], %r1142;
$L__BB7_121:
	add.s32 	%r608, %r1455, 1;
	setp.lt.u32 	%p65, %r1455, 63;
	add.s32 	%r1145, %r607, 1;
	setp.lt.s32 	%p66, %r1145, %r610;
	and.pred  	%p67, %p65, %p66;
	mov.u32 	%r1455, %r608;
	@%p67 bra 	$L__BB7_119;
	bar.sync 	0;
	mov.u32 	%r1146, %nctaid.x;
	shl.b32 	%r1147, %r1146, 6;
	add.s32 	%r1148, %r1148, %r1147;
	setp.lt.s32 	%p68, %r1148, %r610;
	@%p68 bra 	$L__BB7_2;
$L__BB7_123:
	ret;

}
	// .globl	_Z10kernel_bucILi1EEvPiS0_PfiS1_S1_S1_ifffPy
.visible .entry _Z10kernel_bucILi1EEvPiS0_PfiS1_S1_S1_ifffPy(
	.param .u64 .ptr .align 1 _Z10kernel_bucILi1EEvPiS0_PfiS1_S1_S1_ifffPy_param_0,
	.param .u64 .ptr .align 1 _Z10kernel_bucILi1EEvPiS0_PfiS1_S1_S1_ifffPy_param_1,
	.param .u64 .ptr .align 1 _Z10kernel_bucILi1EEvPiS0_PfiS1_S1_S1_ifffPy_param_2,
	.param .u32 _Z10kernel_bucILi1EEvPiS0_PfiS1_S1_S1_ifffPy_param_3,
	.param .u64 .ptr .align 1 _Z10kernel_bucILi1EEvPiS0_PfiS1_S1_S1_ifffPy_param_4,
	.param .u64 .ptr .align 1 _Z10kernel_bucILi1EEvPiS0_PfiS1_S1_S1_ifffPy_param_5,
	.param .u64 .ptr .align 1 _Z10kernel_bucILi1EEvPiS0_PfiS1_S1_S1_ifffPy_param_6,
	.param .u32 _Z10kernel_bucILi1EEvPiS0_PfiS1_S1_S1_ifffPy_param_7,
	.param .f32 _Z10kernel_bucILi1EEvPiS0_PfiS1_S1_S1_ifffPy_param_8,
	.param .f32 _Z10kernel_bucILi1EEvPiS0_PfiS1_S1_S1_ifffPy_param_9,
	.param .f32 _Z10kernel_bucILi1EEvPiS0_PfiS1_S1_S1_ifffPy_param_10,
	.param .u64 .ptr .align 1 _Z10kernel_bucILi1EEvPiS0_PfiS1_S1_S1_ifffPy_param_11
)
{
	.reg .pred 	%p<39>;
	.reg .b32 	%r<121>;
	.reg .b32 	%f<522>;
	.reg .b64 	%rd<43>;
	// demoted variable
	.shared .align 4 .b8 _ZZ10kernel_bucILi1EEvPiS0_PfiS1_S1_S1_ifffPyE3dp0[1024];
	ld.param.u64 	%rd15, [_Z10kernel_bucILi1EEvPiS0_PfiS1_S1_S1_ifffPy_param_0];
	ld.param.u64 	%rd11, [_Z10kernel_bucILi1EEvPiS0_PfiS1_S1_S1_ifffPy_param_2];
	ld.param.u32 	%r30, [_Z10kernel_bucILi1EEvPiS0_PfiS1_S1_S1_ifffPy_param_3];
	ld.param.u32 	%r31, [_Z10kernel_bucILi1EEvPiS0_PfiS1_S1_S1_ifffPy_param_7];
	ld.param.f32 	%f4, [_Z10kernel_bucILi1EEvPiS0_PfiS1_S1_S1_ifffPy_param_8];
	cvta.to.global.u64 	%rd1, %rd15;
	mov.u32 	%r32, %ctaid.x;
	shl.b32 	%r119, %r32, 4;
	setp.ge.s32 	%p1, %r119, %r31;
	mov.b64 	%rd41, 0;
	@%p1 bra 	$L__BB8_18;
	mov.u32 	%r33, %tid.x;
	cvt.u64.u32 	%rd2, %r33;
	shl.b32 	%r34, %r33, 2;
	mov.u32 	%r35, sh_vec;
	add.s32 	%r2, %r35, %r34;
	shr.u32 	%r3, %r33, 4;
	shl.b32 	%r36, %r3, 6;
	mov.u32 	%r37, _ZZ10kernel_bucILi1EEvPiS0_PfiS1_S1_S1_ifffPyE3dp0;
	add.s32 	%r38, %r37, %r36;
	and.b32  	%r4, %r33, 15;
	and.b32  	%r39, %r34, 60;
	add.s32 	%r5, %r38, %r39;
	shl.b32 	%r40, %r33, 10;
	add.s32 	%r6, %r2, %r40;
	mad.lo.s32 	%r7, %r3, 1028, %r35;
	shl.b32 	%r41, %r33, 27;
	shr.s32 	%r42, %r41, 31;
	and.b32  	%r43, %r42, 15;
	add.s32 	%r44, %r43, %r4;
	and.b32  	%r45, %r3, 60;
	shr.u32 	%r46, %r33, 2;
	and.b32  	%r47, %r46, 12;
	and.b32  	%r8, %r33, 1;
	and.b32  	%r9, %r33, 2;
	and.b32  	%r10, %r33, 4;
	and.b32  	%r11, %r33, 8;
	and.b32  	%r48, %r46, 3;
	or.b32  	%r49, %r45, %r48;
	shl.b32 	%r50, %r49, 6;
	add.s32 	%r51, %r37, %r50;
	and.b32  	%r52, %r33, 3;
	or.b32  	%r53, %r47, %r52;
	shl.b32 	%r54, %r53, 2;
	add.s32 	%r12, %r51, %r54;
	mad.lo.s32 	%r13, %r4, 1028, %r35;
	mov.u32 	%r55, %nctaid.x;
	shl.b32 	%r14, %r55, 4;
	add.s32 	%r56, %r30, -1;
	shr.u32 	%r57, %r56, 4;
	add.s32 	%r15, %r57, 1;
	shl.b32 	%r58, %r44, 2;
	add.s32 	%r16, %r7, %r58;
	add.s32 	%r17, %r16, 512;
	add.s32 	%r59, %r58, 960;
	and.b32  	%r60, %r59, 1020;
	add.s32 	%r18, %r7, %r60;
	and.b32  	%r61, %r40, 15360;
	sub.s32 	%r62, %r13, %r61;
	mad.lo.s32 	%r19, %r45, 1028, %r62;
	mad.lo.s32 	%r20, %r47, 1028, %r62;
	cvta.to.global.u64 	%rd3, %rd11;
	mov.b64 	%rd41, 0;
$L__BB8_2:
	ld.param.u64 	%rd37, [_Z10kernel_bucILi1EEvPiS0_PfiS1_S1_S1_ifffPy_param_4];
	setp.lt.s32 	%p2, %r30, 1;
	add.s32 	%r63, %r119, 16;
	setp.lt.s32 	%p3, %r63, %r31;
	sub.s32 	%r64, %r31, %r119;
	selp.b32 	%r22, 16, %r64, %p3;
	mul.wide.s32 	%rd17, %r119, 256;
	add.s64 	%rd18, %rd17, %rd2;
	cvta.to.global.u64 	%rd19, %rd37;
	shl.b64 	%rd20, %rd18, 2;
	add.s64 	%rd21, %rd19, %rd20;
	ld.global.f32 	%f5, [%rd21];
	st.shared.f32 	[%r2], %f5;
	ld.global.f32 	%f6, [%rd21+1024];
	st.shared.f32 	[%r2+1028], %f6;
	ld.global.f32 	%f7, [%rd21+2048];
	st.shared.f32 	[%r2+2056], %f7;
	ld.global.f32 	%f8, [%rd21+3072];
	st.shared.f32 	[%r2+3084], %f8;
	ld.global.f32 	%f9, [%rd21+4096];
	st.shared.f32 	[%r2+4112], %f9;
	ld.global.f32 	%f10, [%rd21+5120];
	st.shared.f32 	[%r2+5140], %f10;
	ld.global.f32 	%f11, [%rd21+6144];
	st.shared.f32 	[%r2+6168], %f11;
	ld.global.f32 	%f12, [%rd21+7168];
	st.shared.f32 	[%r2+7196], %f12;
	ld.global.f32 	%f13, [%rd21+8192];
	st.shared.f32 	[%r2+8224], %f13;
	ld.global.f32 	%f14, [%rd21+9216];
	st.shared.f32 	[%r2+9252], %f14;
	ld.global.f32 	%f15, [%rd21+10240];
	st.shared.f32 	[%r2+10280], %f15;
	ld.global.f32 	%f16, [%rd21+11264];
	st.shared.f32 	[%r2+11308], %f16;
	ld.global.f32 	%f17, [%rd21+12288];
	st.shared.f32 	[%r2+12336], %f17;
	ld.global.f32 	%f18, [%rd21+13312];
	st.shared.f32 	[%r2+13364], %f18;
	ld.global.f32 	%f19, [%rd21+14336];
	st.shared.f32 	[%r2+14392], %f19;
	ld.global.f32 	%f20, [%rd21+15360];
	st.shared.f32 	[%r2+15420], %f20;
	bar.sync 	0;
	@%p2 bra 	$L__BB8_17;
	ld.param.u64 	%rd36, [_Z10kernel_bucILi1EEvPiS0_PfiS1_S1_S1_ifffPy_param_1];
	add.s32 	%r66, %r119, %r3;
	cvta.to.global.u64 	%rd22, %rd36;
	mul.wide.s32 	%rd23, %r66, 4;
	add.s64 	%rd5, %rd22, %rd23;
	shl.b32 	%r23, %r66, 9;
	cvt.u32.u64 	%r67, %rd41;
	add.s32 	%r24, %r15, %r67;
	mov.b32 	%r120, 0;
$L__BB8_4:
	cvt.u32.u64 	%r68, %rd2;
	setp.gt.u32 	%p4, %r68, 63;
	mul.wide.u32 	%rd24, %r120, 256;
	add.s64 	%rd25, %rd24, %rd2;
	shl.b64 	%rd26, %rd25, 2;
	add.s64 	%rd27, %rd3, %rd26;
	ld.global.f32 	%f21, [%rd27];
	st.shared.f32 	[%r2+49344], %f21;
	ld.global.f32 	%f22, [%rd27+1024];
	st.shared.f32 	[%r2+50372], %f22;
	ld.global.f32 	%f23, [%rd27+2048];
	st.shared.f32 	[%r2+51400], %f23;
	ld.global.f32 	%f24, [%rd27+3072];
	st.shared.f32 	[%r2+52428], %f24;
	ld.global.f32 	%f25, [%rd27+4096];
	st.shared.f32 	[%r2+53456], %f25;
	ld.global.f32 	%f26, [%rd27+5120];
	st.shared.f32 	[%r2+54484], %f26;
	ld.global.f32 	%f27, [%rd27+6144];
	st.shared.f32 	[%r2+55512], %f27;
	ld.global.f32 	%f28, [%rd27+7168];
	st.shared.f32 	[%r2+56540], %f28;
	ld.global.f32 	%f29, [%rd27+8192];
	st.shared.f32 	[%r2+57568], %f29;
	ld.global.f32 	%f30, [%rd27+9216];
	st.shared.f32 	[%r2+58596], %f30;
	ld.global.f32 	%f31, [%rd27+10240];
	st.shared.f32 	[%r2+59624], %f31;
	ld.global.f32 	%f32, [%rd27+11264];
	st.shared.f32 	[%r2+60652], %f32;
	ld.global.f32 	%f33, [%rd27+12288];
	st.shared.f32 	[%r2+61680], %f33;
	ld.global.f32 	%f34, [%rd27+13312];
	st.shared.f32 	[%r2+62708], %f34;
	ld.global.f32 	%f35, [%rd27+14336];
	st.shared.f32 	[%r2+63736], %f35;
	ld.global.f32 	%f36, [%rd27+15360];
	st.shared.f32 	[%r2+64764], %f36;
	mov.b32 	%r69, 0;
	st.shared.u32 	[%r5], %r69;
	@%p4 bra 	$L__BB8_6;
	mov.b32 	%r70, 0;
	st.shared.u32 	[%r6+1024], %r70;
$L__BB8_6:
	setp.ne.s32 	%p5, %r4, 0;
	bar.sync 	0;
	ld.shared.f32 	%f37, [%r16+49344];
	fma.rn.f32 	%f38, %f37, %f37, 0f00000000;
	ld.shared.f32 	%f39, [%r16+49408];
	fma.rn.f32 	%f40, %f39, %f39, %f38;
	ld.shared.f32 	%f41, [%r16+49472];
	fma.rn.f32 	%f42, %f41, %f41, %f40;
	ld.shared.f32 	%f43, [%r16+49536];
	fma.rn.f32 	%f44, %f43, %f43, %f42;
	ld.shared.f32 	%f45, [%r16+49600];
	fma.rn.f32 	%f46, %f45, %f45, %f44;
	ld.shared.f32 	%f47, [%r16+49664];
	fma.rn.f32 	%f48, %f47, %f47, %f46;
	ld.shared.f32 	%f49, [%r16+49728];
	fma.rn.f32 	%f50, %f49, %f49, %f48;
	ld.shared.f32 	%f51, [%r16+49792];
	fma.rn.f32 	%f52, %f51, %f51, %f50;
	ld.shared.f32 	%f53, [%r17+49344];
	fma.rn.f32 	%f54, %f53, %f53, %f52;
	ld.shared.f32 	%f55, [%r16+49920];
	fma.rn.f32 	%f56, %f55, %f55, %f54;
	ld.shared.f32 	%f57, [%r16+49984];
	fma.rn.f32 	%f58, %f57, %f57, %f56;
	ld.shared.f32 	%f59, [%r16+50048];
	fma.rn.f32 	%f60, %f59, %f59, %f58;
	ld.shared.f32 	%f61, [%r16+50112];
	fma.rn.f32 	%f62, %f61, %f61, %f60;
	ld.shared.f32 	%f63, [%r16+50176];
	fma.rn.f32 	%f64, %f63, %f63, %f62;
	ld.shared.f32 	%f65, [%r16+50240];
	fma.rn.f32 	%f66, %f65, %f65, %f64;
	ld.shared.f32 	%f67, [%r18+49344];
	fma.rn.f32 	%f68, %f67, %f67, %f66;
	mov.b32 	%r71, %f68;
	shfl.sync.bfly.b32	%r72|%p6, %r71, 1, 31, -1;
	mov.b32 	%f69, %r72;
	add.f32 	%f70, %f68, %f69;
	mov.b32 	%r73, %f70;
	shfl.sync.bfly.b32	%r74|%p7, %r73, 2, 31, -1;
	mov.b32 	%f71, %r74;
	add.f32 	%f72, %f70, %f71;
	mov.b32 	%r75, %f72;
	shfl.sync.bfly.b32	%r76|%p8, %r75, 4, 31, -1;
	mov.b32 	%f73, %r76;
	add.f32 	%f74, %f72, %f73;
	mov.b32 	%r77, %f74;
	shfl.sync.bfly.b32	%r78|%p9, %r77, 8, 31, -1;
	mov.b32 	%f75, %r78;
	add.f32 	%f1, %f74, %f75;
	@%p5 bra 	$L__BB8_8;
	st.shared.f32 	[%r7+50368], %f1;
$L__BB8_8:
	setp.ge.s32 	%p10, %r3, %r22;
	setp.eq.s32 	%p11, %r11, 0;
	setp.eq.s32 	%p12, %r10, 0;
	setp.eq.s32 	%p13, %r9, 0;
	setp.eq.s32 	%p14, %r8, 0;
	ld.shared.f32 	%f76, [%r19];
	ld.shared.f32 	%f77, [%r20+49344];
	ld.shared.f32 	%f78, [%r19+1028];
	ld.shared.f32 	%f79, [%r20+50372];
	ld.shared.f32 	%f80, [%r19+2056];
	ld.shared.f32 	%f81, [%r20+51400];
	ld.shared.f32 	%f82, [%r19+3084];
	ld.shared.f32 	%f83, [%r20+52428];
	fma.rn.f32 	%f84, %f76, %f77, 0f00000000;
	fma.rn.f32 	%f85, %f76, %f79, 0f00000000;
	fma.rn.f32 	%f86, %f76, %f81, 0f00000000;
	fma.rn.f32 	%f87, %f76, %f83, 0f00000000;
	fma.rn.f32 	%f88, %f78, %f77, 0f00000000;
	fma.rn.f32 	%f89, %f78, %f79, 0f00000000;
	fma.rn.f32 	%f90, %f78, %f81, 0f00000000;
	fma.rn.f32 	%f91, %f78, %f83, 0f00000000;
	fma.rn.f32 	%f92, %f80, %f77, 0f00000000;
	fma.rn.f32 	%f93, %f80, %f79, 0f00000000;
	fma.rn.f32 	%f94, %f80, %f81, 0f00000000;
	fma.rn.f32 	%f95, %f80, %f83, 0f00000000;
	fma.rn.f32 	%f96, %f82, %f77, 0f00000000;
	fma.rn.f32 	%f97, %f82, %f79, 0f00000000;
	fma.rn.f32 	%f98, %f82, %f81, 0f00000000;
	fma.rn.f32 	%f99, %f82, %f83, 0f00000000;
	ld.shared.f32 	%f100, [%r19+64];
	ld.shared.f32 	%f101, [%r20+49408];
	ld.shared.f32 	%f102, [%r19+1092];
	ld.shared.f32 	%f103, [%r20+50436];
	ld.shared.f32 	%f104, [%r19+2120];
	ld.shared.f32 	%f105, [%r20+51464];
	ld.shared.f32 	%f106, [%r19+3148];
	ld.shared.f32 	%f107, [%r20+52492];
	fma.rn.f32 	%f108, %f100, %f101, %f84;
	fma.rn.f32 	%f109, %f100, %f103, %f85;
	fma.rn.f32 	%f110, %f100, %f105, %f86;
	fma.rn.f32 	%f111, %f100, %f107, %f87;
	fma.rn.f32 	%f112, %f102, %f101, %f88;
	fma.rn.f32 	%f113, %f102, %f103, %f89;
	fma.rn.f32 	%f114, %f102, %f105, %f90;
	fma.rn.f32 	%f115, %f102, %f107, %f91;
	fma.rn.f32 	%f116, %f104, %f101, %f92;
	fma.rn.f32 	%f117, %f104, %f103, %f93;
	fma.rn.f32 	%f118, %f104, %f105, %f94;
	fma.rn.f32 	%f119, %f104, %f107, %f95;
	fma.rn.f32 	%f120, %f106, %f101, %f96;
	fma.rn.f32 	%f121, %f106, %f103, %f97;
	fma.rn.f32 	%f122, %f106, %f105, %f98;
	fma.rn.f32 	%f123, %f106, %f107, %f99;
	ld.shared.f32 	%f124, [%r19+128];
	ld.shared.f32 	%f125, [%r20+49472];
	ld.shared.f32 	%f126, [%r19+1156];
	ld.shared.f32 	%f127, [%r20+50500];
	ld.shared.f32 	%f128, [%r19+2184];
	ld.shared.f32 	%f129, [%r20+51528];
	ld.shared.f32 	%f130, [%r19+3212];
	ld.shared.f32 	%f131, [%r20+52556];
	fma.rn.f32 	%f132, %f124, %f125, %f108;
	fma.rn.f32 	%f133, %f124, %f127, %f109;
	fma.rn.f32 	%f134, %f124, %f129, %f110;
	fma.rn.f32 	%f135, %f124, %f131, %f111;
	fma.rn.f32 	%f136, %f126, %f125, %f112;
	fma.rn.f32 	%f137, %f126, %f127, %f113;
	fma.rn.f32 	%f138, %f126, %f129, %f114;
	fma.rn.f32 	%f139, %f126, %f131, %f115;
	fma.rn.f32 	%f140, %f128, %f125, %f116;
	fma.rn.f32 	%f141, %f128, %f127, %f117;
	fma.rn.f32 	%f142, %f128, %f129, %f118;
	fma.rn.f32 	%f143, %f128, %f131, %f119;
	fma.rn.f32 	%f144, %f130, %f125, %f120;
	fma.rn.f32 	%f145, %f130, %f127, %f121;
	fma.rn.f32 	%f146, %f130, %f129, %f122;
	fma.rn.f32 	%f147, %f130, %f131, %f123;
	ld.shared.f32 	%f148, [%r19+192];
	ld.shared.f32 	%f149, [%r20+49536];
	ld.shared.f32 	%f150, [%r19+1220];
	ld.shared.f32 	%f151, [%r20+50564];
	ld.shared.f32 	%f152, [%r19+2248];
	ld.shared.f32 	%f153, [%r20+51592];
	ld.shared.f32 	%f154, [%r19+3276];
	ld.shared.f32 	%f155, [%r20+52620];
	fma.rn.f32 	%f156, %f148, %f149, %f132;
	fma.rn.f32 	%f157, %f148, %f151, %f133;
	fma.rn.f32 	%f158, %f148, %f153, %f134;
	fma.rn.f32 	%f159, %f148, %f155, %f135;
	fma.rn.f32 	%f160, %f150, %f149, %f136;
	fma.rn.f32 	%f161, %f150, %f151, %f137;
	fma.rn.f32 	%f162, %f150, %f153, %f138;
	fma.rn.f32 	%f163, %f150, %f155, %f139;
	fma.rn.f32 	%f164, %f152, %f149, %f140;
	fma.rn.f32 	%f165, %f152, %f151, %f141;
	fma.rn.f32 	%f166, %f152, %f153, %f142;
	fma.rn.f32 	%f167, %f152, %f155, %f143;
	fma.rn.f32 	%f168, %f154, %f149, %f144;
	fma.rn.f32 	%f169, %f154, %f151, %f145;
	fma.rn.f32 	%f170, %f154, %f153, %f146;
	fma.rn.f32 	%f171, %f154, %f155, %f147;
	ld.shared.f32 	%f172, [%r19+256];
	ld.shared.f32 	%f173, [%r20+49600];
	ld.shared.f32 	%f174, [%r19+1284];
	ld.shared.f32 	%f175, [%r20+50628];
	ld.shared.f32 	%f176, [%r19+2312];
	ld.shared.f32 	%f177, [%r20+51656];
	ld.shared.f32 	%f178, [%r19+3340];
	ld.shared.f32 	%f179, [%r20+52684];
	fma.rn.f32 	%f180, %f172, %f173, %f156;
	fma.rn.f32 	%f181, %f172, %f175, %f157;
	fma.rn.f32 	%f182, %f172, %f177, %f158;
	fma.rn.f32 	%f183, %f172, %f179, %f159;
	fma.rn.f32 	%f184, %f174, %f173, %f160;
	fma.rn.f32 	%f185, %f174, %f175, %f161;
	fma.rn.f32 	%f186, %f174, %f177, %f162;
	fma.rn.f32 	%f187, %f174, %f179, %f163;
	fma.rn.f32 	%f188, %f176, %f173, %f164;
	fma.rn.f32 	%f189, %f176, %f175, %f165;
	fma.rn.f32 	%f190, %f176, %f177, %f166;
	fma.rn.f32 	%f191, %f176, %f179, %f167;
	fma.rn.f32 	%f192, %f178, %f173, %f168;
	fma.rn.f32 	%f193, %f178, %f175, %f169;
	fma.rn.f32 	%f194, %f178, %f177, %f170;
	fma.rn.f32 	%f195, %f178, %f179, %f171;
	ld.shared.f32 	%f196, [%r19+320];
	ld.shared.f32 	%f197, [%r20+49664];
	ld.shared.f32 	%f198, [%r19+1348];
	ld.shared.f32 	%f199, [%r20+50692];
	ld.shared.f32 	%f200, [%r19+2376];
	ld.shared.f32 	%f201, [%r20+51720];
	ld.shared.f32 	%f202, [%r19+3404];
	ld.shared.f32 	%f203, [%r20+52748];
	fma.rn.f32 	%f204, %f196, %f197, %f180;
	fma.rn.f32 	%f205, %f196, %f199, %f181;
	fma.rn.f32 	%f206, %f196, %f201, %f182;
	fma.rn.f32 	%f207, %f196, %f203, %f183;
	fma.rn.f32 	%f208, %f198, %f197, %f184;
	fma.rn.f32 	%f209, %f198, %f199, %f185;
	fma.rn.f32 	%f210, %f198, %f201, %f186;
	fma.rn.f32 	%f211, %f198, %f203, %f187;
	fma.rn.f32 	%f212, %f200, %f197, %f188;
	fma.rn.f32 	%f213, %f200, %f199, %f189;
	fma.rn.f32 	%f214, %f200, %f201, %f190;
	fma.rn.f32 	%f215, %f200, %f203, %f191;
	fma.rn.f32 	%f216, %f202, %f197, %f192;
	fma.rn.f32 	%f217, %f202, %f199, %f193;
	fma.rn.f32 	%f218, %f202, %f201, %f194;
	fma.rn.f32 	%f219, %f202, %f203, %f195;
	ld.shared.f32 	%f220, [%r19+384];
	ld.shared.f32 	%f221, [%r20+49728];
	ld.shared.f32 	%f222, [%r19+1412];
	ld.shared.f32 	%f223, [%r20+50756];
	ld.shared.f32 	%f224, [%r19+2440];
	ld.shared.f32 	%f225, [%r20+51784];
	ld.shared.f32 	%f226, [%r19+3468];
	ld.shared.f32 	%f227, [%r20+52812];
	fma.rn.f32 	%f228, %f220, %f221, %f204;
	fma.rn.f32 	%f229, %f220, %f223, %f205;
	fma.rn.f32 	%f230, %f220, %f225, %f206;
	fma.rn.f32 	%f231, %f220, %f227, %f207;
	fma.rn.f32 	%f232, %f222, %f221, %f208;
	fma.rn.f32 	%f233, %f222, %f223, %f209;
	fma.rn.f32 	%f234, %f222, %f225, %f210;
	fma.rn.f32 	%f235, %f222, %f227, %f211;
	fma.rn.f32 	%f236, %f224, %f221, %f212;
	fma.rn.f32 	%f237, %f224, %f223, %f213;
	fma.rn.f32 	%f238, %f224, %f225, %f214;
	fma.rn.f32 	%f239, %f224, %f227, %f215;
	fma.rn.f32 	%f240, %f226, %f221, %f216;
	fma.rn.f32 	%f241, %f226, %f223, %f217;
	fma.rn.f32 	%f242, %f226, %f225, %f218;
	fma.rn.f32 	%f243, %f226, %f227, %f219;
	ld.shared.f32 	%f244, [%r19+448];
	ld.shared.f32 	%f245, [%r20+49792];
	ld.shared.f32 	%f246, [%r19+1476];
	ld.shared.f32 	%f247, [%r20+50820];
	ld.shared.f32 	%f248, [%r19+2504];
	ld.shared.f32 	%f249, [%r20+51848];
	ld.shared.f32 	%f250, [%r19+3532];
	ld.shared.f32 	%f251, [%r20+52876];
	fma.rn.f32 	%f252, %f244, %f245, %f228;
	fma.rn.f32 	%f253, %f244, %f247, %f229;
	fma.rn.f32 	%f254, %f244, %f249, %f230;
	fma.rn.f32 	%f255, %f244, %f251, %f231;
	fma.rn.f32 	%f256, %f246, %f245, %f232;
	fma.rn.f32 	%f257, %f246, %f247, %f233;
	fma.rn.f32 	%f258, %f246, %f249, %f234;
	fma.rn.f32 	%f259, %f246, %f251, %f235;
	fma.rn.f32 	%f260, %f248, %f245, %f236;
	fma.rn.f32 	%f261, %f248, %f247, %f237;
	fma.rn.f32 	%f262, %f248, %f249, %f238;
	fma.rn.f32 	%f263, %f248, %f251, %f239;
	fma.rn.f32 	%f264, %f250, %f245, %f240;
	fma.rn.f32 	%f265, %f250, %f247, %f241;
	fma.rn.f32 	%f266, %f250, %f249, %f242;
	fma.rn.f32 	%f267, %f250, %f251, %f243;
	ld.shared.f32 	%f268, [%r19+512];
	ld.shared.f32 	%f269, [%r20+49856];
	ld.shared.f32 	%f270, [%r19+1540];
	ld.shared.f32 	%f271, [%r20+50884];
	ld.shared.f32 	%f272, [%r19+2568];
	ld.shared.f32 	%f273, [%r20+51912];
	ld.shared.f32 	%f274, [%r19+3596];
	ld.shared.f32 	%f275, [%r20+52940];
	fma.rn.f32 	%f276, %f268, %f269, %f252;
	fma.rn.f32 	%f277, %f268, %f271, %f253;
	fma.rn.f32 	%f278, %f268, %f273, %f254;
	fma.rn.f32 	%f279, %f268, %f275, %f255;
	fma.rn.f32 	%f280, %f270, %f269, %f256;
	fma.rn.f32 	%f281, %f270, %f271, %f257;
	fma.rn.f32 	%f282, %f270, %f273, %f258;
	fma.rn.f32 	%f283, %f270, %f275, %f259;
	fma.rn.f32 	%f284, %f272, %f269, %f260;
	fma.rn.f32 	%f285, %f272, %f271, %f261;
	fma.rn.f32 	%f286, %f272, %f273, %f262;
	fma.rn.f32 	%f287, %f272, %f275, %f263;
	fma.rn.f32 	%f288, %f274, %f269, %f264;
	fma.rn.f32 	%f289, %f274, %f271, %f265;
	fma.rn.f32 	%f290, %f274, %f273, %f266;
	fma.rn.f32 	%f291, %f274, %f275, %f267;
	ld.shared.f32 	%f292, [%r19+576];
	ld.shared.f32 	%f293, [%r20+49920];
	ld.shared.f32 	%f294, [%r19+1604];
	ld.shared.f32 	%f295, [%r20+50948];
	ld.shared.f32 	%f296, [%r19+2632];
	ld.shared.f32 	%f297, [%r20+51976];
	ld.shared.f32 	%f298, [%r19+3660];
	ld.shared.f32 	%f299, [%r20+53004];
	fma.rn.f32 	%f300, %f292, %f293, %f276;
	fma.rn.f32 	%f301, %f292, %f295, %f277;
	fma.rn.f32 	%f302, %f292, %f297, %f278;
	fma.rn.f32 	%f303, %f292, %f299, %f279;
	fma.rn.f32 	%f304, %f294, %f293, %f280;
	fma.rn.f32 	%f305, %f294, %f295, %f281;
	fma.rn.f32 	%f306, %f294, %f297, %f282;
	fma.rn.f32 	%f307, %f294, %f299, %f283;
	fma.rn.f32 	%f308, %f296, %f293, %f284;
	fma.rn.f32 	%f309, %f296, %f295, %f285;
	fma.rn.f32 	%f310, %f296, %f297, %f286;
	fma.rn.f32 	%f311, %f296, %f299, %f287;
	fma.rn.f32 	%f312, %f298, %f293, %f288;
	fma.rn.f32 	%f313, %f298, %f295, %f289;
	fma.rn.f32 	%f314, %f298, %f297, %f290;
	fma.rn.f32 	%f315, %f298, %f299, %f291;
	ld.shared.f32 	%f316, [%r19+640];
	ld.shared.f32 	%f317, [%r20+49984];
	ld.shared.f32 	%f318, [%r19+1668];
	ld.shared.f32 	%f319, [%r20+51012];
	ld.shared.f32 	%f320, [%r19+2696];
	ld.shared.f32 	%f321, [%r20+52040];
	ld.shared.f32 	%f322, [%r19+3724];
	ld.shared.f32 	%f323, [%r20+53068];
	fma.rn.f32 	%f324, %f316, %f317, %f300;
	fma.rn.f32 	%f325, %f316, %f319, %f301;
	fma.rn.f32 	%f326, %f316, %f321, %f302;
	fma.rn.f32 	%f327, %f316, %f323, %f303;
	fma.rn.f32 	%f328, %f318, %f317, %f304;
	fma.rn.f32 	%f329, %f318, %f319, %f305;
	fma.rn.f32 	%f330, %f318, %f321, %f306;
	fma.rn.f32 	%f331, %f318, %f323, %f307;
	fma.rn.f32 	%f332, %f320, %f317, %f308;
	fma.rn.f32 	%f333, %f320, %f319, %f309;
	fma.rn.f32 	%f334, %f320, %f321, %f310;
	fma.rn.f32 	%f335, %f320, %f323, %f311;
	fma.rn.f32 	%f336, %f322, %f317, %f312;
	fma.rn.f32 	%f337, %f322, %f319, %f313;
	fma.rn.f32 	%f338, %f322, %f321, %f314;
	fma.rn.f32 	%f339, %f322, %f323, %f315;
	ld.shared.f32 	%f340, [%r19+704];
	ld.shared.f32 	%f341, [%r20+50048];
	ld.shared.f32 	%f342, [%r19+1732];
	ld.shared.f32 	%f343, [%r20+51076];
	ld.shared.f32 	%f344, [%r19+2760];
	ld.shared.f32 	%f345, [%r20+52104];
	ld.shared.f32 	%f346, [%r19+3788];
	ld.shared.f32 	%f347, [%r20+53132];
	fma.rn.f32 	%f348, %f340, %f341, %f324;
	fma.rn.f32 	%f349, %f340, %f343, %f325;
	fma.rn.f32 	%f350, %f340, %f345, %f326;
	fma.rn.f32 	%f351, %f340, %f347, %f327;
	fma.rn.f32 	%f352, %f342, %f341, %f328;
	fma.rn.f32 	%f353, %f342, %f343, %f329;
	fma.rn.f32 	%f354, %f342, %f345, %f330;
	fma.rn.f32 	%f355, %f342, %f347, %f331;
	fma.rn.f32 	%f356, %f344, %f341, %f332;
	fma.rn.f32 	%f357, %f344, %f343, %f333;
	fma.rn.f32 	%f358, %f344, %f345, %f334;
	fma.rn.f32 	%f359, %f344, %f347, %f335;
	fma.rn.f32 	%f360, %f346, %f341, %f336;
	fma.rn.f32 	%f361, %f346, %f343, %f337;
	fma.rn.f32 	%f362, %f346, %f345, %f338;
	fma.rn.f32 	%f363, %f346, %f347, %f339;
	ld.shared.f32 	%f364, [%r19+768];
	ld.shared.f32 	%f365, [%r20+50112];
	ld.shared.f32 	%f366, [%r19+1796];
	ld.shared.f32 	%f367, [%r20+51140];
	ld.shared.f32 	%f368, [%r19+2824];
	ld.shared.f32 	%f369, [%r20+52168];
	ld.shared.f32 	%f370, [%r19+3852];
	ld.shared.f32 	%f371, [%r20+53196];
	fma.rn.f32 	%f372, %f364, %f365, %f348;
	fma.rn.f32 	%f373, %f364, %f367, %f349;
	fma.rn.f32 	%f374, %f364, %f369, %f350;
	fma.rn.f32 	%f375, %f364, %f371, %f351;
	fma.rn.f32 	%f376, %f366, %f365, %f352;
	fma.rn.f32 	%f377, %f366, %f367, %f353;
	fma.rn.f32 	%f378, %f366, %f369, %f354;
	fma.rn.f32 	%f379, %f366, %f371, %f355;
	fma.rn.f32 	%f380, %f368, %f365, %f356;
	fma.rn.f32 	%f381, %f368, %f367, %f357;
	fma.rn.f32 	%f382, %f368, %f369, %f358;
	fma.rn.f32 	%f383, %f368, %f371, %f359;
	fma.rn.f32 	%f384, %f370, %f365, %f360;
	fma.rn.f32 	%f385, %f370, %f367, %f361;
	fma.rn.f32 	%f386, %f370, %f369, %f362;
	fma.rn.f32 	%f387, %f370, %f371, %f363;
	ld.shared.f32 	%f388, [%r19+832];
	ld.shared.f32 	%f389, [%r20+50176];
	ld.shared.f32 	%f390, [%r19+1860];
	ld.shared.f32 	%f391, [%r20+51204];
	ld.shared.f32 	%f392, [%r19+2888];
	ld.shared.f32 	%f393, [%r20+52232];
	ld.shared.f32 	%f394, [%r19+3916];
	ld.shared.f32 	%f395, [%r20+53260];
	fma.rn.f32 	%f396, %f388, %f389, %f372;
	fma.rn.f32 	%f397, %f388, %f391, %f373;
	fma.rn.f32 	%f398, %f388, %f393, %f374;
	fma.rn.f32 	%f399, %f388, %f395, %f375;
	fma.rn.f32 	%f400, %f390, %f389, %f376;
	fma.rn.f32 	%f401, %f390, %f391, %f377;
	fma.rn.f32 	%f402, %f390, %f393, %f378;
	fma.rn.f32 	%f403, %f390, %f395, %f379;
	fma.rn.f32 	%f404, %f392, %f389, %f380;
	fma.rn.f32 	%f405, %f392, %f391, %f381;
	fma.rn.f32 	%f406, %f392, %f393, %f382;
	fma.rn.f32 	%f407, %f392, %f395, %f383;
	fma.rn.f32 	%f408, %f394, %f389, %f384;
	fma.rn.f32 	%f409, %f394, %f391, %f385;
	fma.rn.f32 	%f410, %f394, %f393, %f386;
	fma.rn.f32 	%f411, %f394, %f395, %f387;
	ld.shared.f32 	%f412, [%r19+896];
	ld.shared.f32 	%f413, [%r20+50240];
	ld.shared.f32 	%f414, [%r19+1924];
	ld.shared.f32 	%f415, [%r20+51268];
	ld.shared.f32 	%f416, [%r19+2952];
	ld.shared.f32 	%f417, [%r20+52296];
	ld.shared.f32 	%f418, [%r19+3980];
	ld.shared.f32 	%f419, [%r20+53324];
	fma.rn.f32 	%f420, %f412, %f413, %f396;
	fma.rn.f32 	%f421, %f412, %f415, %f397;
	fma.rn.f32 	%f422, %f412, %f417, %f398;
	fma.rn.f32 	%f423, %f412, %f419, %f399;
	fma.rn.f32 	%f424, %f414, %f413, %f400;
	fma.rn.f32 	%f425, %f414, %f415, %f401;
	fma.rn.f32 	%f426, %f414, %f417, %f402;
	fma.rn.f32 	%f427, %f414, %f419, %f403;
	fma.rn.f32 	%f428, %f416, %f413, %f404;
	fma.rn.f32 	%f429, %f416, %f415, %f405;
	fma.rn.f32 	%f430, %f416, %f417, %f406;
	fma.rn.f32 	%f431, %f416, %f419, %f407;
	fma.rn.f32 	%f432, %f418, %f413, %f408;
	fma.rn.f32 	%f433, %f418, %f415, %f409;
	fma.rn.f32 	%f434, %f418, %f417, %f410;
	fma.rn.f32 	%f435, %f418, %f419, %f411;
	ld.shared.f32 	%f436, [%r19+960];
	ld.shared.f32 	%f437, [%r20+50304];
	ld.shared.f32 	%f438, [%r19+1988];
	ld.shared.f32 	%f439, [%r20+51332];
	ld.shared.f32 	%f440, [%r19+3016];
	ld.shared.f32 	%f441, [%r20+52360];
	ld.shared.f32 	%f442, [%r19+4044];
	ld.shared.f32 	%f443, [%r20+53388];
	fma.rn.f32 	%f444, %f436, %f437, %f420;
	fma.rn.f32 	%f445, %f436, %f439, %f421;
	fma.rn.f32 	%f446, %f436, %f441, %f422;
	fma.rn.f32 	%f447, %f436, %f443, %f423;
	fma.rn.f32 	%f448, %f438, %f437, %f424;
	fma.rn.f32 	%f449, %f438, %f439, %f425;
	fma.rn.f32 	%f450, %f438, %f441, %f426;
	fma.rn.f32 	%f451, %f438, %f443, %f427;
	fma.rn.f32 	%f452, %f440, %f437, %f428;
	fma.rn.f32 	%f453, %f440, %f439, %f429;
	fma.rn.f32 	%f454, %f440, %f441, %f430;
	fma.rn.f32 	%f455, %f440, %f443, %f431;
	fma.rn.f32 	%f456, %f442, %f437, %f432;
	fma.rn.f32 	%f457, %f442, %f439, %f433;
	fma.rn.f32 	%f458, %f442, %f441, %f434;
	fma.rn.f32 	%f459, %f442, %f443, %f435;
	selp.f32 	%f460, %f445, %f444, %p14;
	mov.b32 	%r80, %f460;
	shfl.sync.bfly.b32	%r81|%p15, %r80, 1, 31, -1;
	mov.b32 	%f461, %r81;
	selp.f32 	%f462, %f444, %f445, %p14;
	add.f32 	%f463, %f462, %f461;
	selp.f32 	%f464, %f447, %f446, %p14;
	mov.b32 	%r82, %f464;
	shfl.sync.bfly.b32	%r83|%p16, %r82, 1, 31, -1;
	mov.b32 	%f465, %r83;
	selp.f32 	%f466, %f446, %f447, %p14;
	add.f32 	%f467, %f466, %f465;
	selp.f32 	%f468, %f449, %f448, %p14;
	mov.b32 	%r84, %f468;
	shfl.sync.bfly.b32	%r85|%p17, %r84, 1, 31, -1;
	mov.b32 	%f469, %r85;
	selp.f32 	%f470, %f448, %f449, %p14;
	add.f32 	%f471, %f470, %f469;
	selp.f32 	%f472, %f451, %f450, %p14;
	mov.b32 	%r86, %f472;
	shfl.sync.bfly.b32	%r87|%p18, %r86, 1, 31, -1;
	mov.b32 	%f473, %r87;
	selp.f32 	%f474, %f450, %f451, %p14;
	add.f32 	%f475, %f474, %f473;
	selp.f32 	%f476, %f453, %f452, %p14;
	mov.b32 	%r88, %f476;
	shfl.sync.bfly.b32	%r89|%p19, %r88, 1, 31, -1;
	mov.b32 	%f477, %r89;
	selp.f32 	%f478, %f452, %f453, %p14;
	add.f32 	%f479, %f478, %f477;
	selp.f32 	%f480, %f455, %f454, %p14;
	mov.b32 	%r90, %f480;
	shfl.sync.bfly.b32	%r91|%p20, %r90, 1, 31, -1;
	mov.b32 	%f481, %r91;
	selp.f32 	%f482, %f454, %f455, %p14;
	add.f32 	%f483, %f482, %f481;
	selp.f32 	%f484, %f457, %f456, %p14;
	mov.b32 	%r92, %f484;
	shfl.sync.bfly.b32	%r93|%p21, %r92, 1, 31, -1;
	mov.b32 	%f485, %r93;
	selp.f32 	%f486, %f456, %f457, %p14;
	add.f32 	%f487, %f486, %f485;
	selp.f32 	%f488, %f459, %f458, %p14;
	mov.b32 	%r94, %f488;
	shfl.sync.bfly.b32	%r95|%p22, %r94, 1, 31, -1;
	mov.b32 	%f489, %r95;
	selp.f32 	%f490, %f458, %f459, %p14;
	add.f32 	%f491, %f490, %f489;
	selp.f32 	%f492, %f467, %f463, %p13;
	mov.b32 	%r96, %f492;
	shfl.sync.bfly.b32	%r97|%p23, %r96, 2, 31, -1;
	mov.b32 	%f493, %r97;
	selp.f32 	%f494, %f463, %f467, %p13;
	add.f32 	%f495, %f494, %f493;
	selp.f32 	%f496, %f475, %f471, %p13;
	mov.b32 	%r98, %f496;
	shfl.sync.bfly.b32	%r99|%p24, %r98, 2, 31, -1;
	mov.b32 	%f497, %r99;
	selp.f32 	%f498, %f471, %f475, %p13;
	add.f32 	%f499, %f498, %f497;
	selp.f32 	%f500, %f483, %f479, %p13;
	mov.b32 	%r100, %f500;
	shfl.sync.bfly.b32	%r101|%p25, %r100, 2, 31, -1;
	mov.b32 	%f501, %r101;
	selp.f32 	%f502, %f479, %f483, %p13;
	add.f32 	%f503, %f502, %f501;
	selp.f32 	%f504, %f491, %f487, %p13;
	mov.b32 	%r102, %f504;
	shfl.sync.bfly.b32	%r103|%p26, %r102, 2, 31, -1;
	mov.b32 	%f505, %r103;
	selp.f32 	%f506, %f487, %f491, %p13;
	add.f32 	%f507, %f506, %f505;
	selp.f32 	%f508, %f499, %f495, %p12;
	mov.b32 	%r104, %f508;
	shfl.sync.bfly.b32	%r105|%p27, %r104, 4, 31, -1;
	mov.b32 	%f509, %r105;
	selp.f32 	%f510, %f495, %f499, %p12;
	add.f32 	%f511, %f510, %f509;
	selp.f32 	%f512, %f507, %f503, %p12;
	mov.b32 	%r106, %f512;
	shfl.sync.bfly.b32	%r107|%p28, %r106, 4, 31, -1;
	mov.b32 	%f513, %r107;
	selp.f32 	%f514, %f503, %f507, %p12;
	add.f32 	%f515, %f514, %f513;
	selp.f32 	%f516, %f515, %f511, %p11;
	mov.b32 	%r108, %f516;
	shfl.sync.bfly.b32	%r109|%p29, %r108, 8, 31, -1;
	mov.b32 	%f517, %r109;
	selp.f32 	%f518, %f511, %f515, %p11;
	add.f32 	%f519, %f518, %f517;
	st.shared.f32 	[%r12], %f519;
	bar.sync 	0;
	ld.shared.f32 	%f2, [%r5];
	ld.shared.f32 	%f520, [%r13+50368];
	mul.f32 	%f3, %f4, %f520;
	setp.leu.f32 	%p30, %f2, %f3;
	or.pred  	%p31, %p30, %p10;
	@%p31 bra 	$L__BB8_12;
	atom.global.add.u32 	%r26, [%rd5], 1;
	setp.gt.s32 	%p32, %r26, 510;
	@%p32 bra 	$L__BB8_11;
	add.s32 	%r111, %r120, %r4;
	add.s32 	%r112, %r23, %r26;
	mul.wide.s32 	%rd28, %r112, 4;
	add.s64 	%rd29, %rd1, %rd28;
	st.global.u32 	[%rd29], %r111;
	bra.uni 	$L__BB8_12;
$L__BB8_11:
	mov.b32 	%r110, 512;
	st.global.u32 	[%rd5], %r110;
$L__BB8_12:
	neg.f32 	%f521, %f2;
	setp.geu.f32 	%p34, %f3, %f521;
	or.pred  	%p35, %p34, %p10;
	@%p35 bra 	$L__BB8_16;
	atom.global.add.u32 	%r27, [%rd5], 1;
	setp.gt.s32 	%p36, %r27, 510;
	@%p36 bra 	$L__BB8_15;
	add.s32 	%r115, %r120, %r4;
	or.b32  	%r116, %r115, -2147483648;
	add.s32 	%r117, %r23, %r27;
	mul.wide.s32 	%rd30, %r117, 4;
	add.s64 	%rd31, %rd1, %rd30;
	st.global.u32 	[%rd31], %r116;
	bra.uni 	$L__BB8_16;
$L__BB8_15:
	mov.b32 	%r114, 512;
	st.global.u32 	[%rd5], %r114;
$L__BB8_16:
	add.s64 	%rd41, %rd41, 1;
	bar.sync 	0;
	add.s32 	%r120, %r120, 16;
	cvt.u32.u64 	%r118, %rd41;
	setp.ne.s32 	%p37, %r118, %r24;
	@%p37 bra 	$L__BB8_4;
$L__BB8_17:
	add.s32 	%r119, %r119, %r14;
	setp.lt.s32 	%p38, %r119, %r31;
	@%p38 bra 	$L__BB8_2;
$L__BB8_18:
	ld.param.u64 	%rd38, [_Z10kernel_bucILi1EEvPiS0_PfiS1_S1_S1_ifffPy_param_11];
	cvta.to.global.u64 	%rd32, %rd38;
	atom.global.add.u64 	%rd33, [%rd32], %rd41;
	atom.global.or.b64 	%rd34, [%rd32+8], 0;
	atom.global.or.b64 	%rd35, [%rd32+16], 0;
	ret;

}
	// .globl	_Z10kernel_bucILi2EEvPiS0_PfiS1_S1_S1_ifffPy
.visible .entry _Z10kernel_bucILi2EEvPiS0_PfiS1_S1_S1_ifffPy(
	.param .u64 .ptr .align 1 _Z10kernel_bucILi2EEvPiS0_PfiS1_S1_S1_ifffPy_param_0,
	.param .u64 .ptr .align 1 _Z10kernel_bucILi2EEvPiS0_PfiS1_S1_S1_ifffPy_param_1,
	.param .u64 .ptr .align 1 _Z10kernel_bucILi2EEvPiS0_PfiS1_S1_S1_ifffPy_param_2,
	.param .u32 _Z10kernel_bucILi2EEvPiS0_PfiS1_S1_S1_ifffPy_param_3,
	.param .u64 .ptr .align 1 _Z10kernel_bucILi2EEvPiS0_PfiS1_S1_S1_ifffPy_param_4,
	.param .u64 .ptr .align 1 _Z10kernel_bucILi2EEvPiS0_PfiS1_S1_S1_ifffPy_param_5,
	.param .u64 .ptr .align 1 _Z10kernel_bucILi2EEvPiS0_PfiS1_S1_S1_ifffPy_param_6,
	.param .u32 _Z10kernel_bucILi2EEvPiS0_PfiS1_S1_S1_ifffPy_param_7,
	.param .f32 _Z10kernel_bucILi2EEvPiS0_PfiS1_S1_S1_ifffPy_param_8,
	.param .f32 _Z10kernel_bucILi2EEvPiS0_PfiS1_S1_S1_ifffPy_param_9,
	.param .f32 _Z10kernel_bucILi2EEvPiS0_PfiS1_S1_S1_ifffPy_param_10,
	.param .u64 .ptr .align 1 _Z10kernel_bucILi2EEvPiS0_PfiS1_S1_S1_ifffPy_param_11
)
{
	.reg .pred 	%p<61>;
	.reg .b32 	%r<157>;
	.reg .b32 	%f<926>;
	.reg .b64 	%rd<102>;
	// demoted variable
	.shared .align 4 .b8 _ZZ10kernel_bucILi2EEvPiS0_PfiS1_S1_S1_ifffPyE3dp0[1024];
	// demoted variable
	.shared .align 4 .b8 _ZZ10kernel_bucILi2EEvPiS0_PfiS1_S1_S1_ifffPyE3dp1[1024];
	ld.param.u64 	%rd21, [_Z10kernel_bucILi2EEvPiS0_PfiS1_S1_S1_ifffPy_param_0];
	ld.param.u64 	%rd16, [_Z10kernel_bucILi2EEvPiS0_PfiS1_S1_S1_ifffPy_param_2];
	ld.param.u32 	%r32, [_Z10kernel_bucILi2EEvPiS0_PfiS1_S1_S1_ifffPy_param_3];
	ld.param.u32 	%r33, [_Z10kernel_bucILi2EEvPiS0_PfiS1_S1_S1_ifffPy_param_7];
	ld.param.f32 	%f6, [_Z10kernel_bucILi2EEvPiS0_PfiS1_S1_S1_ifffPy_param_8];
	ld.param.f32 	%f7, [_Z10kernel_bucILi2EEvPiS0_PfiS1_S1_S1_ifffPy_param_9];
	cvta.to.global.u64 	%rd1, %rd21;
	mov.u32 	%r34, %ctaid.x;
	shl.b32 	%r155, %r34, 4;
	setp.ge.s32 	%p1, %r155, %r33;
	mov.b64 	%rd98, 0;
	mov.u64 	%rd99, %rd98;
	@%p1 bra 	$L__BB9_18;
	mov.u32 	%r35, %tid.x;
	cvt.u64.u32 	%rd2, %r35;
	shl.b32 	%r36, %r35, 2;
	mov.u32 	%r37, sh_vec;
	add.s32 	%r2, %r37, %r36;
	shr.u32 	%r3, %r35, 4;
	shl.b32 	%r38, %r3, 6;
	mov.u32 	%r39, _ZZ10kernel_bucILi2EEvPiS0_PfiS1_S1_S1_ifffPyE3dp0;
	add.s32 	%r40, %r39, %r38;
	and.b32  	%r4, %r35, 15;
	and.b32  	%r41, %r36, 60;
	add.s32 	%r5, %r40, %r41;
	mov.u32 	%r42, _ZZ10kernel_bucILi2EEvPiS0_PfiS1_S1_S1_ifffPyE3dp1;
	add.s32 	%r43, %r42, %r38;
	add.s32 	%r6, %r43, %r41;
	shl.b32 	%r44, %r35, 10;
	add.s32 	%r7, %r2, %r44;
	mad.lo.s32 	%r8, %r3, 1028, %r37;
	shl.b32 	%r45, %r35, 27;
	shr.s32 	%r46, %r45, 31;
	and.b32  	%r47, %r46, 15;
	add.s32 	%r48, %r47, %r4;
	and.b32  	%r49, %r3, 60;
	shr.u32 	%r50, %r35, 2;
	and.b32  	%r51, %r50, 12;
	and.b32  	%r9, %r35, 1;
	and.b32  	%r10, %r35, 2;
	and.b32  	%r11, %r35, 4;
	and.b32  	%r12, %r35, 8;
	and.b32  	%r52, %r50, 3;
	or.b32  	%r53, %r49, %r52;
	shl.b32 	%r54, %r53, 6;
	add.s32 	%r55, %r39, %r54;
	and.b32  	%r56, %r35, 3;
	or.b32  	%r57, %r51, %r56;
	shl.b32 	%r58, %r57, 2;
	add.s32 	%r13, %r55, %r58;
	add.s32 	%r59, %r42, %r54;
	add.s32 	%r14, %r59, %r58;
	mad.lo.s32 	%r15, %r4, 1028, %r37;
	mov.u32 	%r60, %nctaid.x;
	shl.b32 	%r16, %r60, 4;
	add.s32 	%r61, %r32, -1;
	shr.u32 	%r62, %r61, 4;
	add.s32 	%r17, %r62, 1;
	shl.b32 	%r63, %r48, 2;
	add.s32 	%r18, %r8, %r63;
	add.s32 	%r19, %r18, 512;
	add.s32 	%r64, %r63, 960;
	and.b32  	%r65, %r64, 1020;
	add.s32 	%r20, %r8, %r65;
	and.b32  	%r66, %r44, 15360;
	sub.s32 	%r67, %r15, %r66;
	mad.lo.s32 	%r21, %r49, 1028, %r67;
	mad.lo.s32 	%r22, %r51, 1028, %r67;
	cvta.to.global.u64 	%rd3, %rd16;
	mov.b64 	%rd99, 0;
	mov.u64 	%rd98, %rd99;
$L__BB9_2:
	ld.param.u64 	%rd92, [_Z10kernel_bucILi2EEvPiS0_PfiS1_S1_S1_ifffPy_param_5];
	ld.param.u64 	%rd91, [_Z10kernel_bucILi2EEvPiS0_PfiS1_S1_S1_ifffPy_param_4];
	setp.lt.s32 	%p2, %r32, 1;
	add.s32 	%r68, %r155, 16;
	setp.lt.s32 	%p3, %r68, %r33;
	sub.s32 	%r69, %r33, %r155;
	selp.b32 	%r24, 16, %r69, %p3;
	mul.wide.s32 	%rd23, %r155, 256;
	add.s64 	%rd24, %rd23, %rd2;
	cvta.to.global.u64 	%rd25, %rd91;
	shl.b64 	%rd26, %rd24, 2;
	add.s64 	%rd27, %rd25, %rd26;
	ld.global.f32 	%f8, [%rd27];
	st.shared.f32 	[%r2], %f8;
	cvta.to.global.u64 	%rd28, %rd92;
	add.s64 	%rd29, %rd28, %rd26;
	ld.global.f32 	%f9, [%rd29];
	st.shared.f32 	[%r2+16448], %f9;
	add.s64 	%rd30, %rd26, 1024;
	add.s64 	%rd31, %rd25, %rd30;
	ld.global.f32 	%f10, [%rd31];
	st.shared.f32 	[%r2+1028], %f10;
	add.s64 	%rd32, %rd28, %rd30;
	ld.global.f32 	%f11, [%rd32];
	st.shared.f32 	[%r2+17476], %f11;
	add.s64 	%rd33, %rd26, 2048;
	add.s64 	%rd34, %rd25, %rd33;
	ld.global.f32 	%f12, [%rd34];
	st.shared.f32 	[%r2+2056], %f12;
	add.s64 	%rd35, %rd28, %rd33;
	ld.global.f32 	%f13, [%rd35];
	st.shared.f32 	[%r2+18504], %f13;
	add.s64 	%rd36, %rd26, 3072;
	add.s64 	%rd37, %rd25, %rd36;
	ld.global.f32 	%f14, [%rd37];
	st.shared.f32 	[%r2+3084], %f14;
	add.s64 	%rd38, %rd28, %rd36;
	ld.global.f32 	%f15, [%rd38];
	st.shared.f32 	[%r2+19532], %f15;
	add.s64 	%rd39, %rd26, 4096;
	add.s64 	%rd40, %rd25, %rd39;
	ld.global.f32 	%f16, [%rd40];
	st.shared.f32 	[%r2+4112], %f16;
	add.s64 	%rd41, %rd28, %rd39;
	ld.global.f32 	%f17, [%rd41];
	st.shared.f32 	[%r2+20560], %f17;
	add.s64 	%rd42, %rd26, 5120;
	add.s64 	%rd43, %rd25, %rd42;
	ld.global.f32 	%f18, [%rd43];
	st.shared.f32 	[%r2+5140], %f18;
	add.s64 	%rd44, %rd28, %rd42;
	ld.global.f32 	%f19, [%rd44];
	st.shared.f32 	[%r2+21588], %f19;
	add.s64 	%rd45, %rd26, 6144;
	add.s64 	%rd46, %rd25, %rd45;
	ld.global.f32 	%f20, [%rd46];
	st.shared.f32 	[%r2+6168], %f20;
	add.s64 	%rd47, %rd28, %rd45;
	ld.global.f32 	%f21, [%rd47];
	st.shared.f32 	[%r2+22616], %f21;
	add.s64 	%rd48, %rd26, 7168;
	add.s64 	%rd49, %rd25, %rd48;
	ld.global.f32 	%f22, [%rd49];
	st.shared.f32 	[%r2+7196], %f22;
	add.s64 	%rd50, %rd28, %rd48;
	ld.global.f32 	%f23, [%rd50];
	st.shared.f32 	[%r2+23644], %f23;
	add.s64 	%rd51, %rd26, 8192;
	add.s64 	%rd52, %rd25, %rd51;
	ld.global.f32 	%f24, [%rd52];
	st.shared.f32 	[%r2+8224], %f24;
	add.s64 	%rd53, %rd28, %rd51;
	ld.global.f32 	%f25, [%rd53];
	st.shared.f32 	[%r2+24672], %f25;
	add.s64 	%rd54, %rd26, 9216;
	add.s64 	%rd55, %rd25, %rd54;
	ld.global.f32 	%f26, [%rd55];
	st.shared.f32 	[%r2+9252], %f26;
	add.s64 	%rd56, %rd28, %rd54;
	ld.global.f32 	%f27, [%rd56];
	st.shared.f32 	[%r2+25700], %f27;
	add.s64 	%rd57, %rd26, 10240;
	add.s64 	%rd58, %rd25, %rd57;
	ld.global.f32 	%f28, [%rd58];
	st.shared.f32 	[%r2+10280], %f28;
	add.s64 	%rd59, %rd28, %rd57;
	ld.global.f32 	%f29, [%rd59];
	st.shared.f32 	[%r2+26728], %f29;
	add.s64 	%rd60, %rd26, 11264;
	add.s64 	%rd61, %rd25, %rd60;
	ld.global.f32 	%f30, [%rd61];
	st.shared.f32 	[%r2+11308], %f30;
	add.s64 	%rd62, %rd28, %rd60;
	ld.global.f32 	%f31, [%rd62];
	st.shared.f32 	[%r2+27756], %f31;
	add.s64 	%rd63, %rd26, 12288;
	add.s64 	%rd64, %rd25, %rd63;
	ld.global.f32 	%f32, [%rd64];
	st.shared.f32 	[%r2+12336], %f32;
	add.s64 	%rd65, %rd28, %rd63;
	ld.global.f32 	%f33, [%rd65];
	st.shared.f32 	[%r2+28784], %f33;
	add.s64 	%rd66, %rd26, 13312;
	add.s64 	%rd67, %rd25, %rd66;
	ld.global.f32 	%f34, [%rd67];
	st.shared.f32 	[%r2+13364], %f34;
	add.s64 	%rd68, %rd28, %rd66;
	ld.global.f32 	%f35, [%rd68];
	st.shared.f32 	[%r2+29812], %f35;
	add.s64 	%rd69, %rd26, 14336;
	add.s64 	%rd70, %rd25, %rd69;
	ld.global.f32 	%f36, [%rd70];
	st.shared.f32 	[%r2+14392], %f36;
	add.s64 	%rd71, %rd28, %rd69;
	ld.global.f32 	%f37, [%rd71];
	st.shared.f32 	[%r2+30840], %f37;
	add.s64 	%rd72, %rd26, 15360;
	add.s64 	%rd73, %rd25, %rd72;
	ld.global.f32 	%f38, [%rd73];
	st.shared.f32 	[%r2+15420], %f38;
	add.s64 	%rd74, %rd28, %rd72;
	ld.global.f32 	%f39, [%rd74];
	st.shared.f32 	[%r2+31868], %f39;
	bar.sync 	0;
	@%p2 bra 	$L__BB9_17;
	ld.param.u64 	%rd90, [_Z10kernel_bucILi2EEvPiS0_PfiS1_S1_S1_ifffPy_param_1];
	add.s32 	%r71, %r155, %r3;
	cvta.to.global.u64 	%rd75, %rd90;
	mul.wide.s32 	%rd76, %r71, 4;
	add.s64 	%rd6, %rd75, %rd76;
	shl.b32 	%r25, %r71, 9;
	cvt.u32.u64 	%r72, %rd99;
	add.s32 	%r26, %r17, %r72;
	mov.b32 	%r156, 0;
$L__BB9_4:
	cvt.u32.u64 	%r73, %rd2;
	setp.gt.u32 	%p4, %r73, 63;
	mul.wide.u32 	%rd77, %r156, 256;
	add.s64 	%rd78, %rd77, %rd2;
	shl.b64 	%rd79, %rd78, 2;
	add.s64 	%rd80, %rd3, %rd79;
	ld.global.f32 	%f40, [%rd80];
	st.shared.f32 	[%r2+49344], %f40;
	ld.global.f32 	%f41, [%rd80+1024];
	st.shared.f32 	[%r2+50372], %f41;
	ld.global.f32 	%f42, [%rd80+2048];
	st.shared.f32 	[%r2+51400], %f42;
	ld.global.f32 	%f43, [%rd80+3072];
	st.shared.f32 	[%r2+52428], %f43;
	ld.global.f32 	%f44, [%rd80+4096];
	st.shared.f32 	[%r2+53456], %f44;
	ld.global.f32 	%f45, [%rd80+5120];
	st.shared.f32 	[%r2+54484], %f45;
	ld.global.f32 	%f46, [%rd80+6144];
	st.shared.f32 	[%r2+55512], %f46;
	ld.global.f32 	%f47, [%rd80+7168];
	st.shared.f32 	[%r2+56540], %f47;
	ld.global.f32 	%f48, [%rd80+8192];
	st.shared.f32 	[%r2+57568], %f48;
	ld.global.f32 	%f49, [%rd80+9216];
	st.shared.f32 	[%r2+58596], %f49;
	ld.global.f32 	%f50, [%rd80+10240];
	st.shared.f32 	[%r2+59624], %f50;
	ld.global.f32 	%f51, [%rd80+11264];
	st.shared.f32 	[%r2+60652], %f51;
	ld.global.f32 	%f52, [%rd80+12288];
	st.shared.f32 	[%r2+61680], %f52;
	ld.global.f32 	%f53, [%rd80+13312];
	st.shared.f32 	[%r2+62708], %f53;
	ld.global.f32 	%f54, [%rd80+14336];
	st.shared.f32 	[%r2+63736], %f54;
	ld.global.f32 	%f55, [%rd80+15360];
	st.shared.f32 	[%r2+64764], %f55;
	mov.b32 	%r74, 0;
	st.shared.u32 	[%r5], %r74;
	st.shared.u32 	[%r6], %r74;
	@%p4 bra 	$L__BB9_6;
	mov.b32 	%r75, 0;
	st.shared.u32 	[%r7+1024], %r75;
$L__BB9_6:
	setp.ne.s32 	%p5, %r4, 0;
	bar.sync 	0;
	ld.shared.f32 	%f56, [%r18+49344];
	fma.rn.f32 	%f57, %f56, %f56, 0f00000000;
	ld.shared.f32 	%f58, [%r18+49408];
	fma.rn.f32 	%f59, %f58, %f58, %f57;
	ld.shared.f32 	%f60, [%r18+49472];
	fma.rn.f32 	%f61, %f60, %f60, %f59;
	ld.shared.f32 	%f62, [%r18+49536];
	fma.rn.f32 	%f63, %f62, %f62, %f61;
	ld.shared.f32 	%f64, [%r18+49600];
	fma.rn.f32 	%f65, %f64, %f64, %f63;
	ld.shared.f32 	%f66, [%r18+49664];
	fma.rn.f32 	%f67, %f66, %f66, %f65;
	ld.shared.f32 	%f68, [%r18+49728];
	fma.rn.f32 	%f69, %f68, %f68, %f67;
	ld.shared.f32 	%f70, [%r18+49792];
	fma.rn.f32 	%f71, %f70, %f70, %f69;
	ld.shared.f32 	%f72, [%r19+49344];
	fma.rn.f32 	%f73, %f72, %f72, %f71;
	ld.shared.f32 	%f74, [%r18+49920];
	fma.rn.f32 	%f75, %f74, %f74, %f73;
	ld.shared.f32 	%f76, [%r18+49984];
	fma.rn.f32 	%f77, %f76, %f76, %f75;
	ld.shared.f32 	%f78, [%r18+50048];
	fma.rn.f32 	%f79, %f78, %f78, %f77;
	ld.shared.f32 	%f80, [%r18+50112];
	fma.rn.f32 	%f81, %f80, %f80, %f79;
	ld.shared.f32 	%f82, [%r18+50176];
	fma.rn.f32 	%f83, %f82, %f82, %f81;
	ld.shared.f32 	%f84, [%r18+50240];
	fma.rn.f32 	%f85, %f84, %f84, %f83;
	ld.shared.f32 	%f86, [%r20+49344];
	fma.rn.f32 	%f87, %f86, %f86, %f85;
	mov.b32 	%r76, %f87;
	shfl.sync.bfly.b32	%r77|%p6, %r76, 1, 31, -1;
	mov.b32 	%f88, %r77;
	add.f32 	%f89, %f87, %f88;
	mov.b32 	%r78, %f89;
	shfl.sync.bfly.b32	%r79|%p7, %r78, 2, 31, -1;
	mov.b32 	%f90, %r79;
	add.f32 	%f91, %f89, %f90;
	mov.b32 	%r80, %f91;
	shfl.sync.bfly.b32	%r81|%p8, %r80, 4, 31, -1;
	mov.b32 	%f92, %r81;
	add.f32 	%f93, %f91, %f92;
	mov.b32 	%r82, %f93;
	shfl.sync.bfly.b32	%r83|%p9, %r82, 8, 31, -1;
	mov.b32 	%f94, %r83;
	add.f32 	%f1, %f93, %f94;
	@%p5 bra 	$L__BB9_8;
	st.shared.f32 	[%r8+50368], %f1;
$L__BB9_8:
	setp.ge.s32 	%p10, %r3, %r24;
	setp.eq.s32 	%p11, %r12, 0;
	setp.eq.s32 	%p12, %r11, 0;
	setp.eq.s32 	%p13, %r10, 0;
	setp.eq.s32 	%p14, %r9, 0;
	ld.shared.f32 	%f95, [%r21];
	ld.shared.f32 	%f96, [%r22+49344];
	ld.shared.f32 	%f97, [%r21+1028];
	ld.shared.f32 	%f98, [%r22+50372];
	ld.shared.f32 	%f99, [%r21+2056];
	ld.shared.f32 	%f100, [%r22+51400];
	ld.shared.f32 	%f101, [%r21+3084];
	ld.shared.f32 	%f102, [%r22+52428];
	fma.rn.f32 	%f103, %f95, %f96, 0f00000000;
	fma.rn.f32 	%f104, %f95, %f98, 0f00000000;
	fma.rn.f32 	%f105, %f95, %f100, 0f00000000;
	fma.rn.f32 	%f106, %f95, %f102, 0f00000000;
	fma.rn.f32 	%f107, %f97, %f96, 0f00000000;
	fma.rn.f32 	%f108, %f97, %f98, 0f00000000;
	fma.rn.f32 	%f109, %f97, %f100, 0f00000000;
	fma.rn.f32 	%f110, %f97, %f102, 0f00000000;
	fma.rn.f32 	%f111, %f99, %f96, 0f00000000;
	fma.rn.f32 	%f112, %f99, %f98, 0f00000000;
	fma.rn.f32 	%f113, %f99, %f100, 0f00000000;
	fma.rn.f32 	%f114, %f99, %f102, 0f00000000;
	fma.rn.f32 	%f115, %f101, %f96, 0f00000000;
	fma.rn.f32 	%f116, %f101, %f98, 0f00000000;
	fma.rn.f32 	%f117, %f101, %f100, 0f00000000;
	fma.rn.f32 	%f118, %f101, %f102, 0f00000000;
	ld.shared.f32 	%f119, [%r21+64];
	ld.shared.f32 	%f120, [%r22+49408];
	ld.shared.f32 	%f121, [%r21+1092];
	ld.shared.f32 	%f122, [%r22+50436];
	ld.shared.f32 	%f123, [%r21+2120];
	ld.shared.f32 	%f124, [%r22+51464];
	ld.shared.f32 	%f125, [%r21+3148];
	ld.shared.f32 	%f126, [%r22+52492];
	fma.rn.f32 	%f127, %f119, %f120, %f103;
	fma.rn.f32 	%f128, %f119, %f122, %f104;
	fma.rn.f32 	%f129, %f119, %f124, %f105;
	fma.rn.f32 	%f130, %f119, %f126, %f106;
	fma.rn.f32 	%f131, %f121, %f120, %f107;
	fma.rn.f32 	%f132, %f121, %f122, %f108;
	fma.rn.f32 	%f133, %f121, %f124, %f109;
	fma.rn.f32 	%f134, %f121, %f126, %f110;
	fma.rn.f32 	%f135, %f123, %f120, %f111;
	fma.rn.f32 	%f136, %f123, %f122, %f112;
	fma.rn.f32 	%f137, %f123, %f124, %f113;
	fma.rn.f32 	%f138, %f123, %f126, %f114;
	fma.rn.f32 	%f139, %f125, %f120, %f115;
	fma.rn.f32 	%f140, %f125, %f122, %f116;
	fma.rn.f32 	%f141, %f125, %f124, %f117;
	fma.rn.f32 	%f142, %f125, %f126, %f118;
	ld.shared.f32 	%f143, [%r21+128];
	ld.shared.f32 	%f144, [%r22+49472];
	ld.shared.f32 	%f145, [%r21+1156];
	ld.shared.f32 	%f146, [%r22+50500];
	ld.shared.f32 	%f147, [%r21+2184];
	ld.shared.f32 	%f148, [%r22+51528];
	ld.shared.f32 	%f149, [%r21+3212];
	ld.shared.f32 	%f150, [%r22+52556];
	fma.rn.f32 	%f151, %f143, %f144, %f127;
	fma.rn.f32 	%f152, %f143, %f146, %f128;
	fma.rn.f32 	%f153, %f143, %f148, %f129;
	fma.rn.f32 	%f154, %f143, %f150, %f130;
	fma.rn.f32 	%f155, %f145, %f144, %f131;
	fma.rn.f32 	%f156, %f145, %f146, %f132;
	fma.rn.f32 	%f157, %f145, %f148, %f133;
	fma.rn.f32 	%f158, %f145, %f150, %f134;
	fma.rn.f32 	%f159, %f147, %f144, %f135;
	fma.rn.f32 	%f160, %f147, %f146, %f136;
	fma.rn.f32 	%f161, %f147, %f148, %f137;
	fma.rn.f32 	%f162, %f147, %f150, %f138;
	fma.rn.f32 	%f163, %f149, %f144, %f139;
	fma.rn.f32 	%f164, %f149, %f146, %f140;
	fma.rn.f32 	%f165, %f149, %f148, %f141;
	fma.rn.f32 	%f166, %f149, %f150, %f142;
	ld.shared.f32 	%f167, [%r21+192];
	ld.shared.f32 	%f168, [%r22+49536];
	ld.shared.f32 	%f169, [%r21+1220];
	ld.shared.f32 	%f170, [%r22+50564];
	ld.shared.f32 	%f171, [%r21+2248];
	ld.shared.f32 	%f172, [%r22+51592];
	ld.shared.f32 	%f173, [%r21+3276];
	ld.shared.f32 	%f174, [%r22+52620];
	fma.rn.f32 	%f175, %f167, %f168, %f151;
	fma.rn.f32 	%f176, %f167, %f170, %f152;
	fma.rn.f32 	%f177, %f167, %f172, %f153;
	fma.rn.f32 	%f178, %f167, %f174, %f154;
	fma.rn.f32 	%f179, %f169, %f168, %f155;
	fma.rn.f32 	%f180, %f169, %f170, %f156;
	fma.rn.f32 	%f181, %f169, %f172, %f157;
	fma.rn.f32 	%f182, %f169, %f174, %f158;
	fma.rn.f32 	%f183, %f171, %f168, %f159;
	fma.rn.f32 	%f184, %f171, %f170, %f160;
	fma.rn.f32 	%f185, %f171, %f172, %f161;
	fma.rn.f32 	%f186, %f171, %f174, %f162;
	fma.rn.f32 	%f187, %f173, %f168, %f163;
	fma.rn.f32 	%f188, %f173, %f170, %f164;
	fma.rn.f32 	%f189, %f173, %f172, %f165;
	fma.rn.f32 	%f190, %f173, %f174, %f166;
	ld.shared.f32 	%f191, [%r21+256];
	ld.shared.f32 	%f192, [%r22+49600];
	ld.shared.f32 	%f193, [%r21+1284];
	ld.shared.f32 	%f194, [%r22+50628];
	ld.shared.f32 	%f195, [%r21+2312];
	ld.shared.f32 	%f196, [%r22+51656];
	ld.shared.f32 	%f197, [%r21+3340];
	ld.shared.f32 	%f198, [%r22+52684];
	fma.rn.f32 	%f199, %f191, %f192, %f175;
	fma.rn.f32 	%f200, %f191, %f194, %f176;
	fma.rn.f32 	%f201, %f191, %f196, %f177;
	fma.rn.f32 	%f202, %f191, %f198, %f178;
	fma.rn.f32 	%f203, %f193, %f192, %f179;
	fma.rn.f32 	%f204, %f193, %f194, %f180;
	fma.rn.f32 	%f205, %f193, %f196, %f181;
	fma.rn.f32 	%f206, %f193, %f198, %f182;
	fma.rn.f32 	%f207, %f195, %f192, %f183;
	fma.rn.f32 	%f208, %f195, %f194, %f184;
	fma.rn.f32 	%f209, %f195, %f196, %f185;
	fma.rn.f32 	%f210, %f195, %f198, %f186;
	fma.rn.f32 	%f211, %f197, %f192, %f187;
	fma.rn.f32 	%f212, %f197, %f194, %f188;
	fma.rn.f32 	%f213, %f197, %f196, %f189;
	fma.rn.f32 	%f214, %f197, %f198, %f190;
	ld.shared.f32 	%f215, [%r21+320];
	ld.shared.f32 	%f216, [%r22+49664];
	ld.shared.f32 	%f217, [%r21+1348];
	ld.shared.f32 	%f218, [%r22+50692];
	ld.shared.f32 	%f219, [%r21+2376];
	ld.shared.f32 	%f220, [%r22+51720];
	ld.shared.f32 	%f221, [%r21+3404];
	ld.shared.f32 	%f222, [%r22+52748];
	fma.rn.f32 	%f223, %f215, %f216, %f199;
	fma.rn.f32 	%f224, %f215, %f218, %f200;
	fma.rn.f32 	%f225, %f215, %f220, %f201;
	fma.rn.f32 	%f226, %f215, %f222, %f202;
	fma.rn.f32 	%f227, %f217, %f216, %f203;
	fma.rn.f32 	%f228, %f217, %f218, %f204;
	fma.rn.f32 	%f229, %f217, %f220, %f205;
	fma.rn.f32 	%f230, %f217, %f222, %f206;
	fma.rn.f32 	%f231, %f219, %f216, %f207;
	fma.rn.f32 	%f232, %f219, %f218, %f208;
	fma.rn.f32 	%f233, %f219, %f220, %f209;
	fma.rn.f32 	%f234, %f219, %f222, %f210;
	fma.rn.f32 	%f235, %f221, %f216, %f211;
	fma.rn.f32 	%f236, %f221, %f218, %f212;
	fma.rn.f32 	%f237, %f221, %f220, %f213;
	fma.rn.f32 	%f238, %f221, %f222, %f214;
	ld.shared.f32 	%f239, [%r21+384];
	ld.shared.f32 	%f240, [%r22+49728];
	ld.shared.f32 	%f241, [%r21+1412];
	ld.shared.f32 	%f242, [%r22+50756];
	ld.shared.f32 	%f243, [%r21+2440];
	ld.shared.f32 	%f244, [%r22+51784];
	ld.shared.f32 	%f245, [%r21+3468];
	ld.shared.f32 	%f246, [%r22+52812];
	fma.rn.f32 	%f247, %f239, %f240, %f223;
	fma.rn.f32 	%f248, %f239, %f242, %f224;
	fma.rn.f32 	%f249, %f239, %f244, %f225;
	fma.rn.f32 	%f250, %f239, %f246, %f226;
	fma.rn.f32 	%f251, %f241, %f240, %f227;
	fma.rn.f32 	%f252, %f241, %f242, %f228;
	fma.rn.f32 	%f253, %f241, %f244, %f229;
	fma.rn.f32 	%f254, %f241, %f246, %f230;
	fma.rn.f32 	%f255, %f243, %f240, %f231;
	fma.rn.f32 	%f256, %f243, %f242, %f232;
	fma.rn.f32 	%f257, %f243, %f244, %f233;
	fma.rn.f32 	%f258, %f243, %f246, %f234;
	fma.rn.f32 	%f259, %f245, %f240, %f235;
	fma.rn.f32 	%f260, %f245, %f242, %f236;
	fma.rn.f32 	%f261, %f245, %f244, %f237;
	fma.rn.f32 	%f262, %f245, %f246, %f238;
	ld.shared.f32 	%f263, [%r21+448];
	ld.shared.f32 	%f264, [%r22+49792];
	ld.shared.f32 	%f265, [%r21+1476];
	ld.shared.f32 	%f266, [%r22+50820];
	ld.shared.f32 	%f267, [%r21+2504];
	ld.shared.f32 	%f268, [%r22+51848];
	ld.shared.f32 	%f269, [%r21+3532];
	ld.shared.f32 	%f270, [%r22+52876];
	fma.rn.f32 	%f271, %f263, %f264, %f247;
	fma.rn.f32 	%f272, %f263, %f266, %f248;
	fma.rn.f32 	%f273, %f263, %f268, %f249;
	fma.rn.f32 	%f274, %f263, %f270, %f250;
	fma.rn.f32 	%f275, %f265, %f264, %f251;
	fma.rn.f32 	%f276, %f265, %f266, %f252;
	fma.rn.f32 	%f277, %f265, %f268, %f253;
	fma.rn.f32 	%f278, %f265, %f270, %f254;
	fma.rn.f32 	%f279, %f267, %f264, %f255;
	fma.rn.f32 	%f280, %f267, %f266, %f256;
	fma.rn.f32 	%f281, %f267, %f268, %f257;
	fma.rn.f32 	%f282, %f267, %f270, %f258;
	fma.rn.f32 	%f283, %f269, %f264, %f259;
	fma.rn.f32 	%f284, %f269, %f266, %f260;
	fma.rn.f32 	%f285, %f269, %f268, %f261;
	fma.rn.f32 	%f286, %f269, %f270, %f262;
	ld.shared.f32 	%f287, [%r21+512];
	ld.shared.f32 	%f288, [%r22+49856];
	ld.shared.f32 	%f289, [%r21+1540];
	ld.shared.f32 	%f290, [%r22+50884];
	ld.shared.f32 	%f291, [%r21+2568];
	ld.shared.f32 	%f292, [%r22+51912];
	ld.shared.f32 	%f293, [%r21+3596];
	ld.shared.f32 	%f294, [%r22+52940];
	fma.rn.f32 	%f295, %f287, %f288, %f271;
	fma.rn.f32 	%f296, %f287, %f290, %f272;
	fma.rn.f32 	%f297, %f287, %f292, %f273;
	fma.rn.f32 	%f298, %f287, %f294, %f274;
	fma.rn.f32 	%f299, %f289, %f288, %f275;
	fma.rn.f32 	%f300, %f289, %f290, %f276;
	fma.rn.f32 	%f301, %f289, %f292, %f277;
	fma.rn.f32 	%f302, %f289, %f294, %f278;
	fma.rn.f32 	%f303, %f291, %f288, %f279;
	fma.rn.f32 	%f304, %f291, %f290, %f280;
	fma.rn.f32 	%f305, %f291, %f292, %f281;
	fma.rn.f32 	%f306, %f291, %f294, %f282;
	fma.rn.f32 	%f307, %f293, %f288, %f283;
	fma.rn.f32 	%f308, %f293, %f290, %f284;
	fma.rn.f32 	%f309, %f293, %f292, %f285;
	fma.rn.f32 	%f310, %f293, %f294, %f286;
	ld.shared.f32 	%f311, [%r21+576];
	ld.shared.f32 	%f312, [%r22+49920];
	ld.shared.f32 	%f313, [%r21+1604];
	ld.shared.f32 	%f314, [%r22+50948];
	ld.shared.f32 	%f315, [%r21+2632];
	ld.shared.f32 	%f316, [%r22+51976];
	ld.shared.f32 	%f317, [%r21+3660];
	ld.shared.f32 	%f318, [%r22+53004];
	fma.rn.f32 	%f319, %f311, %f312, %f295;
	fma.rn.f32 	%f320, %f311, %f314, %f296;
	fma.rn.f32 	%f321, %f311, %f316, %f297;
	fma.rn.f32 	%f322, %f311, %f318, %f298;
	fma.rn.f32 	%f323, %f313, %f312, %f299;
	fma.rn.f32 	%f324, %f313, %f314, %f300;
	fma.rn.f32 	%f325, %f313, %f316, %f301;
	fma.rn.f32 	%f326, %f313, %f318, %f302;
	fma.rn.f32 	%f327, %f315, %f312, %f303;
	fma.rn.f32 	%f328, %f315, %f314, %f304;
	fma.rn.f32 	%f329, %f315, %f316, %f305;
	fma.rn.f32 	%f330, %f315, %f318, %f306;
	fma.rn.f32 	%f331, %f317, %f312, %f307;
	fma.rn.f32 	%f332, %f317, %f314, %f308;
	fma.rn.f32 	%f333, %f317, %f316, %f309;
	fma.rn.f32 	%f334, %f317, %f318, %f310;
	ld.shared.f32 	%f335, [%r21+640];
	ld.shared.f32 	%f336, [%r22+49984];
	ld.shared.f32 	%f337, [%r21+1668];
	ld.shared.f32 	%f338, [%r22+51012];
	ld.shared.f32 	%f339, [%r21+2696];
	ld.shared.f32 	%f340, [%r22+52040];
	ld.shared.f32 	%f341, [%r21+3724];
	ld.shared.f32 	%f342, [%r22+53068];
	fma.rn.f32 	%f343, %f335, %f336, %f319;
	fma.rn.f32 	%f344, %f335, %f338, %f320;
	fma.rn.f32 	%f345, %f335, %f340, %f321;
	fma.rn.f32 	%f346, %f335, %f342, %f322;
	fma.rn.f32 	%f347, %f337, %f336, %f323;
	fma.rn.f32 	%f348, %f337, %f338, %f324;
	fma.rn.f32 	%f349, %f337, %f340, %f325;
	fma.rn.f32 	%f350, %f337, %f342, %f326;
	fma.rn.f32 	%f351, %f339, %f336, %f327;
	fma.rn.f32 	%f352, %f339, %f338, %f328;
	fma.rn.f32 	%f353, %f339, %f340, %f329;
	fma.rn.f32 	%f354, %f339, %f342, %f330;
	fma.rn.f32 	%f355, %f341, %f336, %f331;
	fma.rn.f32 	%f356, %f341, %f338, %f332;
	fma.rn.f32 	%f357, %f341, %f340, %f333;
	fma.rn.f32 	%f358, %f341, %f342, %f334;
	ld.shared.f32 	%f359, [%r21+704];
	ld.shared.f32 	%f360, [%r22+50048];
	ld.shared.f32 	%f361, [%r21+1732];
	ld.shared.f32 	%f362, [%r22+51076];
	ld.shared.f32 	%f363, [%r21+2760];
	ld.shared.f32 	%f364, [%r22+52104];
	ld.shared.f32 	%f365, [%r21+3788];
	ld.shared.f32 	%f366, [%r22+53132];
	fma.rn.f32 	%f367, %f359, %f360, %f343;
	fma.rn.f32 	%f368, %f359, %f362, %f344;
	fma.rn.f32 	%f369, %f359, %f364, %f345;
	fma.rn.f32 	%f370, %f359, %f366, %f346;
	fma.rn.f32 	%f371, %f361, %f360, %f347;
	fma.rn.f32 	%f372, %f361, %f362, %f348;
	fma.rn.f32 	%f373, %f361, %f364, %f349;
	fma.rn.f32 	%f374, %f361, %f366, %f350;
	fma.rn.f32 	%f375, %f363, %f360, %f351;
	fma.rn.f32 	%f376, %f363, %f362, %f352;
	fma.rn.f32 	%f377, %f363, %f364, %f353;
	fma.rn.f32 	%f378, %f363, %f366, %f354;
	fma.rn.f32 	%f379, %f365, %f360, %f355;
	fma.rn.f32 	%f380, %f365, %f362, %f356;
	fma.rn.f32 	%f381, %f365, %f364, %f357;
	fma.rn.f32 	%f382, %f365, %f366, %f358;
	ld.shared.f32 	%f383, [%r21+768];
	ld.shared.f32 	%f384, [%r22+50112];
	ld.shared.f32 	%f385, [%r21+1796];
	ld.shared.f32 	%f386, [%r22+51140];
	ld.shared.f32 	%f387, [%r21+2824];
	ld.shared.f32 	%f388, [%r22+52168];
	ld.shared.f32 	%f389, [%r21+3852];
	ld.shared.f32 	%f390, [%r22+53196];
	fma.rn.f32 	%f391, %f383, %f384, %f367;
	fma.rn.f32 	%f392, %f383, %f386, %f368;
	fma.rn.f32 	%f393, %f383, %f388, %f369;
	fma.rn.f32 	%f394, %f383, %f390, %f370;
	fma.rn.f32 	%f395, %f385, %f384, %f371;
	fma.rn.f32 	%f396, %f385, %f386, %f372;
	fma.rn.f32 	%f397, %f385, %f388, %f373;
	fma.rn.f32 	%f398, %f385, %f390, %f374;
	fma.rn.f32 	%f399, %f387, %f384, %f375;
	fma.rn.f32 	%f400, %f387, %f386, %f376;
	fma.rn.f32 	%f401, %f387, %f388, %f377;
	fma.rn.f32 	%f402, %f387, %f390, %f378;
	fma.rn.f32 	%f403, %f389, %f384, %f379;
	fma.rn.f32 	%f404, %f389, %f386, %f380;
	fma.rn.f32 	%f405, %f389, %f388, %f381;
	fma.rn.f32 	%f406, %f389, %f390, %f382;
	ld.shared.f32 	%f407, [%r21+832];
	ld.shared.f32 	%f408, [%r22+50176];
	ld.shared.f32 	%f409, [%r21+1860];
	ld.shared.f32 	%f410, [%r22+51204];
	ld.shared.f32 	%f411, [%r21+2888];
	ld.shared.f32 	%f412, [%r22+52232];
	ld.shared.f32 	%f413, [%r21+3916];
	ld.shared.f32 	%f414, [%r22+53260];
	fma.rn.f32 	%f415, %f407, %f408, %f391;
	fma.rn.f32 	%f416, %f407, %f410, %f392;
	fma.rn.f32 	%f417, %f407, %f412, %f393;
	fma.rn.f32 	%f418, %f407, %f414, %f394;
	fma.rn.f32 	%f419, %f409, %f408, %f395;
	fma.rn.f32 	%f420, %f409, %f410, %f396;
	fma.rn.f32 	%f421, %f409, %f412, %f397;
	fma.rn.f32 	%f422, %f409, %f414, %f398;
	fma.rn.f32 	%f423, %f411, %f408, %f399;
	fma.rn.f32 	%f424, %f411, %f410, %f400;
	fma.rn.f32 	%f425, %f411, %f412, %f401;
	fma.rn.f32 	%f426, %f411, %f414, %f402;
	fma.rn.f32 	%f427, %f413, %f408, %f403;
	fma.rn.f32 	%f428, %f413, %f410, %f404;
	fma.rn.f32 	%f429, %f413, %f412, %f405;
	fma.rn.f32 	%f430, %f413, %f414, %f406;
	ld.shared.f32 	%f431, [%r21+896];
	ld.shared.f32 	%f432, [%r22+50240];
	ld.shared.f32 	%f433, [%r21+1924];
	ld.shared.f32 	%f434, [%r22+51268];
	ld.shared.f32 	%f435, [%r21+2952];
	ld.shared.f32 	%f436, [%r22+52296];
	ld.shared.f32 	%f437, [%r21+3980];
	ld.shared.f32 	%f438, [%r22+53324];
	fma.rn.f32 	%f439, %f431, %f432, %f415;
	fma.rn.f32 	%f440, %f431, %f434, %f416;
	fma.rn.f32 	%f441, %f431, %f436, %f417;
	fma.rn.f32 	%f442, %f431, %f438, %f418;
	fma.rn.f32 	%f443, %f433, %f432, %f419;
	fma.rn.f32 	%f444, %f433, %f434, %f420;
	fma.rn.f32 	%f445, %f433, %f436, %f421;
	fma.rn.f32 	%f446, %f433, %f438, %f422;
	fma.rn.f32 	%f447, %f435, %f432, %f423;
	fma.rn.f32 	%f448, %f435, %f434, %f424;
	fma.rn.f32 	%f449, %f435, %f436, %f425;
	fma.rn.f32 	%f450, %f435, %f438, %f426;
	fma.rn.f32 	%f451, %f437, %f432, %f427;
	fma.rn.f32 	%f452, %f437, %f434, %f428;
	fma.rn.f32 	%f453, %f437, %f436, %f429;
	fma.rn.f32 	%f454, %f437, %f438, %f430;
	ld.shared.f32 	%f455, [%r21+960];
	ld.shared.f32 	%f456, [%r22+50304];
	ld.shared.f32 	%f457, [%r21+1988];
	ld.shared.f32 	%f458, [%r22+51332];
	ld.shared.f32 	%f459, [%r21+3016];
	ld.shared.f32 	%f460, [%r22+52360];
	ld.shared.f32 	%f461, [%r21+4044];
	ld.shared.f32 	%f462, [%r22+53388];
	fma.rn.f32 	%f463, %f455, %f456, %f439;
	fma.rn.f32 	%f464, %f455, %f458, %f440;
	fma.rn.f32 	%f465, %f455, %f460, %f441;
	fma.rn.f32 	%f466, %f455, %f462, %f442;
	fma.rn.f32 	%f467, %f457, %f456, %f443;
	fma.rn.f32 	%f468, %f457, %f458, %f444;
	fma.rn.f32 	%f469, %f457, %f460, %f445;
	fma.rn.f32 	%f470, %f457, %f462, %f446;
	fma.rn.f32 	%f471, %f459, %f456, %f447;
	fma.rn.f32 	%f472, %f459, %f458, %f448;
	fma.rn.f32 	%f473, %f459, %f460, %f449;
	fma.rn.f32 	%f474, %f459, %f462, %f450;
	fma.rn.f32 	%f475, %f461, %f456, %f451;
	fma.rn.f32 	%f476, %f461, %f458, %f452;
	fma.rn.f32 	%f477, %f461, %f460, %f453;
	fma.rn.f32 	%f478, %f461, %f462, %f454;
	selp.f32 	%f479, %f464, %f463, %p14;
	mov.b32 	%r85, %f479;
	shfl.sync.bfly.b32	%r86|%p15, %r85, 1, 31, -1;
	mov.b32 	%f480, %r86;
	selp.f32 	%f481, %f463, %f464, %p14;
	add.f32 	%f482, %f481, %f480;
	selp.f32 	%f483, %f466, %f465, %p14;
	mov.b32 	%r87, %f483;
	shfl.sync.bfly.b32	%r88|%p16, %r87, 1, 31, -1;
	mov.b32 	%f484, %r88;
	selp.f32 	%f485, %f465, %f466, %p14;
	add.f32 	%f486, %f485, %f484;
	selp.f32 	%f487, %f468, %f467, %p14;
	mov.b32 	%r89, %f487;
	shfl.sync.bfly.b32	%r90|%p17, %r89, 1, 31, -1;
	mov.b32 	%f488, %r90;
	selp.f32 	%f489, %f467, %f468, %p14;
	add.f32 	%f490, %f489, %f488;
	selp.f32 	%f491, %f470, %f469, %p14;
	mov.b32 	%r91, %f491;
	shfl.sync.bfly.b32	%r92|%p18, %r91, 1, 31, -1;
	mov.b32 	%f492, %r92;
	selp.f32 	%f493, %f469, %f470, %p14;
	add.f32 	%f494, %f493, %f492;
	selp.f32 	%f495, %f472, %f471, %p14;
	mov.b32 	%r93, %f495;
	shfl.sync.bfly.b32	%r94|%p19, %r93, 1, 31, -1;
	mov.b32 	%f496, %r94;
	selp.f32 	%f497, %f471, %f472, %p14;
	add.f32 	%f498, %f497, %f496;
	selp.f32 	%f499, %f474, %f473, %p14;
	mov.b32 	%r95, %f499;
	shfl.sync.bfly.b32	%r96|%p20, %r95, 1, 31, -1;
	mov.b32 	%f500, %r96;
	selp.f32 	%f501, %f473, %f474, %p14;
	add.f32 	%f502, %f501, %f500;
	selp.f32 	%f503, %f476, %f475, %p14;
	mov.b32 	%r97, %f503;
	shfl.sync.bfly.b32	%r98|%p21, %r97, 1, 31, -1;
	mov.b32 	%f504, %r98;
	selp.f32 	%f505, %f475, %f476, %p14;
	add.f32 	%f506, %f505, %f504;
	selp.f32 	%f507, %f478, %f477, %p14;
	mov.b32 	%r99, %f507;
	shfl.sync.bfly.b32	%r100|%p22, %r99, 1, 31, -1;
	mov.b32 	%f508, %r100;
	selp.f32 	%f509, %f477, %f478, %p14;
	add.f32 	%f510, %f509, %f508;
	selp.f32 	%f511, %f486, %f482, %p13;
	mov.b32 	%r101, %f511;
	shfl.sync.bfly.b32	%r102|%p23, %r101, 2, 31, -1;
	mov.b32 	%f512, %r102;
	selp.f32 	%f513, %f482, %f486, %p13;
	add.f32 	%f514, %f513, %f512;
	selp.f32 	%f515, %f494, %f490, %p13;
	mov.b32 	%r103, %f515;
	shfl.sync.bfly.b32	%r104|%p24, %r103, 2, 31, -1;
	mov.b32 	%f516, %r104;
	selp.f32 	%f517, %f490, %f494, %p13;
	add.f32 	%f518, %f517, %f516;
	selp.f32 	%f519, %f502, %f498, %p13;
	mov.b32 	%r105, %f519;
	shfl.sync.bfly.b32	%r106|%p25, %r105, 2, 31, -1;
	mov.b32 	%f520, %r106;
	selp.f32 	%f521, %f498, %f502, %p13;
	add.f32 	%f522, %f521, %f520;
	selp.f32 	%f523, %f510, %f506, %p13;
	mov.b32 	%r107, %f523;
	shfl.sync.bfly.b32	%r108|%p26, %r107, 2, 31, -1;
	mov.b32 	%f524, %r108;
	selp.f32 	%f525, %f506, %f510, %p13;
	add.f32 	%f526, %f525, %f524;
	selp.f32 	%f527, %f518, %f514, %p12;
	mov.b32 	%r109, %f527;
	shfl.sync.bfly.b32	%r110|%p27, %r109, 4, 31, -1;
	mov.b32 	%f528, %r110;
	selp.f32 	%f529, %f514, %f518, %p12;
	add.f32 	%f530, %f529, %f528;
	selp.f32 	%f531, %f526, %f522, %p12;
	mov.b32 	%r111, %f531;
	shfl.sync.bfly.b32	%r112|%p28, %r111, 4, 31, -1;
	mov.b32 	%f532, %r112;
	selp.f32 	%f533, %f522, %f526, %p12;
	add.f32 	%f534, %f533, %f532;
	selp.f32 	%f535, %f534, %f530, %p11;
	mov.b32 	%r113, %f535;
	shfl.sync.bfly.b32	%r114|%p29, %r113, 8, 31, -1;
	mov.b32 	%f536, %r114;
	selp.f32 	%f537, %f530, %f534, %p11;
	add.f32 	%f538, %f537, %f536;
	st.shared.f32 	[%r13], %f538;
	ld.shared.f32 	%f539, [%r21+16448];
	ld.shared.f32 	%f540, [%r21+17476];
	ld.shared.f32 	%f541, [%r21+18504];
	ld.shared.f32 	%f542, [%r21+19532];
	fma.rn.f32 	%f543, %f539, %f96, 0f00000000;
	fma.rn.f32 	%f544, %f539, %f98, 0f00000000;
	fma.rn.f32 	%f545, %f539, %f100, 0f00000000;
	fma.rn.f32 	%f546, %f539, %f102, 0f00000000;
	fma.rn.f32 	%f547, %f540, %f96, 0f00000000;
	fma.rn.f32 	%f548, %f540, %f98, 0f00000000;
	fma.rn.f32 	%f549, %f540, %f100, 0f00000000;
	fma.rn.f32 	%f550, %f540, %f102, 0f00000000;
	fma.rn.f32 	%f551, %f541, %f96, 0f00000000;
	fma.rn.f32 	%f552, %f541, %f98, 0f00000000;
	fma.rn.f32 	%f553, %f541, %f100, 0f00000000;
	fma.rn.f32 	%f554, %f541, %f102, 0f00000000;
	fma.rn.f32 	%f555, %f542, %f96, 0f00000000;
	fma.rn.f32 	%f556, %f542, %f98, 0f00000000;
	fma.rn.f32 	%f557, %f542, %f100, 0f00000000;
	fma.rn.f32 	%f558, %f542, %f102, 0f00000000;
	ld.shared.f32 	%f559, [%r21+16512];
	ld.shared.f32 	%f560, [%r21+17540];
	ld.shared.f32 	%f561, [%r21+18568];
	ld.shared.f32 	%f562, [%r21+19596];
	fma.rn.f32 	%f563, %f559, %f120, %f543;
	fma.rn.f32 	%f564, %f559, %f122, %f544;
	fma.rn.f32 	%f565, %f559, %f124, %f545;
	fma.rn.f32 	%f566, %f559, %f126, %f546;
	fma.rn.f32 	%f567, %f560, %f120, %f547;
	fma.rn.f32 	%f568, %f560, %f122, %f548;
	fma.rn.f32 	%f569, %f560, %f124, %f549;
	fma.rn.f32 	%f570, %f560, %f126, %f550;
	fma.rn.f32 	%f571, %f561, %f120, %f551;
	fma.rn.f32 	%f572, %f561, %f122, %f552;
	fma.rn.f32 	%f573, %f561, %f124, %f553;
	fma.rn.f32 	%f574, %f561, %f126, %f554;
	fma.rn.f32 	%f575, %f562, %f120, %f555;
	fma.rn.f32 	%f576, %f562, %f122, %f556;
	fma.rn.f32 	%f577, %f562, %f124, %f557;
	fma.rn.f32 	%f578, %f562, %f126, %f558;
	ld.shared.f32 	%f579, [%r21+16576];
	ld.shared.f32 	%f580, [%r21+17604];
	ld.shared.f32 	%f581, [%r21+18632];
	ld.shared.f32 	%f582, [%r21+19660];
	fma.rn.f32 	%f583, %f579, %f144, %f563;
	fma.rn.f32 	%f584, %f579, %f146, %f564;
	fma.rn.f32 	%f585, %f579, %f148, %f565;
	fma.rn.f32 	%f586, %f579, %f150, %f566;
	fma.rn.f32 	%f587, %f580, %f144, %f567;
	fma.rn.f32 	%f588, %f580, %f146, %f568;
	fma.rn.f32 	%f589, %f580, %f148, %f569;
	fma.rn.f32 	%f590, %f580, %f150, %f570;
	fma.rn.f32 	%f591, %f581, %f144, %f571;
	fma.rn.f32 	%f592, %f581, %f146, %f572;
	fma.rn.f32 	%f593, %f581, %f148, %f573;
	fma.rn.f32 	%f594, %f581, %f150, %f574;
	fma.rn.f32 	%f595, %f582, %f144, %f575;
	fma.rn.f32 	%f596, %f582, %f146, %f576;
	fma.rn.f32 	%f597, %f582, %f148, %f577;
	fma.rn.f32 	%f598, %f582, %f150, %f578;
	ld.shared.f32 	%f599, [%r21+16640];
	ld.shared.f32 	%f600, [%r21+17668];
	ld.shared.f32 	%f601, [%r21+18696];
	ld.shared.f32 	%f602, [%r21+19724];
	fma.rn.f32 	%f603, %f599, %f168, %f583;
	fma.rn.f32 	%f604, %f599, %f170, %f584;
	fma.rn.f32 	%f605, %f599, %f172, %f585;
	fma.rn.f32 	%f606, %f599, %f174, %f586;
	fma.rn.f32 	%f607, %f600, %f168, %f587;
	fma.rn.f32 	%f608, %f600, %f170, %f588;
	fma.rn.f32 	%f609, %f600, %f172, %f589;
	fma.rn.f32 	%f610, %f600, %f174, %f590;
	fma.rn.f32 	%f611, %f601, %f168, %f591;
	fma.rn.f32 	%f612, %f601, %f170, %f592;
	fma.rn.f32 	%f613, %f601, %f172, %f593;
	fma.rn.f32 	%f614, %f601, %f174, %f594;
	fma.rn.f32 	%f615, %f602, %f168, %f595;
	fma.rn.f32 	%f616, %f602, %f170, %f596;
	fma.rn.f32 	%f617, %f602, %f172, %f597;
	fma.rn.f32 	%f618, %f602, %f174, %f598;
	ld.shared.f32 	%f619, [%r21+16704];
	ld.shared.f32 	%f620, [%r21+17732];
	ld.shared.f32 	%f621, [%r21+18760];
	ld.shared.f32 	%f622, [%r21+19788];
	fma.rn.f32 	%f623, %f619, %f192, %f603;
	fma.rn.f32 	%f624, %f619, %f194, %f604;
	fma.rn.f32 	%f625, %f619, %f196, %f605;
	fma.rn.f32 	%f626, %f619, %f198, %f606;
	fma.rn.f32 	%f627, %f620, %f192, %f607;
	fma.rn.f32 	%f628, %f620, %f194, %f608;
	fma.rn.f32 	%f629, %f620, %f196, %f609;
	fma.rn.f32 	%f630, %f620, %f198, %f610;
	fma.rn.f32 	%f631, %f621, %f192, %f611;
	fma.rn.f32 	%f632, %f621, %f194, %f612;
	fma.rn.f32 	%f633, %f621, %f196, %f613;
	fma.rn.f32 	%f634, %f621, %f198, %f614;
	fma.rn.f32 	%f635, %f622, %f192, %f615;
	fma.rn.f32 	%f636, %f622, %f194, %f616;
	fma.rn.f32 	%f637, %f622, %f196, %f617;
	fma.rn.f32 	%f638, %f622, %f198, %f618;
	ld.shared.f32 	%f639, [%r21+16768];
	ld.shared.f32 	%f640, [%r21+17796];
	ld.shared.f32 	%f641, [%r21+18824];
	ld.shared.f32 	%f642, [%r21+19852];
	fma.rn.f32 	%f643, %f639, %f216, %f623;
	fma.rn.f32 	%f644, %f639, %f218, %f624;
	fma.rn.f32 	%f645, %f639, %f220, %f625;
	fma.rn.f32 	%f646, %f639, %f222, %f626;
	fma.rn.f32 	%f647, %f640, %f216, %f627;
	fma.rn.f32 	%f648, %f640, %f218, %f628;
	fma.rn.f32 	%f649, %f640, %f220, %f629;
	fma.rn.f32 	%f650, %f640, %f222, %f630;
	fma.rn.f32 	%f651, %f641, %f216, %f631;
	fma.rn.f32 	%f652, %f641, %f218, %f632;
	fma.rn.f32 	%f653, %f641, %f220, %f633;
	fma.rn.f32 	%f654, %f641, %f222, %f634;
	fma.rn.f32 	%f655, %f642, %f216, %f635;
	fma.rn.f32 	%f656, %f642, %f218, %f636;
	fma.rn.f32 	%f657, %f642, %f220, %f637;
	fma.rn.f32 	%f658, %f642, %f222, %f638;
	ld.shared.f32 	%f659, [%r21+16832];
	ld.shared.f32 	%f660, [%r21+17860];
	ld.shared.f32 	%f661, [%r21+18888];
	ld.shared.f32 	%f662, [%r21+19916];
	fma.rn.f32 	%f663, %f659, %f240, %f643;
	fma.rn.f32 	%f664, %f659, %f242, %f644;
	fma.rn.f32 	%f665, %f659, %f244, %f645;
	fma.rn.f32 	%f666, %f659, %f246, %f646;
	fma.rn.f32 	%f667, %f660, %f240, %f647;
	fma.rn.f32 	%f668, %f660, %f242, %f648;
	fma.rn.f32 	%f669, %f660, %f244, %f649;
	fma.rn.f32 	%f670, %f660, %f246, %f650;
	fma.rn.f32 	%f671, %f661, %f240, %f651;
	fma.rn.f32 	%f672, %f661, %f242, %f652;
	fma.rn.f32 	%f673, %f661, %f244, %f653;
	fma.rn.f32 	%f674, %f661, %f246, %f654;
	fma.rn.f32 	%f675, %f662, %f240, %f655;
	fma.rn.f32 	%f676, %f662, %f242, %f656;
	fma.rn.f32 	%f677, %f662, %f244, %f657;
	fma.rn.f32 	%f678, %f662, %f246, %f658;
	ld.shared.f32 	%f679, [%r21+16896];
	ld.shared.f32 	%f680, [%r21+17924];
	ld.shared.f32 	%f681, [%r21+18952];
	ld.shared.f32 	%f682, [%r21+19980];
	fma.rn.f32 	%f683, %f679, %f264, %f663;
	fma.rn.f32 	%f684, %f679, %f266, %f664;
	fma.rn.f32 	%f685, %f679, %f268, %f665;
	fma.rn.f32 	%f686, %f679, %f270, %f666;
	fma.rn.f32 	%f687, %f680, %f264, %f667;
	fma.rn.f32 	%f688, %f680, %f266, %f668;
	fma.rn.f32 	%f689, %f680, %f268, %f669;
	fma.rn.f32 	%f690, %f680, %f270, %f670;
	fma.rn.f32 	%f691, %f681, %f264, %f671;
	fma.rn.f32 	%f692, %f681, %f266, %f672;
	fma.rn.f32 	%f693, %f681, %f268, %f673;
	fma.rn.f32 	%f694, %f681, %f270, %f674;
	fma.rn.f32 	%f695, %f682, %f264, %f675;
	fma.rn.f32 	%f696, %f682, %f266, %f676;
	fma.rn.f32 	%f697, %f682, %f268, %f677;
	fma.rn.f32 	%f698, %f682, %f270, %f678;
	ld.shared.f32 	%f699, [%r21+16960];
	ld.shared.f32 	%f700, [%r21+17988];
	ld.shared.f32 	%f701, [%r21+19016];
	ld.shared.f32 	%f702, [%r21+20044];
	fma.rn.f32 	%f703, %f699, %f288, %f683;
	fma.rn.f32 	%f704, %f699, %f290, %f684;
	fma.rn.f32 	%f705, %f699, %f292, %f685;
	fma.rn.f32 	%f706, %f699, %f294, %f686;
	fma.rn.f32 	%f707, %f700, %f288, %f687;
	fma.rn.f32 	%f708, %f700, %f290, %f688;
	fma.rn.f32 	%f709, %f700, %f292, %f689;
	fma.rn.f32 	%f710, %f700, %f294, %f690;
	fma.rn.f32 	%f711, %f701, %f288, %f691;
	fma.rn.f32 	%f712, %f701, %f290, %f692;
	fma.rn.f32 	%f713, %f701, %f292, %f693;
	fma.rn.f32 	%f714, %f701, %f294, %f694;
	fma.rn.f32 	%f715, %f702, %f288, %f695;
	fma.rn.f32 	%f716, %f702, %f290, %f696;
	fma.rn.f32 	%f717, %f702, %f292, %f697;
	fma.rn.f32 	%f718, %f702, %f294, %f698;
	ld.shared.f32 	%f719, [%r21+17024];
	ld.shared.f32 	%f720, [%r21+18052];
	ld.shared.f32 	%f721, [%r21+19080];
	ld.shared.f32 	%f722, [%r21+20108];
	fma.rn.f32 	%f723, %f719, %f312, %f703;
	fma.rn.f32 	%f724, %f719, %f314, %f704;
	fma.rn.f32 	%f725, %f719, %f316, %f705;
	fma.rn.f32 	%f726, %f719, %f318, %f706;
	fma.rn.f32 	%f727, %f720, %f312, %f707;
	fma.rn.f32 	%f728, %f720, %f314, %f708;
	fma.rn.f32 	%f729, %f720, %f316, %f709;
	fma.rn.f32 	%f730, %f720, %f318, %f710;
	fma.rn.f32 	%f731, %f721, %f312, %f711;
	fma.rn.f32 	%f732, %f721, %f314, %f712;
	fma.rn.f32 	%f733, %f721, %f316, %f713;
	fma.rn.f32 	%f734, %f721, %f318, %f714;
	fma.rn.f32 	%f735, %f722, %f312, %f715;
	fma.rn.f32 	%f736, %f722, %f314, %f716;
	fma.rn.f32 	%f737, %f722, %f316, %f717;
	fma.rn.f32 	%f738, %f722, %f318, %f718;
	ld.shared.f32 	%f739, [%r21+17088];
	ld.shared.f32 	%f740, [%r21+18116];
	ld.shared.f32 	%f741, [%r21+19144];
	ld.shared.f32 	%f742, [%r21+20172];
	fma.rn.f32 	%f743, %f739, %f336, %f723;
	fma.rn.f32 	%f744, %f739, %f338, %f724;
	fma.rn.f32 	%f745, %f739, %f340, %f725;
	fma.rn.f32 	%f746, %f739, %f342, %f726;
	fma.rn.f32 	%f747, %f740, %f336, %f727;
	fma.rn.f32 	%f748, %f740, %f338, %f728;
	fma.rn.f32 	%f749, %f740, %f340, %f729;
	fma.rn.f32 	%f750, %f740, %f342, %f730;
	fma.rn.f32 	%f751, %f741, %f336, %f731;
	fma.rn.f32 	%f752, %f741, %f338, %f732;
	fma.rn.f32 	%f753, %f741, %f340, %f733;
	fma.rn.f32 	%f754, %f741, %f342, %f734;
	fma.rn.f32 	%f755, %f742, %f336, %f735;
	fma.rn.f32 	%f756, %f742, %f338, %f736;
	fma.rn.f32 	%f757, %f742, %f340, %f737;
	fma.rn.f32 	%f758, %f742, %f342, %f738;
	ld.shared.f32 	%f759, [%r21+17152];
	ld.shared.f32 	%f760, [%r21+18180];
	ld.shared.f32 	%f761, [%r21+19208];
	ld.shared.f32 	%f762, [%r21+20236];
	fma.rn.f32 	%f763, %f759, %f360, %f743;
	fma.rn.f32 	%f764, %f759, %f362, %f744;
	fma.rn.f32 	%f765, %f759, %f364, %f745;
	fma.rn.f32 	%f766, %f759, %f366, %f746;
	fma.rn.f32 	%f767, %f760, %f360, %f747;
	fma.rn.f32 	%f768, %f760, %f362, %f748;
	fma.rn.f32 	%f769, %f760, %f364, %f749;
	fma.rn.f32 	%f770, %f760, %f366, %f750;
	fma.rn.f32 	%f771, %f761, %f360, %f751;
	fma.rn.f32 	%f772, %f761, %f362, %f752;
	fma.rn.f32 	%f773, %f761, %f364, %f753;
	fma.rn.f32 	%f774, %f761, %f366, %f754;
	fma.rn.f32 	%f775, %f762, %f360, %f755;
	fma.rn.f32 	%f776, %f762, %f362, %f756;
	fma.rn.f32 	%f777, %f762, %f364, %f757;
	fma.rn.f32 	%f778, %f762, %f366, %f758;
	ld.shared.f32 	%f779, [%r21+17216];
	ld.shared.f32 	%f780, [%r21+18244];
	ld.shared.f32 	%f781, [%r21+19272];
	ld.shared.f32 	%f782, [%r21+20300];
	fma.rn.f32 	%f783, %f779, %f384, %f763;
	fma.rn.f32 	%f784, %f779, %f386, %f764;
	fma.rn.f32 	%f785, %f779, %f388, %f765;
	fma.rn.f32 	%f786, %f779, %f390, %f766;
	fma.rn.f32 	%f787, %f780, %f384, %f767;
	fma.rn.f32 	%f788, %f780, %f386, %f768;
	fma.rn.f32 	%f789, %f780, %f388, %f769;
	fma.rn.f32 	%f790, %f780, %f390, %f770;
	fma.rn.f32 	%f791, %f781, %f384, %f771;
	fma.rn.f32 	%f792, %f781, %f386, %f772;
	fma.rn.f32 	%f793, %f781, %f388, %f773;
	fma.rn.f32 	%f794, %f781, %f390, %f774;
	fma.rn.f32 	%f795, %f782, %f384, %f775;
	fma.rn.f32 	%f796, %f782, %f386, %f776;
	fma.rn.f32 	%f797, %f782, %f388, %f777;
	fma.rn.f32 	%f798, %f782, %f390, %f778;
	ld.shared.f32 	%f799, [%r21+17280];
	ld.shared.f32 	%f800, [%r21+18308];
	ld.shared.f32 	%f801, [%r21+19336];
	ld.shared.f32 	%f802, [%r21+20364];
	fma.rn.f32 	%f803, %f799, %f408, %f783;
	fma.rn.f32 	%f804, %f799, %f410, %f784;
	fma.rn.f32 	%f805, %f799, %f412, %f785;
	fma.rn.f32 	%f806, %f799, %f414, %f786;
	fma.rn.f32 	%f807, %f800, %f408, %f787;
	fma.rn.f32 	%f808, %f800, %f410, %f788;
	fma.rn.f32 	%f809, %f800, %f412, %f789;
	fma.rn.f32 	%f810, %f800, %f414, %f790;
	fma.rn.f32 	%f811, %f801, %f408, %f791;
	fma.rn.f32 	%f812, %f801, %f410, %f792;
	fma.rn.f32 	%f813, %f801, %f412, %f793;
	fma.rn.f32 	%f814, %f801, %f414, %f794;
	fma.rn.f32 	%f815, %f802, %f408, %f795;
	fma.rn.f32 	%f816, %f802, %f410, %f796;
	fma.rn.f32 	%f817, %f802, %f412, %f797;
	fma.rn.f32 	%f818, %f802, %f414, %f798;
	ld.shared.f32 	%f819, [%r21+17344];
	ld.shared.f32 	%f820, [%r21+18372];
	ld.shared.f32 	%f821, [%r21+19400];
	ld.shared.f32 	%f822, [%r21+20428];
	fma.rn.f32 	%f823, %f819, %f432, %f803;
	fma.rn.f32 	%f824, %f819, %f434, %f804;
	fma.rn.f32 	%f825, %f819, %f436, %f805;
	fma.rn.f32 	%f826, %f819, %f438, %f806;
	fma.rn.f32 	%f827, %f820, %f432, %f807;
	fma.rn.f32 	%f828, %f820, %f434, %f808;
	fma.rn.f32 	%f829, %f820, %f436, %f809;
	fma.rn.f32 	%f830, %f820, %f438, %f810;
	fma.rn.f32 	%f831, %f821, %f432, %f811;
	fma.rn.f32 	%f832, %f821, %f434, %f812;
	fma.rn.f32 	%f833, %f821, %f436, %f813;
	fma.rn.f32 	%f834, %f821, %f438, %f814;
	fma.rn.f32 	%f835, %f822, %f432, %f815;
	fma.rn.f32 	%f836, %f822, %f434, %f816;
	fma.rn.f32 	%f837, %f822, %f436, %f817;
	fma.rn.f32 	%f838, %f822, %f438, %f818;
	ld.shared.f32 	%f839, [%r21+17408];
	ld.shared.f32 	%f840, [%r21+18436];
	ld.shared.f32 	%f841, [%r21+19464];
	ld.shared.f32 	%f842, [%r21+20492];
	fma.rn.f32 	%f843, %f839, %f456, %f823;
	fma.rn.f32 	%f844, %f839, %f458, %f824;
	fma.rn.f32 	%f845, %f839, %f460, %f825;
	fma.rn.f32 	%f846, %f839, %f462, %f826;
	fma.rn.f32 	%f847, %f840, %f456, %f827;
	fma.rn.f32 	%f848, %f840, %f458, %f828;
	fma.rn.f32 	%f849, %f840, %f460, %f829;
	fma.rn.f32 	%f850, %f840, %f462, %f830;
	fma.rn.f32 	%f851, %f841, %f456, %f831;
	fma.rn.f32 	%f852, %f841, %f458, %f832;
	fma.rn.f32 	%f853, %f841, %f460, %f833;
	fma.rn.f32 	%f854, %f841, %f462, %f834;
	fma.rn.f32 	%f855, %f842, %f456, %f835;
	fma.rn.f32 	%f856, %f842, %f458, %f836;
	fma.rn.f32 	%f857, %f842, %f460, %f837;
	fma.rn.f32 	%f858, %f842, %f462, %f838;
	selp.f32 	%f859, %f844, %f843, %p14;
	mov.b32 	%r115, %f859;
	shfl.sync.bfly.b32	%r116|%p30, %r115, 1, 31, -1;
	mov.b32 	%f860, %r116;
	selp.f32 	%f861, %f843, %f844, %p14;
	add.f32 	%f862, %f861, %f860;
	selp.f32 	%f863, %f846, %f845, %p14;
	mov.b32 	%r117, %f863;
	shfl.sync.bfly.b32	%r118|%p31, %r117, 1, 31, -1;
	mov.b32 	%f864, %r118;
	selp.f32 	%f865, %f845, %f846, %p14;
	add.f32 	%f866, %f865, %f864;
	selp.f32 	%f867, %f848, %f847, %p14;
	mov.b32 	%r119, %f867;
	shfl.sync.bfly.b32	%r120|%p32, %r119, 1, 31, -1;
	mov.b32 	%f868, %r120;
	selp.f32 	%f869, %f847, %f848, %p14;
	add.f32 	%f870, %f869, %f868;
	selp.f32 	%f871, %f850, %f849, %p14;
	mov.b32 	%r121, %f871;
	shfl.sync.bfly.b32	%r122|%p33, %r121, 1, 31, -1;
	mov.b32 	%f872, %r122;
	selp.f32 	%f873, %f849, %f850, %p14;
	add.f32 	%f874, %f873, %f872;
	selp.f32 	%f875, %f852, %f851, %p14;
	mov.b32 	%r123, %f875;
	shfl.sync.bfly.b32	%r124|%p34, %r123, 1, 31, -1;
	mov.b32 	%f876, %r124;
	selp.f32 	%f877, %f851, %f852, %p14;
	add.f32 	%f878, %f877, %f876;
	selp.f32 	%f879, %f854, %f853, %p14;
	mov.b32 	%r125, %f879;
	shfl.sync.bfly.b32	%r126|%p35, %r125, 1, 31, -1;
	mov.b32 	%f880, %r126;
	selp.f32 	%f881, %f853, %f854, %p14;
	add.f32 	%f882, %f881, %f880;
	selp.f32 	%f883, %f856, %f855, %p14;
	mov.b32 	%r127, %f883;
	shfl.sync.bfly.b32	%r128|%p36, %r127, 1, 31, -1;
	mov.b32 	%f884, %r128;
	selp.f32 	%f885, %f855, %f856, %p14;
	add.f32 	%f886, %f885, %f884;
	selp.f32 	%f887, %f858, %f857, %p14;
	mov.b32 	%r129, %f887;
	shfl.sync.bfly.b32	%r130|%p37, %r129, 1, 31, -1;
	mov.b32 	%f888, %r130;
	selp.f32 	%f889, %f857, %f858, %p14;
	add.f32 	%f890, %f889, %f888;
	selp.f32 	%f891, %f866, %f862, %p13;
	mov.b32 	%r131, %f891;
	shfl.sync.bfly.b32	%r132|%p38, %r131, 2, 31, -1;
	mov.b32 	%f892, %r132;
	selp.f32 	%f893, %f862, %f866, %p13;
	add.f32 	%f894, %f893, %f892;
	selp.f32 	%f895, %f874, %f870, %p13;
	mov.b32 	%r133, %f895;
	shfl.sync.bfly.b32	%r134|%p39, %r133, 2, 31, -1;
	mov.b32 	%f896, %r134;
	selp.f32 	%f897, %f870, %f874, %p13;
	add.f32 	%f898, %f897, %f896;
	selp.f32 	%f899, %f882, %f878, %p13;
	mov.b32 	%r135, %f899;
	shfl.sync.bfly.b32	%r136|%p40, %r135, 2, 31, -1;
	mov.b32 	%f900, %r136;
	selp.f32 	%f901, %f878, %f882, %p13;
	add.f32 	%f902, %f901, %f900;
	selp.f32 	%f903, %f890, %f886, %p13;
	mov.b32 	%r137, %f903;
	shfl.sync.bfly.b32	%r138|%p41, %r137, 2, 31, -1;
	mov.b32 	%f904, %r138;
	selp.f32 	%f905, %f886, %f890, %p13;
	add.f32 	%f906, %f905, %f904;
	selp.f32 	%f907, %f898, %f894, %p12;
	mov.b32 	%r139, %f907;
	shfl.sync.bfly.b32	%r140|%p42, %r139, 4, 31, -1;
	mov.b32 	%f908, %r140;
	selp.f32 	%f909, %f894, %f898, %p12;
	add.f32 	%f910, %f909, %f908;
	selp.f32 	%f911, %f906, %f902, %p12;
	mov.b32 	%r141, %f911;
	shfl.sync.bfly.b32	%r142|%p43, %r141, 4, 31, -1;
	mov.b32 	%f912, %r142;
	selp.f32 	%f913, %f902, %f906, %p12;
	add.f32 	%f914, %f913, %f912;
	selp.f32 	%f915, %f914, %f910, %p11;
	mov.b32 	%r143, %f915;
	shfl.sync.bfly.b32	%r144|%p44, %r143, 8, 31, -1;
	mov.b32 	%f916, %r144;
	selp.f32 	%f917, %f910, %f914, %p11;
	add.f32 	%f918, %f917, %f916;
	st.shared.f32 	[%r14], %f918;
	bar.sync 	0;
	ld.shared.f32 	%f2, [%r5];
	ld.shared.f32 	%f919, [%r6];
	ld.shared.f32 	%f920, [%r15+50368];
	mul.f32 	%f4, %f6, %f920;
	setp.leu.f32 	%p45, %f2, %f4;
	mul.f32 	%f921, %f7, %f920;
	setp.leu.f32 	%p46, %f919, %f921;
	or.pred  	%p47, %p45, %p46;
	or.pred  	%p48, %p47, %p10;
	@%p48 bra 	$L__BB9_12;
	atom.global.add.u32 	%r28, [%rd6], 1;
	setp.gt.s32 	%p49, %r28, 510;
	@%p49 bra 	$L__BB9_11;
	add.s32 	%r146, %r156, %r4;
	add.s32 	%r147, %r25, %r28;
	mul.wide.s32 	%rd81, %r147, 4;
	add.s64 	%rd82, %rd1, %rd81;
	st.global.u32 	[%rd82], %r146;
	bra.uni 	$L__BB9_12;
$L__BB9_11:
	mov.b32 	%r145, 512;
	st.global.u32 	[%rd6], %r145;
$L__BB9_12:
	setp.ge.s32 	%p50, %r3, %r24;
	neg.f32 	%f922, %f2;
	setp.geu.f32 	%p51, %f4, %f922;
	neg.f32 	%f923, %f919;
	setp.geu.f32 	%p52, %f921, %f923;
	or.pred  	%p53, %p51, %p52;
	or.pred  	%p54, %p53, %p50;
	@%p54 bra 	$L__BB9_16;
	atom.global.add.u32 	%r29, [%rd6], 1;
	setp.gt.s32 	%p55, %r29, 510;
	@%p55 bra 	$L__BB9_15;
	add.s32 	%r150, %r156, %r4;
	or.b32  	%r151, %r150, -2147483648;
	add.s32 	%r152, %r25, %r29;
	mul.wide.s32 	%rd83, %r152, 4;
	add.s64 	%rd84, %rd1, %rd83;
	st.global.u32 	[%rd84], %r151;
	bra.uni 	$L__BB9_16;
$L__BB9_15:
	mov.b32 	%r149, 512;
	st.global.u32 	[%rd6], %r149;
$L__BB9_16:
	setp.lt.s32 	%p56, %r3, %r24;
	abs.f32 	%f925, %f2;
	setp.gt.f32 	%p57, %f925, %f4;
	and.pred  	%p58, %p57, %p56;
	selp.u64 	%rd85, 1, 0, %p58;
	add.s64 	%rd98, %rd98, %rd85;
	add.s64 	%rd99, %rd99, 1;
	bar.sync 	0;
	add.s32 	%r156, %r156, 16;
	cvt.u32.u64 	%r154, %rd99;
	setp.ne.s32 	%p59, %r154, %r26;
	@%p59 bra 	$L__BB9_4;
$L__BB9_17:
	add.s32 	%r155, %r155, %r16;
	setp.lt.s32 	%p60, %r155, %r33;
	@%p60 bra 	$L__BB9_2;
$L__BB9_18:
	ld.param.u64 	%rd93, [_Z10kernel_bucILi2EEvPiS0_PfiS1_S1_S1_ifffPy_param_11];
	cvta.to.global.u64 	%rd86, %rd93;
	atom.global.add.u64 	%rd87, [%rd86], %rd99;
	atom.global.add.u64 	%rd88, [%rd86+8], %rd98;
	atom.global.or.b64 	%rd89, [%rd86+16], 0;
	ret;

}
	// .globl	_Z10kernel_bucILi3EEvPiS0_PfiS1_S1_S1_ifffPy
.visible .entry _Z10kernel_bucILi3EEvPiS0_PfiS1_S1_S1_ifffPy(
	.param .u64 .ptr .align 1 _Z10kernel_bucILi3EEvPiS0_PfiS1_S1_S1_ifffPy_param_0,
	.param .u64 .ptr .align 1 _Z10kernel_bucILi3EEvPiS0_PfiS1_S1_S1_ifffPy_param_1,
	.param .u64 .ptr .align 1 _Z10kernel_bucILi3EEvPiS0_PfiS1_S1_S1_ifffPy_param_2,
	.param .u32 _Z10kernel_bucILi3EEvPiS0_PfiS1_S1_S1_ifffPy_param_3,
	.param .u64 .ptr .align 1 _Z10kernel_bucILi3EEvPiS0_PfiS1_S1_S1_ifffPy_param_4,
	.param .u64 .ptr .align 1 _Z10kernel_bucILi3EEvPiS0_PfiS1_S1_S1_ifffPy_param_5,
	.param .u64 .ptr .align 1 _Z10kernel_bucILi3EEvPiS0_PfiS1_S1_S1_ifffPy_param_6,
	.param .u32 _Z10kernel_bucILi3EEvPiS0_PfiS1_S1_S1_ifffPy_param_7,
	.param .f32 _Z10kernel_bucILi3EEvPiS0_PfiS1_S1_S1_ifffPy_param_8,
	.param .f32 _Z10kernel_bucILi3EEvPiS0_PfiS1_S1_S1_ifffPy_param_9,
	.param .f32 _Z10kernel_bucILi3EEvPiS0_PfiS1_S1_S1_ifffPy_param_10,
	.param .u64 .ptr .align 1 _Z10kernel_bucILi3EEvPiS0_PfiS1_S1_S1_ifffPy_param_11
)
{
	.reg .pred 	%p<85>;
	.reg .b32 	%r<197>;
	.reg .b32 	%f<1327>;
	.reg .b64 	%rd<133>;
	// demoted variable
	.shared .align 4 .b8 _ZZ10kernel_bucILi3EEvPiS0_PfiS1_S1_S1_ifffPyE3dp0[1024];
	// demoted variable
	.shared .align 4 .b8 _ZZ10kernel_bucILi3EEvPiS0_PfiS1_S1_S1_ifffPyE3dp1[1024];
	// demoted variable
	.shared .align 4 .b8 _ZZ10kernel_bucILi3EEvPiS0_PfiS1_S1_S1_ifffPyE3dp2[1024];
	ld.param.u64 	%rd27, [_Z10kernel_bucILi3EEvPiS0_PfiS1_S1_S1_ifffPy_param_0];
	ld.param.u64 	%rd21, [_Z10kernel_bucILi3EEvPiS0_PfiS1_S1_S1_ifffPy_param_2];
	ld.param.u32 	%r32, [_Z10kernel_bucILi3EEvPiS0_PfiS1_S1_S1_ifffPy_param_7];
	ld.param.f32 	%f8, [_Z10kernel_bucILi3EEvPiS0_PfiS1_S1_S1_ifffPy_param_8];
	ld.param.f32 	%f9, [_Z10kernel_bucILi3EEvPiS0_PfiS1_S1_S1_ifffPy_param_9];
	ld.param.f32 	%f10, [_Z10kernel_bucILi3EEvPiS0_PfiS1_S1_S1_ifffPy_param_10];
	cvta.to.global.u64 	%rd1, %rd27;
	mov.u32 	%r33, %ctaid.x;
	shl.b32 	%r195, %r33, 4;
	setp.ge.s32 	%p4, %r195, %r32;
	mov.b64 	%rd127, 0;
	mov.u64 	%rd128, %rd127;
	mov.u64 	%rd129, %rd127;
	@%p4 bra 	$L__BB10_20;
	mov.u32 	%r34, %tid.x;
	cvt.u64.u32 	%rd2, %r34;
	shl.b32 	%r35, %r34, 2;
	mov.u32 	%r36, sh_vec;
	add.s32 	%r2, %r36, %r35;
	shr.u32 	%r3, %r34, 4;
	shl.b32 	%r37, %r3, 6;
	mov.u32 	%r38, _ZZ10kernel_bucILi3EEvPiS0_PfiS1_S1_S1_ifffPyE3dp0;
	add.s32 	%r39, %r38, %r37;
	and.b32  	%r4, %r34, 15;
	and.b32  	%r40, %r35, 60;
	add.s32 	%r5, %r39, %r40;
	mov.u32 	%r41, _ZZ10kernel_bucILi3EEvPiS0_PfiS1_S1_S1_ifffPyE3dp1;
	add.s32 	%r42, %r41, %r37;
	add.s32 	%r6, %r42, %r40;
	mov.u32 	%r43, _ZZ10kernel_bucILi3EEvPiS0_PfiS1_S1_S1_ifffPyE3dp2;
	add.s32 	%r44, %r43, %r37;
	add.s32 	%r7, %r44, %r40;
	mad.lo.s32 	%r8, %r3, 1028, %r36;
	shl.b32 	%r45, %r34, 27;
	shr.s32 	%r46, %r45, 31;
	and.b32  	%r47, %r46, 15;
	add.s32 	%r48, %r47, %r4;
	and.b32  	%r49, %r3, 60;
	shr.u32 	%r50, %r34, 2;
	and.b32  	%r51, %r50, 12;
	and.b32  	%r9, %r34, 1;
	and.b32  	%r10, %r34, 2;
	and.b32  	%r11, %r34, 4;
	and.b32  	%r12, %r34, 8;
	and.b32  	%r52, %r50, 3;
	or.b32  	%r53, %r49, %r52;
	shl.b32 	%r54, %r53, 6;
	add.s32 	%r55, %r38, %r54;
	and.b32  	%r56, %r34, 3;
	or.b32  	%r57, %r51, %r56;
	shl.b32 	%r58, %r57, 2;
	add.s32 	%r13, %r55, %r58;
	add.s32 	%r59, %r41, %r54;
	add.s32 	%r14, %r59, %r58;
	add.s32 	%r60, %r43, %r54;
	add.s32 	%r15, %r60, %r58;
	mad.lo.s32 	%r16, %r4, 1028, %r36;
	shl.b32 	%r61, %r48, 2;
	add.s32 	%r17, %r8, %r61;
	add.s32 	%r18, %r17, 512;
	add.s32 	%r62, %r61, 960;
	and.b32  	%r63, %r62, 1020;
	add.s32 	%r19, %r8, %r63;
	shl.b32 	%r64, %r34, 10;
	and.b32  	%r65, %r64, 15360;
	sub.s32 	%r66, %r16, %r65;
	mad.lo.s32 	%r20, %r49, 1028, %r66;
	mad.lo.s32 	%r21, %r51, 1028, %r66;
	cvta.to.global.u64 	%rd3, %rd21;
	mov.b64 	%rd129, 0;
	mov.u64 	%rd128, %rd129;
	mov.u64 	%rd127, %rd129;
$L__BB10_2:
	ld.param.u64 	%rd119, [_Z10kernel_bucILi3EEvPiS0_PfiS1_S1_S1_ifffPy_param_6];
	ld.param.u64 	%rd118, [_Z10kernel_bucILi3EEvPiS0_PfiS1_S1_S1_ifffPy_param_5];
	ld.param.u64 	%rd117, [_Z10kernel_bucILi3EEvPiS0_PfiS1_S1_S1_ifffPy_param_4];
	ld.param.u32 	%r193, [_Z10kernel_bucILi3EEvPiS0_PfiS1_S1_S1_ifffPy_param_3];
	setp.lt.s32 	%p5, %r193, 1;
	add.s32 	%r67, %r195, 16;
	setp.lt.s32 	%p6, %r67, %r32;
	sub.s32 	%r68, %r32, %r195;
	selp.b32 	%r23, 16, %r68, %p6;
	mul.wide.s32 	%rd29, %r195, 256;
	add.s64 	%rd30, %rd29, %rd2;
	cvta.to.global.u64 	%rd31, %rd117;
	shl.b64 	%rd32, %rd30, 2;
	add.s64 	%rd33, %rd31, %rd32;
	ld.global.f32 	%f11, [%rd33];
	st.shared.f32 	[%r2], %f11;
	cvta.to.global.u64 	%rd34, %rd118;
	add.s64 	%rd35, %rd34, %rd32;
	ld.global.f32 	%f12, [%rd35];
	st.shared.f32 	[%r2+16448], %f12;
	cvta.to.global.u64 	%rd36, %rd119;
	add.s64 	%rd37, %rd36, %rd32;
	ld.global.f32 	%f13, [%rd37];
	st.shared.f32 	[%r2+32896], %f13;
	add.s64 	%rd38, %rd32, 1024;
	add.s64 	%rd39, %rd31, %rd38;
	ld.global.f32 	%f14, [%rd39];
	st.shared.f32 	[%r2+1028], %f14;
	add.s64 	%rd40, %rd34, %rd38;
	ld.global.f32 	%f15, [%rd40];
	st.shared.f32 	[%r2+17476], %f15;
	add.s64 	%rd41, %rd36, %rd38;
	ld.global.f32 	%f16, [%rd41];
	st.shared.f32 	[%r2+33924], %f16;
	add.s64 	%rd42, %rd32, 2048;
	add.s64 	%rd43, %rd31, %rd42;
	ld.global.f32 	%f17, [%rd43];
	st.shared.f32 	[%r2+2056], %f17;
	add.s64 	%rd44, %rd34, %rd42;
	ld.global.f32 	%f18, [%rd44];
	st.shared.f32 	[%r2+18504], %f18;
	add.s64 	%rd45, %rd36, %rd42;
	ld.global.f32 	%f19, [%rd45];
	st.shared.f32 	[%r2+34952], %f19;
	add.s64 	%rd46, %rd32, 3072;
	add.s64 	%rd47, %rd31, %rd46;
	ld.global.f32 	%f20, [%rd47];
	st.shared.f32 	[%r2+3084], %f20;
	add.s64 	%rd48, %rd34, %rd46;
	ld.global.f32 	%f21, [%rd48];
	st.shared.f32 	[%r2+19532], %f21;
	add.s64 	%rd49, %rd36, %rd46;
	ld.global.f32 	%f22, [%rd49];
	st.shared.f32 	[%r2+35980], %f22;
	add.s64 	%rd50, %rd32, 4096;
	add.s64 	%rd51, %rd31, %rd50;
	ld.global.f32 	%f23, [%rd51];
	st.shared.f32 	[%r2+4112], %f23;
	add.s64 	%rd52, %rd34, %rd50;
	ld.global.f32 	%f24, [%rd52];
	st.shared.f32 	[%r2+20560], %f24;
	add.s64 	%rd53, %rd36, %rd50;
	ld.global.f32 	%f25, [%rd53];
	st.shared.f32 	[%r2+37008], %f25;
	add.s64 	%rd54, %rd32, 5120;
	add.s64 	%rd55, %rd31, %rd54;
	ld.global.f32 	%f26, [%rd55];
	st.shared.f32 	[%r2+5140], %f26;
	add.s64 	%rd56, %rd34, %rd54;
	ld.global.f32 	%f27, [%rd56];
	st.shared.f32 	[%r2+21588], %f27;
	add.s64 	%rd57, %rd36, %rd54;
	ld.global.f32 	%f28, [%rd57];
	st.shared.f32 	[%r2+38036], %f28;
	add.s64 	%rd58, %rd32, 6144;
	add.s64 	%rd59, %rd31, %rd58;
	ld.global.f32 	%f29, [%rd59];
	st.shared.f32 	[%r2+6168], %f29;
	add.s64 	%rd60, %rd34, %rd58;
	ld.global.f32 	%f30, [%rd60];
	st.shared.f32 	[%r2+22616], %f30;
	add.s64 	%rd61, %rd36, %rd58;
	ld.global.f32 	%f31, [%rd61];
	st.shared.f32 	[%r2+39064], %f31;
	add.s64 	%rd62, %rd32, 7168;
	add.s64 	%rd63, %rd31, %rd62;
	ld.global.f32 	%f32, [%rd63];
	st.shared.f32 	[%r2+7196], %f32;
	add.s64 	%rd64, %rd34, %rd62;
	ld.global.f32 	%f33, [%rd64];
	st.shared.f32 	[%r2+23644], %f33;
	add.s64 	%rd65, %rd36, %rd62;
	ld.global.f32 	%f34, [%rd65];
	st.shared.f32 	[%r2+40092], %f34;
	add.s64 	%rd66, %rd32, 8192;
	add.s64 	%rd67, %rd31, %rd66;
	ld.global.f32 	%f35, [%rd67];
	st.shared.f32 	[%r2+8224], %f35;
	add.s64 	%rd68, %rd34, %rd66;
	ld.global.f32 	%f36, [%rd68];
	st.shared.f32 	[%r2+24672], %f36;
	add.s64 	%rd69, %rd36, %rd66;
	ld.global.f32 	%f37, [%rd69];
	st.shared.f32 	[%r2+41120], %f37;
	add.s64 	%rd70, %rd32, 9216;
	add.s64 	%rd71, %rd31, %rd70;
	ld.global.f32 	%f38, [%rd71];
	st.shared.f32 	[%r2+9252], %f38;
	add.s64 	%rd72, %rd34, %rd70;
	ld.global.f32 	%f39, [%rd72];
	st.shared.f32 	[%r2+25700], %f39;
	add.s64 	%rd73, %rd36, %rd70;
	ld.global.f32 	%f40, [%rd73];
	st.shared.f32 	[%r2+42148], %f40;
	add.s64 	%rd74, %rd32, 10240;
	add.s64 	%rd75, %rd31, %rd74;
	ld.global.f32 	%f41, [%rd75];
	st.shared.f32 	[%r2+10280], %f41;
	add.s64 	%rd76, %rd34, %rd74;
	ld.global.f32 	%f42, [%rd76];
	st.shared.f32 	[%r2+26728], %f42;
	add.s64 	%rd77, %rd36, %rd74;
	ld.global.f32 	%f43, [%rd77];
	st.shared.f32 	[%r2+43176], %f43;
	add.s64 	%rd78, %rd32, 11264;
	add.s64 	%rd79, %rd31, %rd78;
	ld.global.f32 	%f44, [%rd79];
	st.shared.f32 	[%r2+11308], %f44;
	add.s64 	%rd80, %rd34, %rd78;
	ld.global.f32 	%f45, [%rd80];
	st.shared.f32 	[%r2+27756], %f45;
	add.s64 	%rd81, %rd36, %rd78;
	ld.global.f32 	%f46, [%rd81];
	st.shared.f32 	[%r2+44204], %f46;
	add.s64 	%rd82, %rd32, 12288;
	add.s64 	%rd83, %rd31, %rd82;
	ld.global.f32 	%f47, [%rd83];
	st.shared.f32 	[%r2+12336], %f47;
	add.s64 	%rd84, %rd34, %rd82;
	ld.global.f32 	%f48, [%rd84];
	st.shared.f32 	[%r2+28784], %f48;
	add.s64 	%rd85, %rd36, %rd82;
	ld.global.f32 	%f49, [%rd85];
	st.shared.f32 	[%r2+45232], %f49;
	add.s64 	%rd86, %rd32, 13312;
	add.s64 	%rd87, %rd31, %rd86;
	ld.global.f32 	%f50, [%rd87];
	st.shared.f32 	[%r2+13364], %f50;
	add.s64 	%rd88, %rd34, %rd86;
	ld.global.f32 	%f51, [%rd88];
	st.shared.f32 	[%r2+29812], %f51;
	add.s64 	%rd89, %rd36, %rd86;
	ld.global.f32 	%f52, [%rd89];
	st.shared.f32 	[%r2+46260], %f52;
	add.s64 	%rd90, %rd32, 14336;
	add.s64 	%rd91, %rd31, %rd90;
	ld.global.f32 	%f53, [%rd91];
	st.shared.f32 	[%r2+14392], %f53;
	add.s64 	%rd92, %rd34, %rd90;
	ld.global.f32 	%f54, [%rd92];
	st.shared.f32 	[%r2+30840], %f54;
	add.s64 	%rd93, %rd36, %rd90;
	ld.global.f32 	%f55, [%rd93];
	st.shared.f32 	[%r2+47288], %f55;
	add.s64 	%rd94, %rd32, 15360;
	add.s64 	%rd95, %rd31, %rd94;
	ld.global.f32 	%f56, [%rd95];
	st.shared.f32 	[%r2+15420], %f56;
	add.s64 	%rd96, %rd34, %rd94;
	ld.global.f32 	%f57, [%rd96];
	st.shared.f32 	[%r2+31868], %f57;
	add.s64 	%rd97, %rd36, %rd94;
	ld.global.f32 	%f58, [%rd97];
	st.shared.f32 	[%r2+48316], %f58;
	bar.sync 	0;
	@%p5 bra 	$L__BB10_19;
	ld.param.u32 	%r194, [_Z10kernel_bucILi3EEvPiS0_PfiS1_S1_S1_ifffPy_param_3];
	ld.param.u64 	%rd116, [_Z10kernel_bucILi3EEvPiS0_PfiS1_S1_S1_ifffPy_param_1];
	setp.lt.s32 	%p1, %r3, %r23;
	add.s32 	%r70, %r195, %r3;
	cvta.to.global.u64 	%rd98, %rd116;
	mul.wide.s32 	%rd99, %r70, 4;
	add.s64 	%rd7, %rd98, %rd99;
	cvt.u32.u64 	%r71, %rd129;
	add.s32 	%r72, %r194, -1;
	shr.u32 	%r73, %r72, 4;
	add.s32 	%r74, %r73, %r71;
	add.s32 	%r24, %r74, 1;
	mov.b32 	%r196, 0;
$L__BB10_4:
	cvt.u32.u64 	%r75, %rd2;
	setp.gt.u32 	%p7, %r75, 63;
	mul.wide.u32 	%rd100, %r196, 256;
	add.s64 	%rd101, %rd100, %rd2;
	shl.b64 	%rd102, %rd101, 2;
	add.s64 	%rd103, %rd3, %rd102;
	ld.global.f32 	%f59, [%rd103];
	st.shared.f32 	[%r2+49344], %f59;
	ld.global.f32 	%f60, [%rd103+1024];
	st.shared.f32 	[%r2+50372], %f60;
	ld.global.f32 	%f61, [%rd103+2048];
	st.shared.f32 	[%r2+51400], %f61;
	ld.global.f32 	%f62, [%rd103+3072];
	st.shared.f32 	[%r2+52428], %f62;
	ld.global.f32 	%f63, [%rd103+4096];
	st.shared.f32 	[%r2+53456], %f63;
	ld.global.f32 	%f64, [%rd103+5120];
	st.shared.f32 	[%r2+54484], %f64;
	ld.global.f32 	%f65, [%rd103+6144];
	st.shared.f32 	[%r2+55512], %f65;
	ld.global.f32 	%f66, [%rd103+7168];
	st.shared.f32 	[%r2+56540], %f66;
	ld.global.f32 	%f67, [%rd103+8192];
	st.shared.f32 	[%r2+57568], %f67;
	ld.global.f32 	%f68, [%rd103+9216];
	st.shared.f32 	[%r2+58596], %f68;
	ld.global.f32 	%f69, [%rd103+10240];
	st.shared.f32 	[%r2+59624], %f69;
	ld.global.f32 	%f70, [%rd103+11264];
	st.shared.f32 	[%r2+60652], %f70;
	ld.global.f32 	%f71, [%rd103+12288];
	st.shared.f32 	[%r2+61680], %f71;
	ld.global.f32 	%f72, [%rd103+13312];
	st.shared.f32 	[%r2+62708], %f72;
	ld.global.f32 	%f73, [%rd103+14336];
	st.shared.f32 	[%r2+63736], %f73;
	ld.global.f32 	%f74, [%rd103+15360];
	st.shared.f32 	[%r2+64764], %f74;
	mov.b32 	%r76, 0;
	st.shared.u32 	[%r5], %r76;
	st.shared.u32 	[%r6], %r76;
	st.shared.u32 	[%r7], %r76;
	@%p7 bra 	$L__BB10_6;
	mov.u32 	%r77, %tid.x;
	shl.b32 	%r78, %r77, 10;
	add.s32 	%r79, %r2, %r78;
	mov.b32 	%r80, 0;
	st.shared.u32 	[%r79+1024], %r80;
$L__BB10_6:
	setp.ne.s32 	%p8, %r4, 0;
	bar.sync 	0;
	ld.shared.f32 	%f75, [%r17+49344];
	fma.rn.f32 	%f76, %f75, %f75, 0f00000000;
	ld.shared.f32 	%f77, [%r17+49408];
	fma.rn.f32 	%f78, %f77, %f77, %f76;
	ld.shared.f32 	%f79, [%r17+49472];
	fma.rn.f32 	%f80, %f79, %f79, %f78;
	ld.shared.f32 	%f81, [%r17+49536];
	fma.rn.f32 	%f82, %f81, %f81, %f80;
	ld.shared.f32 	%f83, [%r17+49600];
	fma.rn.f32 	%f84, %f83, %f83, %f82;
	ld.shared.f32 	%f85, [%r17+49664];
	fma.rn.f32 	%f86, %f85, %f85, %f84;
	ld.shared.f32 	%f87, [%r17+49728];
	fma.rn.f32 	%f88, %f87, %f87, %f86;
	ld.shared.f32 	%f89, [%r17+49792];
	fma.rn.f32 	%f90, %f89, %f89, %f88;
	ld.shared.f32 	%f91, [%r18+49344];
	fma.rn.f32 	%f92, %f91, %f91, %f90;
	ld.shared.f32 	%f93, [%r17+49920];
	fma.rn.f32 	%f94, %f93, %f93, %f92;
	ld.shared.f32 	%f95, [%r17+49984];
	fma.rn.f32 	%f96, %f95, %f95, %f94;
	ld.shared.f32 	%f97, [%r17+50048];
	fma.rn.f32 	%f98, %f97, %f97, %f96;
	ld.shared.f32 	%f99, [%r17+50112];
	fma.rn.f32 	%f100, %f99, %f99, %f98;
	ld.shared.f32 	%f101, [%r17+50176];
	fma.rn.f32 	%f102, %f101, %f101, %f100;
	ld.shared.f32 	%f103, [%r17+50240];
	fma.rn.f32 	%f104, %f103, %f103, %f102;
	ld.shared.f32 	%f105, [%r19+49344];
	fma.rn.f32 	%f106, %f105, %f105, %f104;
	mov.b32 	%r81, %f106;
	shfl.sync.bfly.b32	%r82|%p9, %r81, 1, 31, -1;
	mov.b32 	%f107, %r82;
	add.f32 	%f108, %f106, %f107;
	mov.b32 	%r83, %f108;
	shfl.sync.bfly.b32	%r84|%p10, %r83, 2, 31, -1;
	mov.b32 	%f109, %r84;
	add.f32 	%f110, %f108, %f109;
	mov.b32 	%r85, %f110;
	shfl.sync.bfly.b32	%r86|%p11, %r85, 4, 31, -1;
	mov.b32 	%f111, %r86;
	add.f32 	%f112, %f110, %f111;
	mov.b32 	%r87, %f112;
	shfl.sync.bfly.b32	%r88|%p12, %r87, 8, 31, -1;
	mov.b32 	%f113, %r88;
	add.f32 	%f1, %f112, %f113;
	@%p8 bra 	$L__BB10_8;
	st.shared.f32 	[%r8+50368], %f1;
$L__BB10_8:
	add.s32 	%r89, %r195, %r3;
	shl.b32 	%r26, %r89, 9;
	setp.eq.s32 	%p13, %r12, 0;
	setp.eq.s32 	%p14, %r11, 0;
	setp.eq.s32 	%p15, %r10, 0;
	setp.eq.s32 	%p16, %r9, 0;
	ld.shared.f32 	%f114, [%r20];
	ld.shared.f32 	%f115, [%r21+49344];
	ld.shared.f32 	%f116, [%r20+1028];
	ld.shared.f32 	%f117, [%r21+50372];
	ld.shared.f32 	%f118, [%r20+2056];
	ld.shared.f32 	%f119, [%r21+51400];
	ld.shared.f32 	%f120, [%r20+3084];
	ld.shared.f32 	%f121, [%r21+52428];
	fma.rn.f32 	%f122, %f114, %f115, 0f00000000;
	fma.rn.f32 	%f123, %f114, %f117, 0f00000000;
	fma.rn.f32 	%f124, %f114, %f119, 0f00000000;
	fma.rn.f32 	%f125, %f114, %f121, 0f00000000;
	fma.rn.f32 	%f126, %f116, %f115, 0f00000000;
	fma.rn.f32 	%f127, %f116, %f117, 0f00000000;
	fma.rn.f32 	%f128, %f116, %f119, 0f00000000;
	fma.rn.f32 	%f129, %f116, %f121, 0f00000000;
	fma.rn.f32 	%f130, %f118, %f115, 0f00000000;
	fma.rn.f32 	%f131, %f118, %f117, 0f00000000;
	fma.rn.f32 	%f132, %f118, %f119, 0f00000000;
	fma.rn.f32 	%f133, %f118, %f121, 0f00000000;
	fma.rn.f32 	%f134, %f120, %f115, 0f00000000;
	fma.rn.f32 	%f135, %f120, %f117, 0f00000000;
	fma.rn.f32 	%f136, %f120, %f119, 0f00000000;
	fma.rn.f32 	%f137, %f120, %f121, 0f00000000;
	ld.shared.f32 	%f138, [%r20+64];
	ld.shared.f32 	%f139, [%r21+49408];
	ld.shared.f32 	%f140, [%r20+1092];
	ld.shared.f32 	%f141, [%r21+50436];
	ld.shared.f32 	%f142, [%r20+2120];
	ld.shared.f32 	%f143, [%r21+51464];
	ld.shared.f32 	%f144, [%r20+3148];
	ld.shared.f32 	%f145, [%r21+52492];
	fma.rn.f32 	%f146, %f138, %f139, %f122;
	fma.rn.f32 	%f147, %f138, %f141, %f123;
	fma.rn.f32 	%f148, %f138, %f143, %f124;
	fma.rn.f32 	%f149, %f138, %f145, %f125;
	fma.rn.f32 	%f150, %f140, %f139, %f126;
	fma.rn.f32 	%f151, %f140, %f141, %f127;
	fma.rn.f32 	%f152, %f140, %f143, %f128;
	fma.rn.f32 	%f153, %f140, %f145, %f129;
	fma.rn.f32 	%f154, %f142, %f139, %f130;
	fma.rn.f32 	%f155, %f142, %f141, %f131;
	fma.rn.f32 	%f156, %f142, %f143, %f132;
	fma.rn.f32 	%f157, %f142, %f145, %f133;
	fma.rn.f32 	%f158, %f144, %f139, %f134;
	fma.rn.f32 	%f159, %f144, %f141, %f135;
	fma.rn.f32 	%f160, %f144, %f143, %f136;
	fma.rn.f32 	%f161, %f144, %f145, %f137;
	ld.shared.f32 	%f162, [%r20+128];
	ld.shared.f32 	%f163, [%r21+49472];
	ld.shared.f32 	%f164, [%r20+1156];
	ld.shared.f32 	%f165, [%r21+50500];
	ld.shared.f32 	%f166, [%r20+2184];
	ld.shared.f32 	%f167, [%r21+51528];
	ld.shared.f32 	%f168, [%r20+3212];
	ld.shared.f32 	%f169, [%r21+52556];
	fma.rn.f32 	%f170, %f162, %f163, %f146;
	fma.rn.f32 	%f171, %f162, %f165, %f147;
	fma.rn.f32 	%f172, %f162, %f167, %f148;
	fma.rn.f32 	%f173, %f162, %f169, %f149;
	fma.rn.f32 	%f174, %f164, %f163, %f150;
	fma.rn.f32 	%f175, %f164, %f165, %f151;
	fma.rn.f32 	%f176, %f164, %f167, %f152;
	fma.rn.f32 	%f177, %f164, %f169, %f153;
	fma.rn.f32 	%f178, %f166, %f163, %f154;
	fma.rn.f32 	%f179, %f166, %f165, %f155;
	fma.rn.f32 	%f180, %f166, %f167, %f156;
	fma.rn.f32 	%f181, %f166, %f169, %f157;
	fma.rn.f32 	%f182, %f168, %f163, %f158;
	fma.rn.f32 	%f183, %f168, %f165, %f159;
	fma.rn.f32 	%f184, %f168, %f167, %f160;
	fma.rn.f32 	%f185, %f168, %f169, %f161;
	ld.shared.f32 	%f186, [%r20+192];
	ld.shared.f32 	%f187, [%r21+49536];
	ld.shared.f32 	%f188, [%r20+1220];
	ld.shared.f32 	%f189, [%r21+50564];
	ld.shared.f32 	%f190, [%r20+2248];
	ld.shared.f32 	%f191, [%r21+51592];
	ld.shared.f32 	%f192, [%r20+3276];
	ld.shared.f32 	%f193, [%r21+52620];
	fma.rn.f32 	%f194, %f186, %f187, %f170;
	fma.rn.f32 	%f195, %f186, %f189, %f171;
	fma.rn.f32 	%f196, %f186, %f191, %f172;
	fma.rn.f32 	%f197, %f186, %f193, %f173;
	fma.rn.f32 	%f198, %f188, %f187, %f174;
	fma.rn.f32 	%f199, %f188, %f189, %f175;
	fma.rn.f32 	%f200, %f188, %f191, %f176;
	fma.rn.f32 	%f201, %f188, %f193, %f177;
	fma.rn.f32 	%f202, %f190, %f187, %f178;
	fma.rn.f32 	%f203, %f190, %f189, %f179;
	fma.rn.f32 	%f204, %f190, %f191, %f180;
	fma.rn.f32 	%f205, %f190, %f193, %f181;
	fma.rn.f32 	%f206, %f192, %f187, %f182;
	fma.rn.f32 	%f207, %f192, %f189, %f183;
	fma.rn.f32 	%f208, %f192, %f191, %f184;
	fma.rn.f32 	%f209, %f192, %f193, %f185;
	ld.shared.f32 	%f210, [%r20+256];
	ld.shared.f32 	%f211, [%r21+49600];
	ld.shared.f32 	%f212, [%r20+1284];
	ld.shared.f32 	%f213, [%r21+50628];
	ld.shared.f32 	%f214, [%r20+2312];
	ld.shared.f32 	%f215, [%r21+51656];
	ld.shared.f32 	%f216, [%r20+3340];
	ld.shared.f32 	%f217, [%r21+52684];
	fma.rn.f32 	%f218, %f210, %f211, %f194;
	fma.rn.f32 	%f219, %f210, %f213, %f195;
	fma.rn.f32 	%f220, %f210, %f215, %f196;
	fma.rn.f32 	%f221, %f210, %f217, %f197;
	fma.rn.f32 	%f222, %f212, %f211, %f198;
	fma.rn.f32 	%f223, %f212, %f213, %f199;
	fma.rn.f32 	%f224, %f212, %f215, %f200;
	fma.rn.f32 	%f225, %f212, %f217, %f201;
	fma.rn.f32 	%f226, %f214, %f211, %f202;
	fma.rn.f32 	%f227, %f214, %f213, %f203;
	fma.rn.f32 	%f228, %f214, %f215, %f204;
	fma.rn.f32 	%f229, %f214, %f217, %f205;
	fma.rn.f32 	%f230, %f216, %f211, %f206;
	fma.rn.f32 	%f231, %f216, %f213, %f207;
	fma.rn.f32 	%f232, %f216, %f215, %f208;
	fma.rn.f32 	%f233, %f216, %f217, %f209;
	ld.shared.f32 	%f234, [%r20+320];
	ld.shared.f32 	%f235, [%r21+49664];
	ld.shared.f32 	%f236, [%r20+1348];
	ld.shared.f32 	%f237, [%r21+50692];
	ld.shared.f32 	%f238, [%r20+2376];
	ld.shared.f32 	%f239, [%r21+51720];
	ld.shared.f32 	%f240, [%r20+3404];
	ld.shared.f32 	%f241, [%r21+52748];
	fma.rn.f32 	%f242, %f234, %f235, %f218;
	fma.rn.f32 	%f243, %f234, %f237, %f219;
	fma.rn.f32 	%f244, %f234, %f239, %f220;
	fma.rn.f32 	%f245, %f234, %f241, %f221;
	fma.rn.f32 	%f246, %f236, %f235, %f222;
	fma.rn.f32 	%f247, %f236, %f237, %f223;
	fma.rn.f32 	%f248, %f236, %f239, %f224;
	fma.rn.f32 	%f249, %f236, %f241, %f225;
	fma.rn.f32 	%f250, %f238, %f235, %f226;
	fma.rn.f32 	%f251, %f238, %f237, %f227;
	fma.rn.f32 	%f252, %f238, %f239, %f228;
	fma.rn.f32 	%f253, %f238, %f241, %f229;
	fma.rn.f32 	%f254, %f240, %f235, %f230;
	fma.rn.f32 	%f255, %f240, %f237, %f231;
	fma.rn.f32 	%f256, %f240, %f239, %f232;
	fma.rn.f32 	%f257, %f240, %f241, %f233;
	ld.shared.f32 	%f258, [%r20+384];
	ld.shared.f32 	%f259, [%r21+49728];
	ld.shared.f32 	%f260, [%r20+1412];
	ld.shared.f32 	%f261, [%r21+50756];
	ld.shared.f32 	%f262, [%r20+2440];
	ld.shared.f32 	%f263, [%r21+51784];
	ld.shared.f32 	%f264, [%r20+3468];
	ld.shared.f32 	%f265, [%r21+52812];
	fma.rn.f32 	%f266, %f258, %f259, %f242;
	fma.rn.f32 	%f267, %f258, %f261, %f243;
	fma.rn.f32 	%f268, %f258, %f263, %f244;
	fma.rn.f32 	%f269, %f258, %f265, %f245;
	fma.rn.f32 	%f270, %f260, %f259, %f246;
	fma.rn.f32 	%f271, %f260, %f261, %f247;
	fma.rn.f32 	%f272, %f260, %f263, %f248;
	fma.rn.f32 	%f273, %f260, %f265, %f249;
	fma.rn.f32 	%f274, %f262, %f259, %f250;
	fma.rn.f32 	%f275, %f262, %f261, %f251;
	fma.rn.f32 	%f276, %f262, %f263, %f252;
	fma.rn.f32 	%f277, %f262, %f265, %f253;
	fma.rn.f32 	%f278, %f264, %f259, %f254;
	fma.rn.f32 	%f279, %f264, %f261, %f255;
	fma.rn.f32 	%f280, %f264, %f263, %f256;
	fma.rn.f32 	%f281, %f264, %f265, %f257;
	ld.shared.f32 	%f282, [%r20+448];
	ld.shared.f32 	%f283, [%r21+49792];
	ld.shared.f32 	%f284, [%r20+1476];
	ld.shared.f32 	%f285, [%r21+50820];
	ld.shared.f32 	%f286, [%r20+2504];
	ld.shared.f32 	%f287, [%r21+51848];
	ld.shared.f32 	%f288, [%r20+3532];
	ld.shared.f32 	%f289, [%r21+52876];
	fma.rn.f32 	%f290, %f282, %f283, %f266;
	fma.rn.f32 	%f291, %f282, %f285, %f267;
	fma.rn.f32 	%f292, %f282, %f287, %f268;
	fma.rn.f32 	%f293, %f282, %f289, %f269;
	fma.rn.f32 	%f294, %f284, %f283, %f270;
	fma.rn.f32 	%f295, %f284, %f285, %f271;
	fma.rn.f32 	%f296, %f284, %f287, %f272;
	fma.rn.f32 	%f297, %f284, %f289, %f273;
	fma.rn.f32 	%f298, %f286, %f283, %f274;
	fma.rn.f32 	%f299, %f286, %f285, %f275;
	fma.rn.f32 	%f300, %f286, %f287, %f276;
	fma.rn.f32 	%f301, %f286, %f289, %f277;
	fma.rn.f32 	%f302, %f288, %f283, %f278;
	fma.rn.f32 	%f303, %f288, %f285, %f279;
	fma.rn.f32 	%f304, %f288, %f287, %f280;
	fma.rn.f32 	%f305, %f288, %f289, %f281;
	ld.shared.f32 	%f306, [%r20+512];
	ld.shared.f32 	%f307, [%r21+49856];
	ld.shared.f32 	%f308, [%r20+1540];
	ld.shared.f32 	%f309, [%r21+50884];
	ld.shared.f32 	%f310, [%r20+2568];
	ld.shared.f32 	%f311, [%r21+51912];
	ld.shared.f32 	%f312, [%r20+3596];
	ld.shared.f32 	%f313, [%r21+52940];
	fma.rn.f32 	%f314, %f306, %f307, %f290;
	fma.rn.f32 	%f315, %f306, %f309, %f291;
	fma.rn.f32 	%f316, %f306, %f311, %f292;
	fma.rn.f32 	%f317, %f306, %f313, %f293;
	fma.rn.f32 	%f318, %f308, %f307, %f294;
	fma.rn.f32 	%f319, %f308, %f309, %f295;
	fma.rn.f32 	%f320, %f308, %f311, %f296;
	fma.rn.f32 	%f321, %f308, %f313, %f297;
	fma.rn.f32 	%f322, %f310, %f307, %f298;
	fma.rn.f32 	%f323, %f310, %f309, %f299;
	fma.rn.f32 	%f324, %f310, %f311, %f300;
	fma.rn.f32 	%f325, %f310, %f313, %f301;
	fma.rn.f32 	%f326, %f312, %f307, %f302;
	fma.rn.f32 	%f327, %f312, %f309, %f303;
	fma.rn.f32 	%f328, %f312, %f311, %f304;
	fma.rn.f32 	%f329, %f312, %f313, %f305;
	ld.shared.f32 	%f330, [%r20+576];
	ld.shared.f32 	%f331, [%r21+49920];
	ld.shared.f32 	%f332, [%r20+1604];
	ld.shared.f32 	%f333, [%r21+50948];
	ld.shared.f32 	%f334, [%r20+2632];
	ld.shared.f32 	%f335, [%r21+51976];
	ld.shared.f32 	%f336, [%r20+3660];
	ld.shared.f32 	%f337, [%r21+53004];
	fma.rn.f32 	%f338, %f330, %f331, %f314;
	fma.rn.f32 	%f339, %f330, %f333, %f315;
	fma.rn.f32 	%f340, %f330, %f335, %f316;
	fma.rn.f32 	%f341, %f330, %f337, %f317;
	fma.rn.f32 	%f342, %f332, %f331, %f318;
	fma.rn.f32 	%f343, %f332, %f333, %f319;
	fma.rn.f32 	%f344, %f332, %f335, %f320;
	fma.rn.f32 	%f345, %f332, %f337, %f321;
	fma.rn.f32 	%f346, %f334, %f331, %f322;
	fma.rn.f32 	%f347, %f334, %f333, %f323;
	fma.rn.f32 	%f348, %f334, %f335, %f324;
	fma.rn.f32 	%f349, %f334, %f337, %f325;
	fma.rn.f32 	%f350, %f336, %f331, %f326;
	fma.rn.f32 	%f351, %f336, %f333, %f327;
	fma.rn.f32 	%f352, %f336, %f335, %f328;
	fma.rn.f32 	%f353, %f336, %f337, %f329;
	ld.shared.f32 	%f354, [%r20+640];
	ld.shared.f32 	%f355, [%r21+49984];
	ld.shared.f32 	%f356, [%r20+1668];
	ld.shared.f32 	%f357, [%r21+51012];
	ld.shared.f32 	%f358, [%r20+2696];
	ld.shared.f32 	%f359, [%r21+52040];
	ld.shared.f32 	%f360, [%r20+3724];
	ld.shared.f32 	%f361, [%r21+53068];
	fma.rn.f32 	%f362, %f354, %f355, %f338;
	fma.rn.f32 	%f363, %f354, %f357, %f339;
	fma.rn.f32 	%f364, %f354, %f359, %f340;
	fma.rn.f32 	%f365, %f354, %f361, %f341;
	fma.rn.f32 	%f366, %f356, %f355, %f342;
	fma.rn.f32 	%f367, %f356, %f357, %f343;
	fma.rn.f32 	%f368, %f356, %f359, %f344;
	fma.rn.f32 	%f369, %f356, %f361, %f345;
	fma.rn.f32 	%f370, %f358, %f355, %f346;
	fma.rn.f32 	%f371, %f358, %f357, %f347;
	fma.rn.f32 	%f372, %f358, %f359, %f348;
	fma.rn.f32 	%f373, %f358, %f361, %f349;
	fma.rn.f32 	%f374, %f360, %f355, %f350;
	fma.rn.f32 	%f375, %f360, %f357, %f351;
	fma.rn.f32 	%f376, %f360, %f359, %f352;
	fma.rn.f32 	%f377, %f360, %f361, %f353;
	ld.shared.f32 	%f378, [%r20+704];
	ld.shared.f32 	%f379, [%r21+50048];
	ld.shared.f32 	%f380, [%r20+1732];
	ld.shared.f32 	%f381, [%r21+51076];
	ld.shared.f32 	%f382, [%r20+2760];
	ld.shared.f32 	%f383, [%r21+52104];
	ld.shared.f32 	%f384, [%r20+3788];
	ld.shared.f32 	%f385, [%r21+53132];
	fma.rn.f32 	%f386, %f378, %f379, %f362;
	fma.rn.f32 	%f387, %f378, %f381, %f363;
	fma.rn.f32 	%f388, %f378, %f383, %f364;
	fma.rn.f32 	%f389, %f378, %f385, %f365;
	fma.rn.f32 	%f390, %f380, %f379, %f366;
	fma.rn.f32 	%f391, %f380, %f381, %f367;
	fma.rn.f32 	%f392, %f380, %f383, %f368;
	fma.rn.f32 	%f393, %f380, %f385, %f369;
	fma.rn.f32 	%f394, %f382, %f379, %f370;
	fma.rn.f32 	%f395, %f382, %f381, %f371;
	fma.rn.f32 	%f396, %f382, %f383, %f372;
	fma.rn.f32 	%f397, %f382, %f385, %f373;
	fma.rn.f32 	%f398, %f384, %f379, %f374;
	fma.rn.f32 	%f399, %f384, %f381, %f375;
	fma.rn.f32 	%f400, %f384, %f383, %f376;
	fma.rn.f32 	%f401, %f384, %f385, %f377;
	ld.shared.f32 	%f402, [%r20+768];
	ld.shared.f32 	%f403, [%r21+50112];
	ld.shared.f32 	%f404, [%r20+1796];
	ld.shared.f32 	%f405, [%r21+51140];
	ld.shared.f32 	%f406, [%r20+2824];
	ld.shared.f32 	%f407, [%r21+52168];
	ld.shared.f32 	%f408, [%r20+3852];
	ld.shared.f32 	%f409, [%r21+53196];
	fma.rn.f32 	%f410, %f402, %f403, %f386;
	fma.rn.f32 	%f411, %f402, %f405, %f387;
	fma.rn.f32 	%f412, %f402, %f407, %f388;
	fma.rn.f32 	%f413, %f402, %f409, %f389;
	fma.rn.f32 	%f414, %f404, %f403, %f390;
	fma.rn.f32 	%f415, %f404, %f405, %f391;
	fma.rn.f32 	%f416, %f404, %f407, %f392;
	fma.rn.f32 	%f417, %f404, %f409, %f393;
	fma.rn.f32 	%f418, %f406, %f403, %f394;
	fma.rn.f32 	%f419, %f406, %f405, %f395;
	fma.rn.f32 	%f420, %f406, %f407, %f396;
	fma.rn.f32 	%f421, %f406, %f409, %f397;
	fma.rn.f32 	%f422, %f408, %f403, %f398;
	fma.rn.f32 	%f423, %f408, %f405, %f399;
	fma.rn.f32 	%f424, %f408, %f407, %f400;
	fma.rn.f32 	%f425, %f408, %f409, %f401;
	ld.shared.f32 	%f426, [%r20+832];
	ld.shared.f32 	%f427, [%r21+50176];
	ld.shared.f32 	%f428, [%r20+1860];
	ld.shared.f32 	%f429, [%r21+51204];
	ld.shared.f32 	%f430, [%r20+2888];
	ld.shared.f32 	%f431, [%r21+52232];
	ld.shared.f32 	%f432, [%r20+3916];
	ld.shared.f32 	%f433, [%r21+53260];
	fma.rn.f32 	%f434, %f426, %f427, %f410;
	fma.rn.f32 	%f435, %f426, %f429, %f411;
	fma.rn.f32 	%f436, %f426, %f431, %f412;
	fma.rn.f32 	%f437, %f426, %f433, %f413;
	fma.rn.f32 	%f438, %f428, %f427, %f414;
	fma.rn.f32 	%f439, %f428, %f429, %f415;
	fma.rn.f32 	%f440, %f428, %f431, %f416;
	fma.rn.f32 	%f441, %f428, %f433, %f417;
	fma.rn.f32 	%f442, %f430, %f427, %f418;
	fma.rn.f32 	%f443, %f430, %f429, %f419;
	fma.rn.f32 	%f444, %f430, %f431, %f420;
	fma.rn.f32 	%f445, %f430, %f433, %f421;
	fma.rn.f32 	%f446, %f432, %f427, %f422;
	fma.rn.f32 	%f447, %f432, %f429, %f423;
	fma.rn.f32 	%f448, %f432, %f431, %f424;
	fma.rn.f32 	%f449, %f432, %f433, %f425;
	ld.shared.f32 	%f450, [%r20+896];
	ld.shared.f32 	%f451, [%r21+50240];
	ld.shared.f32 	%f452, [%r20+1924];
	ld.shared.f32 	%f453, [%r21+51268];
	ld.shared.f32 	%f454, [%r20+2952];
	ld.shared.f32 	%f455, [%r21+52296];
	ld.shared.f32 	%f456, [%r20+3980];
	ld.shared.f32 	%f457, [%r21+53324];
	fma.rn.f32 	%f458, %f450, %f451, %f434;
	fma.rn.f32 	%f459, %f450, %f453, %f435;
	fma.rn.f32 	%f460, %f450, %f455, %f436;
	fma.rn.f32 	%f461, %f450, %f457, %f437;
	fma.rn.f32 	%f462, %f452, %f451, %f438;
	fma.rn.f32 	%f463, %f452, %f453, %f439;
	fma.rn.f32 	%f464, %f452, %f455, %f440;
	fma.rn.f32 	%f465, %f452, %f457, %f441;
	fma.rn.f32 	%f466, %f454, %f451, %f442;
	fma.rn.f32 	%f467, %f454, %f453, %f443;
	fma.rn.f32 	%f468, %f454, %f455, %f444;
	fma.rn.f32 	%f469, %f454, %f457, %f445;
	fma.rn.f32 	%f470, %f456, %f451, %f446;
	fma.rn.f32 	%f471, %f456, %f453, %f447;
	fma.rn.f32 	%f472, %f456, %f455, %f448;
	fma.rn.f32 	%f473, %f456, %f457, %f449;
	ld.shared.f32 	%f474, [%r20+960];
	ld.shared.f32 	%f475, [%r21+50304];
	ld.shared.f32 	%f476, [%r20+1988];
	ld.shared.f32 	%f477, [%r21+51332];
	ld.shared.f32 	%f478, [%r20+3016];
	ld.shared.f32 	%f479, [%r21+52360];
	ld.shared.f32 	%f480, [%r20+4044];
	ld.shared.f32 	%f481, [%r21+53388];
	fma.rn.f32 	%f482, %f474, %f475, %f458;
	fma.rn.f32 	%f483, %f474, %f477, %f459;
	fma.rn.f32 	%f484, %f474, %f479, %f460;
	fma.rn.f32 	%f485, %f474, %f481, %f461;
	fma.rn.f32 	%f486, %f476, %f475, %f462;
	fma.rn.f32 	%f487, %f476, %f477, %f463;
	fma.rn.f32 	%f488, %f476, %f479, %f464;
	fma.rn.f32 	%f489, %f476, %f481, %f465;
	fma.rn.f32 	%f490, %f478, %f475, %f466;
	fma.rn.f32 	%f491, %f478, %f477, %f467;
	fma.rn.f32 	%f492, %f478, %f479, %f468;
	fma.rn.f32 	%f493, %f478, %f481, %f469;
	fma.rn.f32 	%f494, %f480, %f475, %f470;
	fma.rn.f32 	%f495, %f480, %f477, %f471;
	fma.rn.f32 	%f496, %f480, %f479, %f472;
	fma.rn.f32 	%f497, %f480, %f481, %f473;
	selp.f32 	%f498, %f483, %f482, %p16;
	mov.b32 	%r90, %f498;
	shfl.sync.bfly.b32	%r91|%p17, %r90, 1, 31, -1;
	mov.b32 	%f499, %r91;
	selp.f32 	%f500, %f482, %f483, %p16;
	add.f32 	%f501, %f500, %f499;
	selp.f32 	%f502, %f485, %f484, %p16;
	mov.b32 	%r92, %f502;
	shfl.sync.bfly.b32	%r93|%p18, %r92, 1, 31, -1;
	mov.b32 	%f503, %r93;
	selp.f32 	%f504, %f484, %f485, %p16;
	add.f32 	%f505, %f504, %f503;
	selp.f32 	%f506, %f487, %f486, %p16;
	mov.b32 	%r94, %f506;
	shfl.sync.bfly.b32	%r95|%p19, %r94, 1, 31, -1;
	mov.b32 	%f507, %r95;
	selp.f32 	%f508, %f486, %f487, %p16;
	add.f32 	%f509, %f508, %f507;
	selp.f32 	%f510, %f489, %f488, %p16;
	mov.b32 	%r96, %f510;
	shfl.sync.bfly.b32	%r97|%p20, %r96, 1, 31, -1;
	mov.b32 	%f511, %r97;
	selp.f32 	%f512, %f488, %f489, %p16;
	add.f32 	%f513, %f512, %f511;
	selp.f32 	%f514, %f491, %f490, %p16;
	mov.b32 	%r98, %f514;
	shfl.sync.bfly.b32	%r99|%p21, %r98, 1, 31, -1;
	mov.b32 	%f515, %r99;
	selp.f32 	%f516, %f490, %f491, %p16;
	add.f32 	%f517, %f516, %f515;
	selp.f32 	%f518, %f493, %f492, %p16;
	mov.b32 	%r100, %f518;
	shfl.sync.bfly.b32	%r101|%p22, %r100, 1, 31, -1;
	mov.b32 	%f519, %r101;
	selp.f32 	%f520, %f492, %f493, %p16;
	add.f32 	%f521, %f520, %f519;
	selp.f32 	%f522, %f495, %f494, %p16;
	mov.b32 	%r102, %f522;
	shfl.sync.bfly.b32	%r103|%p23, %r102, 1, 31, -1;
	mov.b32 	%f523, %r103;
	selp.f32 	%f524, %f494, %f495, %p16;
	add.f32 	%f525, %f524, %f523;
	selp.f32 	%f526, %f497, %f496, %p16;
	mov.b32 	%r104, %f526;
	shfl.sync.bfly.b32	%r105|%p24, %r104, 1, 31, -1;
	mov.b32 	%f527, %r105;
	selp.f32 	%f528, %f496, %f497, %p16;
	add.f32 	%f529, %f528, %f527;
	selp.f32 	%f530, %f505, %f501, %p15;
	mov.b32 	%r106, %f530;
	shfl.sync.bfly.b32	%r107|%p25, %r106, 2, 31, -1;
	mov.b32 	%f531, %r107;
	selp.f32 	%f532, %f501, %f505, %p15;
	add.f32 	%f533, %f532, %f531;
	selp.f32 	%f534, %f513, %f509, %p15;
	mov.b32 	%r108, %f534;
	shfl.sync.bfly.b32	%r109|%p26, %r108, 2, 31, -1;
	mov.b32 	%f535, %r109;
	selp.f32 	%f536, %f509, %f513, %p15;
	add.f32 	%f537, %f536, %f535;
	selp.f32 	%f538, %f521, %f517, %p15;
	mov.b32 	%r110, %f538;
	shfl.sync.bfly.b32	%r111|%p27, %r110, 2, 31, -1;
	mov.b32 	%f539, %r111;
	selp.f32 	%f540, %f517, %f521, %p15;
	add.f32 	%f541, %f540, %f539;
	selp.f32 	%f542, %f529, %f525, %p15;
	mov.b32 	%r112, %f542;
	shfl.sync.bfly.b32	%r113|%p28, %r112, 2, 31, -1;
	mov.b32 	%f543, %r113;
	selp.f32 	%f544, %f525, %f529, %p15;
	add.f32 	%f545, %f544, %f543;
	selp.f32 	%f546, %f537, %f533, %p14;
	mov.b32 	%r114, %f546;
	shfl.sync.bfly.b32	%r115|%p29, %r114, 4, 31, -1;
	mov.b32 	%f547, %r115;
	selp.f32 	%f548, %f533, %f537, %p14;
	add.f32 	%f549, %f548, %f547;
	selp.f32 	%f550, %f545, %f541, %p14;
	mov.b32 	%r116, %f550;
	shfl.sync.bfly.b32	%r117|%p30, %r116, 4, 31, -1;
	mov.b32 	%f551, %r117;
	selp.f32 	%f552, %f541, %f545, %p14;
	add.f32 	%f553, %f552, %f551;
	selp.f32 	%f554, %f553, %f549, %p13;
	mov.b32 	%r118, %f554;
	shfl.sync.bfly.b32	%r119|%p31, %r118, 8, 31, -1;
	mov.b32 	%f555, %r119;
	selp.f32 	%f556, %f549, %f553, %p13;
	add.f32 	%f557, %f556, %f555;
	st.shared.f32 	[%r13], %f557;
	ld.shared.f32 	%f558, [%r20+16448];
	ld.shared.f32 	%f559, [%r20+17476];
	ld.shared.f32 	%f560, [%r20+18504];
	ld.shared.f32 	%f561, [%r20+19532];
	fma.rn.f32 	%f562, %f558, %f115, 0f00000000;
	fma.rn.f32 	%f563, %f558, %f117, 0f00000000;
	fma.rn.f32 	%f564, %f558, %f119, 0f00000000;
	fma.rn.f32 	%f565, %f558, %f121, 0f00000000;
	fma.rn.f32 	%f566, %f559, %f115, 0f00000000;
	fma.rn.f32 	%f567, %f559, %f117, 0f00000000;
	fma.rn.f32 	%f568, %f559, %f119, 0f00000000;
	fma.rn.f32 	%f569, %f559, %f121, 0f00000000;
	fma.rn.f32 	%f570, %f560, %f115, 0f00000000;
	fma.rn.f32 	%f571, %f560, %f117, 0f00000000;
	fma.rn.f32 	%f572, %f560, %f119, 0f00000000;
	fma.rn.f32 	%f573, %f560, %f121, 0f00000000;
	fma.rn.f32 	%f574, %f561, %f115, 0f00000000;
	fma.rn.f32 	%f575, %f561, %f117, 0f00000000;
	fma.rn.f32 	%f576, %f561, %f119, 0f00000000;
	fma.rn.f32 	%f577, %f561, %f121, 0f00000000;
	ld.shared.f32 	%f578, [%r20+16512];
	ld.shared.f32 	%f579, [%r20+17540];
	ld.shared.f32 	%f580, [%r20+18568];
	ld.shared.f32 	%f581, [%r20+19596];
	fma.rn.f32 	%f582, %f578, %f139, %f562;
	fma.rn.f32 	%f583, %f578, %f141, %f563;
	fma.rn.f32 	%f584, %f578, %f143, %f564;
	fma.rn.f32 	%f585, %f578, %f145, %f565;
	fma.rn.f32 	%f586, %f579, %f139, %f566;
	fma.rn.f32 	%f587, %f579, %f141, %f567;
	fma.rn.f32 	%f588, %f579, %f143, %f568;
	fma.rn.f32 	%f589, %f579, %f145, %f569;
	fma.rn.f32 	%f590, %f580, %f139, %f570;
	fma.rn.f32 	%f591, %f580, %f141, %f571;
	fma.rn.f32 	%f592, %f580, %f143, %f572;
	fma.rn.f32 	%f593, %f580, %f145, %f573;
	fma.rn.f32 	%f594, %f581, %f139, %f574;
	fma.rn.f32 	%f595, %f581, %f141, %f575;
	fma.rn.f32 	%f596, %f581, %f143, %f576;
	fma.rn.f32 	%f597, %f581, %f145, %f577;
	ld.shared.f32 	%f598, [%r20+16576];
	ld.shared.f32 	%f599, [%r20+17604];
	ld.shared.f32 	%f600, [%r20+18632];
	ld.shared.f32 	%f601, [%r20+19660];
	fma.rn.f32 	%f602, %f598, %f163, %f582;
	fma.rn.f32 	%f603, %f598, %f165, %f583;
	fma.rn.f32 	%f604, %f598, %f167, %f584;
	fma.rn.f32 	%f605, %f598, %f169, %f585;
	fma.rn.f32 	%f606, %f599, %f163, %f586;
	fma.rn.f32 	%f607, %f599, %f165, %f587;
	fma.rn.f32 	%f608, %f599, %f167, %f588;
	fma.rn.f32 	%f609, %f599, %f169, %f589;
	fma.rn.f32 	%f610, %f600, %f163, %f590;
	fma.rn.f32 	%f611, %f600, %f165, %f591;
	fma.rn.f32 	%f612, %f600, %f167, %f592;
	fma.rn.f32 	%f613, %f600, %f169, %f593;
	fma.rn.f32 	%f614, %f601, %f163, %f594;
	fma.rn.f32 	%f615, %f601, %f165, %f595;
	fma.rn.f32 	%f616, %f601, %f167, %f596;
	fma.rn.f32 	%f617, %f601, %f169, %f597;
	ld.shared.f32 	%f618, [%r20+16640];
	ld.shared.f32 	%f619, [%r20+17668];
	ld.shared.f32 	%f620, [%r20+18696];
	ld.shared.f32 	%f621, [%r20+19724];
	fma.rn.f32 	%f622, %f618, %f187, %f602;
	fma.rn.f32 	%f623, %f618, %f189, %f603;
	fma.rn.f32 	%f624, %f618, %f191, %f604;
	fma.rn.f32 	%f625, %f618, %f193, %f605;
	fma.rn.f32 	%f626, %f619, %f187, %f606;
	fma.rn.f32 	%f627, %f619, %f189, %f607;
	fma.rn.f32 	%f628, %f619, %f191, %f608;
	fma.rn.f32 	%f629, %f619, %f193, %f609;
	fma.rn.f32 	%f630, %f620, %f187, %f610;
	fma.rn.f32 	%f631, %f620, %f189, %f611;
	fma.rn.f32 	%f632, %f620, %f191, %f612;
	fma.rn.f32 	%f633, %f620, %f193, %f613;
	fma.rn.f32 	%f634, %f621, %f187, %f614;
	fma.rn.f32 	%f635, %f621, %f189, %f615;
	fma.rn.f32 	%f636, %f621, %f191, %f616;
	fma.rn.f32 	%f637, %f621, %f193, %f617;
	ld.shared.f32 	%f638, [%r20+16704];
	ld.shared.f32 	%f639, [%r20+17732];
	ld.shared.f32 	%f640, [%r20+18760];
	ld.shared.f32 	%f641, [%r20+19788];
	fma.rn.f32 	%f642, %f638, %f211, %f622;
	fma.rn.f32 	%f643, %f638, %f213, %f623;
	fma.rn.f32 	%f644, %f638, %f215, %f624;
	fma.rn.f32 	%f645, %f638, %f217, %f625;
	fma.rn.f32 	%f646, %f639, %f211, %f626;
	fma.rn.f32 	%f647, %f639, %f213, %f627;
	fma.rn.f32 	%f648, %f639, %f215, %f628;
	fma.rn.f32 	%f649, %f639, %f217, %f629;
	fma.rn.f32 	%f650, %f640, %f211, %f630;
	fma.rn.f32 	%f651, %f640, %f213, %f631;
	fma.rn.f32 	%f652, %f640, %f215, %f632;
	fma.rn.f32 	%f653, %f640, %f217, %f633;
	fma.rn.f32 	%f654, %f641, %f211, %f634;
	fma.rn.f32 	%f655, %f641, %f213, %f635;
	fma.rn.f32 	%f656, %f641, %f215, %f636;
	fma.rn.f32 	%f657, %f641, %f217, %f637;
	ld.shared.f32 	%f658, [%r20+16768];
	ld.shared.f32 	%f659, [%r20+17796];
	ld.shared.f32 	%f660, [%r20+18824];
	ld.shared.f32 	%f661, [%r20+19852];
	fma.rn.f32 	%f662, %f658, %f235, %f642;
	fma.rn.f32 	%f663, %f658, %f237, %f643;
	fma.rn.f32 	%f664, %f658, %f239, %f644;
	fma.rn.f32 	%f665, %f658, %f241, %f645;
	fma.rn.f32 	%f666, %f659, %f235, %f646;
	fma.rn.f32 	%f667, %f659, %f237, %f647;
	fma.rn.f32 	%f668, %f659, %f239, %f648;
	fma.rn.f32 	%f669, %f659, %f241, %f649;
	fma.rn.f32 	%f670, %f660, %f235, %f650;
	fma.rn.f32 	%f671, %f660, %f237, %f651;
	fma.rn.f32 	%f672, %f660, %f239, %f652;
	fma.rn.f32 	%f673, %f660, %f241, %f653;
	fma.rn.f32 	%f674, %f661, %f235, %f654;
	fma.rn.f32 	%f675, %f661, %f237, %f655;
	fma.rn.f32 	%f676, %f661, %f239, %f656;
	fma.rn.f32 	%f677, %f661, %f241, %f657;
	ld.shared.f32 	%f678, [%r20+16832];
	ld.shared.f32 	%f679, [%r20+17860];
	ld.shared.f32 	%f680, [%r20+18888];
	ld.shared.f32 	%f681, [%r20+19916];
	fma.rn.f32 	%f682, %f678, %f259, %f662;
	fma.rn.f32 	%f683, %f678, %f261, %f663;
	fma.rn.f32 	%f684, %f678, %f263, %f664;
	fma.rn.f32 	%f685, %f678, %f265, %f665;
	fma.rn.f32 	%f686, %f679, %f259, %f666;
	fma.rn.f32 	%f687, %f679, %f261, %f667;
	fma.rn.f32 	%f688, %f679, %f263, %f668;
	fma.rn.f32 	%f689, %f679, %f265, %f669;
	fma.rn.f32 	%f690, %f680, %f259, %f670;
	fma.rn.f32 	%f691, %f680, %f261, %f671;
	fma.rn.f32 	%f692, %f680, %f263, %f672;
	fma.rn.f32 	%f693, %f680, %f265, %f673;
	fma.rn.f32 	%f694, %f681, %f259, %f674;
	fma.rn.f32 	%f695, %f681, %f261, %f675;
	fma.rn.f32 	%f696, %f681, %f263, %f676;
	fma.rn.f32 	%f697, %f681, %f265, %f677;
	ld.shared.f32 	%f698, [%r20+16896];
	ld.shared.f32 	%f699, [%r20+17924];
	ld.shared.f32 	%f700, [%r20+18952];
	ld.shared.f32 	%f701, [%r20+19980];
	fma.rn.f32 	%f702, %f698, %f283, %f682;
	fma.rn.f32 	%f703, %f698, %f285, %f683;
	fma.rn.f32 	%f704, %f698, %f287, %f684;
	fma.rn.f32 	%f705, %f698, %f289, %f685;
	fma.rn.f32 	%f706, %f699, %f283, %f686;
	fma.rn.f32 	%f707, %f699, %f285, %f687;
	fma.rn.f32 	%f708, %f699, %f287, %f688;
	fma.rn.f32 	%f709, %f699, %f289, %f689;
	fma.rn.f32 	%f710, %f700, %f283, %f690;
	fma.rn.f32 	%f711, %f700, %f285, %f691;
	fma.rn.f32 	%f712, %f700, %f287, %f692;
	fma.rn.f32 	%f713, %f700, %f289, %f693;
	fma.rn.f32 	%f714, %f701, %f283, %f694;
	fma.rn.f32 	%f715, %f701, %f285, %f695;
	fma.rn.f32 	%f716, %f701, %f287, %f696;
	fma.rn.f32 	%f717, %f701, %f289, %f697;
	ld.shared.f32 	%f718, [%r20+16960];
	ld.shared.f32 	%f719, [%r20+17988];
	ld.shared.f32 	%f720, [%r20+19016];
	ld.shared.f32 	%f721, [%r20+20044];
	fma.rn.f32 	%f722, %f718, %f307, %f702;
	fma.rn.f32 	%f723, %f718, %f309, %f703;
	fma.rn.f32 	%f724, %f718, %f311, %f704;
	fma.rn.f32 	%f725, %f718, %f313, %f705;
	fma.rn.f32 	%f726, %f719, %f307, %f706;
	fma.rn.f32 	%f727, %f719, %f309, %f707;
	fma.rn.f32 	%f728, %f719, %f311, %f708;
	fma.rn.f32 	%f729, %f719, %f313, %f709;
	fma.rn.f32 	%f730, %f720, %f307, %f710;
	fma.rn.f32 	%f731, %f720, %f309, %f711;
	fma.rn.f32 	%f732, %f720, %f311, %f712;
	fma.rn.f32 	%f733, %f720, %f313, %f713;
	fma.rn.f32 	%f734, %f721, %f307, %f714;
	fma.rn.f32 	%f735, %f721, %f309, %f715;
	fma.rn.f32 	%f736, %f721, %f311, %f716;
	fma.rn.f32 	%f737, %f721, %f313, %f717;
	ld.shared.f32 	%f738, [%r20+17024];
	ld.shared.f32 	%f739, [%r20+18052];
	ld.shared.f32 	%f740, [%r20+19080];
	ld.shared.f32 	%f741, [%r20+20108];
	fma.rn.f32 	%f742, %f738, %f331, %f722;
	fma.rn.f32 	%f743, %f738, %f333, %f723;
	fma.rn.f32 	%f744, %f738, %f335, %f724;
	fma.rn.f32 	%f745, %f738, %f337, %f725;
	fma.rn.f32 	%f746, %f739, %f331, %f726;
	fma.rn.f32 	%f747, %f739, %f333, %f727;
	fma.rn.f32 	%f748, %f739, %f335, %f728;
	fma.rn.f32 	%f749, %f739, %f337, %f729;
	fma.rn.f32 	%f750, %f740, %f331, %f730;
	fma.rn.f32 	%f751, %f740, %f333, %f731;
	fma.rn.f32 	%f752, %f740, %f335, %f732;
	fma.rn.f32 	%f753, %f740, %f337, %f733;
	fma.rn.f32 	%f754, %f741, %f331, %f734;
	fma.rn.f32 	%f755, %f741, %f333, %f735;
	fma.rn.f32 	%f756, %f741, %f335, %f736;
	fma.rn.f32 	%f757, %f741, %f337, %f737;
	ld.shared.f32 	%f758, [%r20+17088];
	ld.shared.f32 	%f759, [%r20+18116];
	ld.shared.f32 	%f760, [%r20+19144];
	ld.shared.f32 	%f761, [%r20+20172];
	fma.rn.f32 	%f762, %f758, %f355, %f742;
	fma.rn.f32 	%f763, %f758, %f357, %f743;
	fma.rn.f32 	%f764, %f758, %f359, %f744;
	fma.rn.f32 	%f765, %f758, %f361, %f745;
	fma.rn.f32 	%f766, %f759, %f355, %f746;
	fma.rn.f32 	%f767, %f759, %f357, %f747;
	fma.rn.f32 	%f768, %f759, %f359, %f748;
	fma.rn.f32 	%f769, %f759, %f361, %f749;
	fma.rn.f32 	%f770, %f760, %f355, %f750;
	fma.rn.f32 	%f771, %f760, %f357, %f751;
	fma.rn.f32 	%f772, %f760, %f359, %f752;
	fma.rn.f32 	%f773, %f760, %f361, %f753;
	fma.rn.f32 	%f774, %f761, %f355, %f754;
	fma.rn.f32 	%f775, %f761, %f357, %f755;
	fma.rn.f32 	%f776, %f761, %f359, %f756;
	fma.rn.f32 	%f777, %f761, %f361, %f757;
	ld.shared.f32 	%f778, [%r20+17152];
	ld.shared.f32 	%f779, [%r20+18180];
	ld.shared.f32 	%f780, [%r20+19208];
	ld.shared.f32 	%f781, [%r20+20236];
	fma.rn.f32 	%f782, %f778, %f379, %f762;
	fma.rn.f32 	%f783, %f778, %f381, %f763;
	fma.rn.f32 	%f784, %f778, %f383, %f764;
	fma.rn.f32 	%f785, %f778, %f385, %f765;
	fma.rn.f32 	%f786, %f779, %f379, %f766;
	fma.rn.f32 	%f787, %f779, %f381, %f767;
	fma.rn.f32 	%f788, %f779, %f383, %f768;
	fma.rn.f32 	%f789, %f779, %f385, %f769;
	fma.rn.f32 	%f790, %f780, %f379, %f770;
	fma.rn.f32 	%f791, %f780, %f381, %f771;
	fma.rn.f32 	%f792, %f780, %f383, %f772;
	fma.rn.f32 	%f793, %f780, %f385, %f773;
	fma.rn.f32 	%f794, %f781, %f379, %f774;
	fma.rn.f32 	%f795, %f781, %f381, %f775;
	fma.rn.f32 	%f796, %f781, %f383, %f776;
	fma.rn.f32 	%f797, %f781, %f385, %f777;
	ld.shared.f32 	%f798, [%r20+17216];
	ld.shared.f32 	%f799, [%r20+18244];
	ld.shared.f32 	%f800, [%r20+19272];
	ld.shared.f32 	%f801, [%r20+20300];
	fma.rn.f32 	%f802, %f798, %f403, %f782;
	fma.rn.f32 	%f803, %f798, %f405, %f783;
	fma.rn.f32 	%f804, %f798, %f407, %f784;
	fma.rn.f32 	%f805, %f798, %f409, %f785;
	fma.rn.f32 	%f806, %f799, %f403, %f786;
	fma.rn.f32 	%f807, %f799, %f405, %f787;
	fma.rn.f32 	%f808, %f799, %f407, %f788;
	fma.rn.f32 	%f809, %f799, %f409, %f789;
	fma.rn.f32 	%f810, %f800, %f403, %f790;
	fma.rn.f32 	%f811, %f800, %f405, %f791;
	fma.rn.f32 	%f812, %f800, %f407, %f792;
	fma.rn.f32 	%f813, %f800, %f409, %f793;
	fma.rn.f32 	%f814, %f801, %f403, %f794;
	fma.rn.f32 	%f815, %f801, %f405, %f795;
	fma.rn.f32 	%f816, %f801, %f407, %f796;
	fma.rn.f32 	%f817, %f801, %f409, %f797;
	ld.shared.f32 	%f818, [%r20+17280];
	ld.shared.f32 	%f819, [%r20+18308];
	ld.shared.f32 	%f820, [%r20+19336];
	ld.shared.f32 	%f821, [%r20+20364];
	fma.rn.f32 	%f822, %f818, %f427, %f802;
	fma.rn.f32 	%f823, %f818, %f429, %f803;
	fma.rn.f32 	%f824, %f818, %f431, %f804;
	fma.rn.f32 	%f825, %f818, %f433, %f805;
	fma.rn.f32 	%f826, %f819, %f427, %f806;
	fma.rn.f32 	%f827, %f819, %f429, %f807;
	fma.rn.f32 	%f828, %f819, %f431, %f808;
	fma.rn.f32 	%f829, %f819, %f433, %f809;
	fma.rn.f32 	%f830, %f820, %f427, %f810;
	fma.rn.f32 	%f831, %f820, %f429, %f811;
	fma.rn.f32 	%f832, %f820, %f431, %f812;
	fma.rn.f32 	%f833, %f820, %f433, %f813;
	fma.rn.f32 	%f834, %f821, %f427, %f814;
	fma.rn.f32 	%f835, %f821, %f429, %f815;
	fma.rn.f32 	%f836, %f821, %f431, %f816;
	fma.rn.f32 	%f837, %f821, %f433, %f817;
	ld.shared.f32 	%f838, [%r20+17344];
	ld.shared.f32 	%f839, [%r20+18372];
	ld.shared.f32 	%f840, [%r20+19400];
	ld.shared.f32 	%f841, [%r20+20428];
	fma.rn.f32 	%f842, %f838, %f451, %f822;
	fma.rn.f32 	%f843, %f838, %f453, %f823;
	fma.rn.f32 	%f844, %f838, %f455, %f824;
	fma.rn.f32 	%f845, %f838, %f457, %f825;
	fma.rn.f32 	%f846, %f839, %f451, %f826;
	fma.rn.f32 	%f847, %f839, %f453, %f827;
	fma.rn.f32 	%f848, %f839, %f455, %f828;
	fma.rn.f32 	%f849, %f839, %f457, %f829;
	fma.rn.f32 	%f850, %f840, %f451, %f830;
	fma.rn.f32 	%f851, %f840, %f453, %f831;
	fma.rn.f32 	%f852, %f840, %f455, %f832;
	fma.rn.f32 	%f853, %f840, %f457, %f833;
	fma.rn.f32 	%f854, %f841, %f451, %f834;
	fma.rn.f32 	%f855, %f841, %f453, %f835;
	fma.rn.f32 	%f856, %f841, %f455, %f836;
	fma.rn.f32 	%f857, %f841, %f457, %f837;
	ld.shared.f32 	%f858, [%r20+17408];
	ld.shared.f32 	%f859, [%r20+18436];
	ld.shared.f32 	%f860, [%r20+19464];
	ld.shared.f32 	%f861, [%r20+20492];
	fma.rn.f32 	%f862, %f858, %f475, %f842;
	fma.rn.f32 	%f863, %f858, %f477, %f843;
	fma.rn.f32 	%f864, %f858, %f479, %f844;
	fma.rn.f32 	%f865, %f858, %f481, %f845;
	fma.rn.f32 	%f866, %f859, %f475, %f846;
	fma.rn.f32 	%f867, %f859, %f477, %f847;
	fma.rn.f32 	%f868, %f859, %f479, %f848;
	fma.rn.f32 	%f869, %f859, %f481, %f849;
	fma.rn.f32 	%f870, %f860, %f475, %f850;
	fma.rn.f32 	%f871, %f860, %f477, %f851;
	fma.rn.f32 	%f872, %f860, %f479, %f852;
	fma.rn.f32 	%f873, %f860, %f481, %f853;
	fma.rn.f32 	%f874, %f861, %f475, %f854;
	fma.rn.f32 	%f875, %f861, %f477, %f855;
	fma.rn.f32 	%f876, %f861, %f479, %f856;
	fma.rn.f32 	%f877, %f861, %f481, %f857;
	selp.f32 	%f878, %f863, %f862, %p16;
	mov.b32 	%r120, %f878;
	shfl.sync.bfly.b32	%r121|%p32, %r120, 1, 31, -1;
	mov.b32 	%f879, %r121;
	selp.f32 	%f880, %f862, %f863, %p16;
	add.f32 	%f881, %f880, %f879;
	selp.f32 	%f882, %f865, %f864, %p16;
	mov.b32 	%r122, %f882;
	shfl.sync.bfly.b32	%r123|%p33, %r122, 1, 31, -1;
	mov.b32 	%f883, %r123;
	selp.f32 	%f884, %f864, %f865, %p16;
	add.f32 	%f885, %f884, %f883;
	selp.f32 	%f886, %f867, %f866, %p16;
	mov.b32 	%r124, %f886;
	shfl.sync.bfly.b32	%r125|%p34, %r124, 1, 31, -1;
	mov.b32 	%f887, %r125;
	selp.f32 	%f888, %f866, %f867, %p16;
	add.f32 	%f889, %f888, %f887;
	selp.f32 	%f890, %f869, %f868, %p16;
	mov.b32 	%r126, %f890;
	shfl.sync.bfly.b32	%r127|%p35, %r126, 1, 31, -1;
	mov.b32 	%f891, %r127;
	selp.f32 	%f892, %f868, %f869, %p16;
	add.f32 	%f893, %f892, %f891;
	selp.f32 	%f894, %f871, %f870, %p16;
	mov.b32 	%r128, %f894;
	shfl.sync.bfly.b32	%r129|%p36, %r128, 1, 31, -1;
	mov.b32 	%f895, %r129;
	selp.f32 	%f896, %f870, %f871, %p16;
	add.f32 	%f897, %f896, %f895;
	selp.f32 	%f898, %f873, %f872, %p16;
	mov.b32 	%r130, %f898;
	shfl.sync.bfly.b32	%r131|%p37, %r130, 1, 31, -1;
	mov.b32 	%f899, %r131;
	selp.f32 	%f900, %f872, %f873, %p16;
	add.f32 	%f901, %f900, %f899;
	selp.f32 	%f902, %f875, %f874, %p16;
	mov.b32 	%r132, %f902;
	shfl.sync.bfly.b32	%r133|%p38, %r132, 1, 31, -1;
	mov.b32 	%f903, %r133;
	selp.f32 	%f904, %f874, %f875, %p16;
	add.f32 	%f905, %f904, %f903;
	selp.f32 	%f906, %f877, %f876, %p16;
	mov.b32 	%r134, %f906;
	shfl.sync.bfly.b32	%r135|%p39, %r134, 1, 31, -1;
	mov.b32 	%f907, %r135;
	selp.f32 	%f908, %f876, %f877, %p16;
	add.f32 	%f909, %f908, %f907;
	selp.f32 	%f910, %f885, %f881, %p15;
	mov.b32 	%r136, %f910;
	shfl.sync.bfly.b32	%r137|%p40, %r136, 2, 31, -1;
	mov.b32 	%f911, %r137;
	selp.f32 	%f912, %f881, %f885, %p15;
	add.f32 	%f913, %f912, %f911;
	selp.f32 	%f914, %f893, %f889, %p15;
	mov.b32 	%r138, %f914;
	shfl.sync.bfly.b32	%r139|%p41, %r138, 2, 31, -1;
	mov.b32 	%f915, %r139;
	selp.f32 	%f916, %f889, %f893, %p15;
	add.f32 	%f917, %f916, %f915;
	selp.f32 	%f918, %f901, %f897, %p15;
	mov.b32 	%r140, %f918;
	shfl.sync.bfly.b32	%r141|%p42, %r140, 2, 31, -1;
	mov.b32 	%f919, %r141;
	selp.f32 	%f920, %f897, %f901, %p15;
	add.f32 	%f921, %f920, %f919;
	selp.f32 	%f922, %f909, %f905, %p15;
	mov.b32 	%r142, %f922;
	shfl.sync.bfly.b32	%r143|%p43, %r142, 2, 31, -1;
	mov.b32 	%f923, %r143;
	selp.f32 	%f924, %f905, %f909, %p15;
	add.f32 	%f925, %f924, %f923;
	selp.f32 	%f926, %f917, %f913, %p14;
	mov.b32 	%r144, %f926;
	shfl.sync.bfly.b32	%r145|%p44, %r144, 4, 31, -1;
	mov.b32 	%f927, %r145;
	selp.f32 	%f928, %f913, %f917, %p14;
	add.f32 	%f929, %f928, %f927;
	selp.f32 	%f930, %f925, %f921, %p14;
	mov.b32 	%r146, %f930;
	shfl.sync.bfly.b32	%r147|%p45, %r146, 4, 31, -1;
	mov.b32 	%f931, %r147;
	selp.f32 	%f932, %f921, %f925, %p14;
	add.f32 	%f933, %f932, %f931;
	selp.f32 	%f934, %f933, %f929, %p13;
	mov.b32 	%r148, %f934;
	shfl.sync.bfly.b32	%r149|%p46, %r148, 8, 31, -1;
	mov.b32 	%f935, %r149;
	selp.f32 	%f936, %f929, %f933, %p13;
	add.f32 	%f937, %f936, %f935;
	st.shared.f32 	[%r14], %f937;
	ld.shared.f32 	%f938, [%r20+32896];
	ld.shared.f32 	%f939, [%r20+33924];
	ld.shared.f32 	%f940, [%r20+34952];
	ld.shared.f32 	%f941, [%r20+35980];
	fma.rn.f32 	%f942, %f938, %f115, 0f00000000;
	fma.rn.f32 	%f943, %f938, %f117, 0f00000000;
	fma.rn.f32 	%f944, %f938, %f119, 0f00000000;
	fma.rn.f32 	%f945, %f938, %f121, 0f00000000;
	fma.rn.f32 	%f946, %f939, %f115, 0f00000000;
	fma.rn.f32 	%f947, %f939, %f117, 0f00000000;
	fma.rn.f32 	%f948, %f939, %f119, 0f00000000;
	fma.rn.f32 	%f949, %f939, %f121, 0f00000000;
	fma.rn.f32 	%f950, %f940, %f115, 0f00000000;
	fma.rn.f32 	%f951, %f940, %f117, 0f00000000;
	fma.rn.f32 	%f952, %f940, %f119, 0f00000000;
	fma.rn.f32 	%f953, %f940, %f121, 0f00000000;
	fma.rn.f32 	%f954, %f941, %f115, 0f00000000;
	fma.rn.f32 	%f955, %f941, %f117, 0f00000000;
	fma.rn.f32 	%f956, %f941, %f119, 0f00000000;
	fma.rn.f32 	%f957, %f941, %f121, 0f00000000;
	ld.shared.f32 	%f958, [%r20+32960];
	ld.shared.f32 	%f959, [%r20+33988];
	ld.shared.f32 	%f960, [%r20+35016];
	ld.shared.f32 	%f961, [%r20+36044];
	fma.rn.f32 	%f962, %f958, %f139, %f942;
	fma.rn.f32 	%f963, %f958, %f141, %f943;
	fma.rn.f32 	%f964, %f958, %f143, %f944;
	fma.rn.f32 	%f965, %f958, %f145, %f945;
	fma.rn.f32 	%f966, %f959, %f139, %f946;
	fma.rn.f32 	%f967, %f959, %f141, %f947;
	fma.rn.f32 	%f968, %f959, %f143, %f948;
	fma.rn.f32 	%f969, %f959, %f145, %f949;
	fma.rn.f32 	%f970, %f960, %f139, %f950;
	fma.rn.f32 	%f971, %f960, %f141, %f951;
	fma.rn.f32 	%f972, %f960, %f143, %f952;
	fma.rn.f32 	%f973, %f960, %f145, %f953;
	fma.rn.f32 	%f974, %f961, %f139, %f954;
	fma.rn.f32 	%f975, %f961, %f141, %f955;
	fma.rn.f32 	%f976, %f961, %f143, %f956;
	fma.rn.f32 	%f977, %f961, %f145, %f957;
	ld.shared.f32 	%f978, [%r20+33024];
	ld.shared.f32 	%f979, [%r20+34052];
	ld.shared.f32 	%f980, [%r20+35080];
	ld.shared.f32 	%f981, [%r20+36108];
	fma.rn.f32 	%f982, %f978, %f163, %f962;
	fma.rn.f32 	%f983, %f978, %f165, %f963;
	fma.rn.f32 	%f984, %f978, %f167, %f964;
	fma.rn.f32 	%f985, %f978, %f169, %f965;
	fma.rn.f32 	%f986, %f979, %f163, %f966;
	fma.rn.f32 	%f987, %f979, %f165, %f967;
	fma.rn.f32 	%f988, %f979, %f167, %f968;
	fma.rn.f32 	%f989, %f979, %f169, %f969;
	fma.rn.f32 	%f990, %f980, %f163, %f970;
	fma.rn.f32 	%f991, %f980, %f165, %f971;
	fma.rn.f32 	%f992, %f980, %f167, %f972;
	fma.rn.f32 	%f993, %f980, %f169, %f973;
	fma.rn.f32 	%f994, %f981, %f163, %f974;
	fma.rn.f32 	%f995, %f981, %f165, %f975;
	fma.rn.f32 	%f996, %f981, %f167, %f976;
	fma.rn.f32 	%f997, %f981, %f169, %f977;
	ld.shared.f32 	%f998, [%r20+33088];
	ld.shared.f32 	%f999, [%r20+34116];
	ld.shared.f32 	%f1000, [%r20+35144];
	ld.shared.f32 	%f1001, [%r20+36172];
	fma.rn.f32 	%f1002, %f998, %f187, %f982;
	fma.rn.f32 	%f1003, %f998, %f189, %f983;
	fma.rn.f32 	%f1004, %f998, %f191, %f984;
	fma.rn.f32 	%f1005, %f998, %f193, %f985;
	fma.rn.f32 	%f1006, %f999, %f187, %f986;
	fma.rn.f32 	%f1007, %f999, %f189, %f987;
	fma.rn.f32 	%f1008, %f999, %f191, %f988;
	fma.rn.f32 	%f1009, %f999, %f193, %f989;
	fma.rn.f32 	%f1010, %f1000, %f187, %f990;
	fma.rn.f32 	%f1011, %f1000, %f189, %f991;
	fma.rn.f32 	%f1012, %f1000, %f191, %f992;
	fma.rn.f32 	%f1013, %f1000, %f193, %f993;
	fma.rn.f32 	%f1014, %f1001, %f187, %f994;
	fma.rn.f32 	%f1015, %f1001, %f189, %f995;
	fma.rn.f32 	%f1016, %f1001, %f191, %f996;
	fma.rn.f32 	%f1017, %f1001, %f193, %f997;
	ld.shared.f32 	%f1018, [%r20+33152];
	ld.shared.f32 	%f1019, [%r20+34180];
	ld.shared.f32 	%f1020, [%r20+35208];
	ld.shared.f32 	%f1021, [%r20+36236];
	fma.rn.f32 	%f1022, %f1018, %f211, %f1002;
	fma.rn.f32 	%f1023, %f1018, %f213, %f1003;
	fma.rn.f32 	%f1024, %f1018, %f215, %f1004;
	fma.rn.f32 	%f1025, %f1018, %f217, %f1005;
	fma.rn.f32 	%f1026, %f1019, %f211, %f1006;
	fma.rn.f32 	%f1027, %f1019, %f213, %f1007;
	fma.rn.f32 	%f1028, %f1019, %f215, %f1008;
	fma.rn.f32 	%f1029, %f1019, %f217, %f1009;
	fma.rn.f32 	%f1030, %f1020, %f211, %f1010;
	fma.rn.f32 	%f1031, %f1020, %f213, %f1011;
	fma.rn.f32 	%f1032, %f1020, %f215, %f1012;
	fma.rn.f32 	%f1033, %f1020, %f217, %f1013;
	fma.rn.f32 	%f1034, %f1021, %f211, %f1014;
	fma.rn.f32 	%f1035, %f1021, %f213, %f1015;
	fma.rn.f32 	%f1036, %f1021, %f215, %f1016;
	fma.rn.f32 	%f1037, %f1021, %f217, %f1017;
	ld.shared.f32 	%f1038, [%r20+33216];
	ld.shared.f32 	%f1039, [%r20+34244];
	ld.shared.f32 	%f1040, [%r20+35272];
	ld.shared.f32 	%f1041, [%r20+36300];
	fma.rn.f32 	%f1042, %f1038, %f235, %f1022;
	fma.rn.f32 	%f1043, %f1038, %f237, %f1023;
	fma.rn.f32 	%f1044, %f1038, %f239, %f1024;
	fma.rn.f32 	%f1045, %f1038, %f241, %f1025;
	fma.rn.f32 	%f1046, %f1039, %f235, %f1026;
	fma.rn.f32 	%f1047, %f1039, %f237, %f1027;
	fma.rn.f32 	%f1048, %f1039, %f239, %f1028;
	fma.rn.f32 	%f1049, %f1039, %f241, %f1029;
	fma.rn.f32 	%f1050, %f1040, %f235, %f1030;
	fma.rn.f32 	%f1051, %f1040, %f237, %f1031;
	fma.rn.f32 	%f1052, %f1040, %f239, %f1032;
	fma.rn.f32 	%f1053, %f1040, %f241, %f1033;
	fma.rn.f32 	%f1054, %f1041, %f235, %f1034;
	fma.rn.f32 	%f1055, %f1041, %f237, %f1035;
	fma.rn.f32 	%f1056, %f1041, %f239, %f1036;
	fma.rn.f32 	%f1057, %f1041, %f241, %f1037;
	ld.shared.f32 	%f1058, [%r20+33280];
	ld.shared.f32 	%f1059, [%r20+34308];
	ld.shared.f32 	%f1060, [%r20+35336];
	ld.shared.f32 	%f1061, [%r20+36364];
	fma.rn.f32 	%f1062, %f1058, %f259, %f1042;
	fma.rn.f32 	%f1063, %f1058, %f261, %f1043;
	fma.rn.f32 	%f1064, %f1058, %f263, %f1044;
	fma.rn.f32 	%f1065, %f1058, %f265, %f1045;
	fma.rn.f32 	%f1066, %f1059, %f259, %f1046;
	fma.rn.f32 	%f1067, %f1059, %f261, %f1047;
	fma.rn.f32 	%f1068, %f1059, %f263, %f1048;
	fma.rn.f32 	%f1069, %f1059, %f265, %f1049;
	fma.rn.f32 	%f1070, %f1060, %f259, %f1050;
	fma.rn.f32 	%f1071, %f1060, %f261, %f1051;
	fma.rn.f32 	%f1072, %f1060, %f263, %f1052;
	fma.rn.f32 	%f1073, %f1060, %f265, %f1053;
	fma.rn.f32 	%f1074, %f1061, %f259, %f1054;
	fma.rn.f32 	%f1075, %f1061, %f261, %f1055;
	fma.rn.f32 	%f1076, %f1061, %f263, %f1056;
	fma.rn.f32 	%f1077, %f1061, %f265, %f1057;
	ld.shared.f32 	%f1078, [%r20+33344];
	ld.shared.f32 	%f1079, [%r20+34372];
	ld.shared.f32 	%f1080, [%r20+35400];
	ld.shared.f32 	%f1081, [%r20+36428];
	fma.rn.f32 	%f1082, %f1078, %f283, %f1062;
	fma.rn.f32 	%f1083, %f1078, %f285, %f1063;
	fma.rn.f32 	%f1084, %f1078, %f287, %f1064;
	fma.rn.f32 	%f1085, %f1078, %f289, %f1065;
	fma.rn.f32 	%f1086, %f1079, %f283, %f1066;
	fma.rn.f32 	%f1087, %f1079, %f285, %f1067;
	fma.rn.f32 	%f1088, %f1079, %f287, %f1068;
	fma.rn.f32 	%f1089, %f1079, %f289, %f1069;
	fma.rn.f32 	%f1090, %f1080, %f283, %f1070;
	fma.rn.f32 	%f1091, %f1080, %f285, %f1071;
	fma.rn.f32 	%f1092, %f1080, %f287, %f1072;
	fma.rn.f32 	%f1093, %f1080, %f289, %f1073;
	fma.rn.f32 	%f1094, %f1081, %f283, %f1074;
	fma.rn.f32 	%f1095, %f1081, %f285, %f1075;
	fma.rn.f32 	%f1096, %f1081, %f287, %f1076;
	fma.rn.f32 	%f1097, %f1081, %f289, %f1077;
	ld.shared.f32 	%f1098, [%r20+33408];
	ld.shared.f32 	%f1099, [%r20+34436];
	ld.shared.f32 	%f1100, [%r20+35464];
	ld.shared.f32 	%f1101, [%r20+36492];
	fma.rn.f32 	%f1102, %f1098, %f307, %f1082;
	fma.rn.f32 	%f1103, %f1098, %f309, %f1083;
	fma.rn.f32 	%f1104, %f1098, %f311, %f1084;
	fma.rn.f32 	%f1105, %f1098, %f313, %f1085;
	fma.rn.f32 	%f1106, %f1099, %f307, %f1086;
	fma.rn.f32 	%f1107, %f1099, %f309, %f1087;
	fma.rn.f32 	%f1108, %f1099, %f311, %f1088;
	fma.rn.f32 	%f1109, %f1099, %f313, %f1089;
	fma.rn.f32 	%f1110, %f1100, %f307, %f1090;
	fma.rn.f32 	%f1111, %f1100, %f309, %f1091;
	fma.rn.f32 	%f1112, %f1100, %f311, %f1092;
	fma.rn.f32 	%f1113, %f1100, %f313, %f1093;
	fma.rn.f32 	%f1114, %f1101, %f307, %f1094;
	fma.rn.f32 	%f1115, %f1101, %f309, %f1095;
	fma.rn.f32 	%f1116, %f1101, %f311, %f1096;
	fma.rn.f32 	%f1117, %f1101, %f313, %f1097;
	ld.shared.f32 	%f1118, [%r20+33472];
	ld.shared.f32 	%f1119, [%r20+34500];
	ld.shared.f32 	%f1120, [%r20+35528];
	ld.shared.f32 	%f1121, [%r20+36556];
	fma.rn.f32 	%f1122, %f1118, %f331, %f1102;
	fma.rn.f32 	%f1123, %f1118, %f333, %f1103;
	fma.rn.f32 	%f1124, %f1118, %f335, %f1104;
	fma.rn.f32 	%f1125, %f1118, %f337, %f1105;
	fma.rn.f32 	%f1126, %f1119, %f331, %f1106;
	fma.rn.f32 	%f1127, %f1119, %f333, %f1107;
	fma.rn.f32 	%f1128, %f1119, %f335, %f1108;
	fma.rn.f32 	%f1129, %f1119, %f337, %f1109;
	fma.rn.f32 	%f1130, %f1120, %f331, %f1110;
	fma.rn.f32 	%f1131, %f1120, %f333, %f1111;
	fma.rn.f32 	%f1132, %f1120, %f335, %f1112;
	fma.rn.f32 	%f1133, %f1120, %f337, %f1113;
	fma.rn.f32 	%f1134, %f1121, %f331, %f1114;
	fma.rn.f32 	%f1135, %f1121, %f333, %f1115;
	fma.rn.f32 	%f1136, %f1121, %f335, %f1116;
	fma.rn.f32 	%f1137, %f1121, %f337, %f1117;
	ld.shared.f32 	%f1138, [%r20+33536];
	ld.shared.f32 	%f1139, [%r20+34564];
	ld.shared.f32 	%f1140, [%r20+35592];
	ld.shared.f32 	%f1141, [%r20+36620];
	fma.rn.f32 	%f1142, %f1138, %f355, %f1122;
	fma.rn.f32 	%f1143, %f1138, %f357, %f1123;
	fma.rn.f32 	%f1144, %f1138, %f359, %f1124;
	fma.rn.f32 	%f1145, %f1138, %f361, %f1125;
	fma.rn.f32 	%f1146, %f1139, %f355, %f1126;
	fma.rn.f32 	%f1147, %f1139, %f357, %f1127;
	fma.rn.f32 	%f1148, %f1139, %f359, %f1128;
	fma.rn.f32 	%f1149, %f1139, %f361, %f1129;
	fma.rn.f32 	%f1150, %f1140, %f355, %f1130;
	fma.rn.f32 	%f1151, %f1140, %f357, %f1131;
	fma.rn.f32 	%f1152, %f1140, %f359, %f1132;
	fma.rn.f32 	%f1153, %f1140, %f361, %f1133;
	fma.rn.f32 	%f1154, %f1141, %f355, %f1134;
	fma.rn.f32 	%f1155, %f1141, %f357, %f1135;
	fma.rn.f32 	%f1156, %f1141, %f359, %f1136;
	fma.rn.f32 	%f1157, %f1141, %f361, %f1137;
	ld.shared.f32 	%f1158, [%r20+33600];
	ld.shared.f32 	%f1159, [%r20+34628];
	ld.shared.f32 	%f1160, [%r20+35656];
	ld.shared.f32 	%f1161, [%r20+36684];
	fma.rn.f32 	%f1162, %f1158, %f379, %f1142;
	fma.rn.f32 	%f1163, %f1158, %f381, %f1143;
	fma.rn.f32 	%f1164, %f1158, %f383, %f1144;
	fma.rn.f32 	%f1165, %f1158, %f385, %f1145;
	fma.rn.f32 	%f1166, %f1159, %f379, %f1146;
	fma.rn.f32 	%f1167, %f1159, %f381, %f1147;
	fma.rn.f32 	%f1168, %f1159, %f383, %f1148;
	fma.rn.f32 	%f1169, %f1159, %f385, %f1149;
	fma.rn.f32 	%f1170, %f1160, %f379, %f1150;
	fma.rn.f32 	%f1171, %f1160, %f381, %f1151;
	fma.rn.f32 	%f1172, %f1160, %f383, %f1152;
	fma.rn.f32 	%f1173, %f1160, %f385, %f1153;
	fma.rn.f32 	%f1174, %f1161, %f379, %f1154;
	fma.rn.f32 	%f1175, %f1161, %f381, %f1155;
	fma.rn.f32 	%f1176, %f1161, %f383, %f1156;
	fma.rn.f32 	%f1177, %f1161, %f385, %f1157;
	ld.shared.f32 	%f1178, [%r20+33664];
	ld.shared.f32 	%f1179, [%r20+34692];
	ld.shared.f32 	%f1180, [%r20+35720];
	ld.shared.f32 	%f1181, [%r20+36748];
	fma.rn.f32 	%f1182, %f1178, %f403, %f1162;
	fma.rn.f32 	%f1183, %f1178, %f405, %f1163;
	fma.rn.f32 	%f1184, %f1178, %f407, %f1164;
	fma.rn.f32 	%f1185, %f1178, %f409, %f1165;
	fma.rn.f32 	%f1186, %f1179, %f403, %f1166;
	fma.rn.f32 	%f1187, %f1179, %f405, %f1167;
	fma.rn.f32 	%f1188, %f1179, %f407, %f1168;
	fma.rn.f32 	%f1189, %f1179, %f409, %f1169;
	fma.rn.f32 	%f1190, %f1180, %f403, %f1170;
	fma.rn.f32 	%f1191, %f1180, %f405, %f1171;
	fma.rn.f32 	%f1192, %f1180, %f407, %f1172;
	fma.rn.f32 	%f1193, %f1180, %f409, %f1173;
	fma.rn.f32 	%f1194, %f1181, %f403, %f1174;
	fma.rn.f32 	%f1195, %f1181, %f405, %f1175;
	fma.rn.f32 	%f1196, %f1181, %f407, %f1176;
	fma.rn.f32 	%f1197, %f1181, %f409, %f1177;
	ld.shared.f32 	%f1198, [%r20+33728];
	ld.shared.f32 	%f1199, [%r20+34756];
	ld.shared.f32 	%f1200, [%r20+35784];
	ld.shared.f32 	%f1201, [%r20+36812];
	fma.rn.f32 	%f1202, %f1198, %f427, %f1182;
	fma.rn.f32 	%f1203, %f1198, %f429, %f1183;
	fma.rn.f32 	%f1204, %f1198, %f431, %f1184;
	fma.rn.f32 	%f1205, %f1198, %f433, %f1185;
	fma.rn.f32 	%f1206, %f1199, %f427, %f1186;
	fma.rn.f32 	%f1207, %f1199, %f429, %f1187;
	fma.rn.f32 	%f1208, %f1199, %f431, %f1188;
	fma.rn.f32 	%f1209, %f1199, %f433, %f1189;
	fma.rn.f32 	%f1210, %f1200, %f427, %f1190;
	fma.rn.f32 	%f1211, %f1200, %f429, %f1191;
	fma.rn.f32 	%f1212, %f1200, %f431, %f1192;
	fma.rn.f32 	%f1213, %f1200, %f433, %f1193;
	fma.rn.f32 	%f1214, %f1201, %f427, %f1194;
	fma.rn.f32 	%f1215, %f1201, %f429, %f1195;
	fma.rn.f32 	%f1216, %f1201, %f431, %f1196;
	fma.rn.f32 	%f1217, %f1201, %f433, %f1197;
	ld.shared.f32 	%f1218, [%r20+33792];
	ld.shared.f32 	%f1219, [%r20+34820];
	ld.shared.f32 	%f1220, [%r20+35848];
	ld.shared.f32 	%f1221, [%r20+36876];
	fma.rn.f32 	%f1222, %f1218, %f451, %f1202;
	fma.rn.f32 	%f1223, %f1218, %f453, %f1203;
	fma.rn.f32 	%f1224, %f1218, %f455, %f1204;
	fma.rn.f32 	%f1225, %f1218, %f457, %f1205;
	fma.rn.f32 	%f1226, %f1219, %f451, %f1206;
	fma.rn.f32 	%f1227, %f1219, %f453, %f1207;
	fma.rn.f32 	%f1228, %f1219, %f455, %f1208;
	fma.rn.f32 	%f1229, %f1219, %f457, %f1209;
	fma.rn.f32 	%f1230, %f1220, %f451, %f1210;
	fma.rn.f32 	%f1231, %f1220, %f453, %f1211;
	fma.rn.f32 	%f1232, %f1220, %f455, %f1212;
	fma.rn.f32 	%f1233, %f1220, %f457, %f1213;
	fma.rn.f32 	%f1234, %f1221, %f451, %f1214;
	fma.rn.f32 	%f1235, %f1221, %f453, %f1215;
	fma.rn.f32 	%f1236, %f1221, %f455, %f1216;
	fma.rn.f32 	%f1237, %f1221, %f457, %f1217;
	ld.shared.f32 	%f1238, [%r20+33856];
	ld.shared.f32 	%f1239, [%r20+34884];
	ld.shared.f32 	%f1240, [%r20+35912];
	ld.shared.f32 	%f1241, [%r20+36940];
	fma.rn.f32 	%f1242, %f1238, %f475, %f1222;
	fma.rn.f32 	%f1243, %f1238, %f477, %f1223;
	fma.rn.f32 	%f1244, %f1238, %f479, %f1224;
	fma.rn.f32 	%f1245, %f1238, %f481, %f1225;
	fma.rn.f32 	%f1246, %f1239, %f475, %f1226;
	fma.rn.f32 	%f1247, %f1239, %f477, %f1227;
	fma.rn.f32 	%f1248, %f1239, %f479, %f1228;
	fma.rn.f32 	%f1249, %f1239, %f481, %f1229;
	fma.rn.f32 	%f1250, %f1240, %f475, %f1230;
	fma.rn.f32 	%f1251, %f1240, %f477, %f1231;
	fma.rn.f32 	%f1252, %f1240, %f479, %f1232;
	fma.rn.f32 	%f1253, %f1240, %f481, %f1233;
	fma.rn.f32 	%f1254, %f1241, %f475, %f1234;
	fma.rn.f32 	%f1255, %f1241, %f477, %f1235;
	fma.rn.f32 	%f1256, %f1241, %f479, %f1236;
	fma.rn.f32 	%f1257, %f1241, %f481, %f1237;
	selp.f32 	%f1258, %f1243, %f1242, %p16;
	mov.b32 	%r150, %f1258;
	shfl.sync.bfly.b32	%r151|%p47, %r150, 1, 31, -1;
	mov.b32 	%f1259, %r151;
	selp.f32 	%f1260, %f1242, %f1243, %p16;
	add.f32 	%f1261, %f1260, %f1259;
	selp.f32 	%f1262, %f1245, %f1244, %p16;
	mov.b32 	%r152, %f1262;
	shfl.sync.bfly.b32	%r153|%p48, %r152, 1, 31, -1;
	mov.b32 	%f1263, %r153;
	selp.f32 	%f1264, %f1244, %f1245, %p16;
	add.f32 	%f1265, %f1264, %f1263;
	selp.f32 	%f1266, %f1247, %f1246, %p16;
	mov.b32 	%r154, %f1266;
	shfl.sync.bfly.b32	%r155|%p49, %r154, 1, 31, -1;
	mov.b32 	%f1267, %r155;
	selp.f32 	%f1268, %f1246, %f1247, %p16;
	add.f32 	%f1269, %f1268, %f1267;
	selp.f32 	%f1270, %f1249, %f1248, %p16;
	mov.b32 	%r156, %f1270;
	shfl.sync.bfly.b32	%r157|%p50, %r156, 1, 31, -1;
	mov.b32 	%f1271, %r157;
	selp.f32 	%f1272, %f1248, %f1249, %p16;
	add.f32 	%f1273, %f1272, %f1271;
	selp.f32 	%f1274, %f1251, %f1250, %p16;
	mov.b32 	%r158, %f1274;
	shfl.sync.bfly.b32	%r159|%p51, %r158, 1, 31, -1;
	mov.b32 	%f1275, %r159;
	selp.f32 	%f1276, %f1250, %f1251, %p16;
	add.f32 	%f1277, %f1276, %f1275;
	selp.f32 	%f1278, %f1253, %f1252, %p16;
	mov.b32 	%r160, %f1278;
	shfl.sync.bfly.b32	%r161|%p52, %r160, 1, 31, -1;
	mov.b32 	%f1279, %r161;
	selp.f32 	%f1280, %f1252, %f1253, %p16;
	add.f32 	%f1281, %f1280, %f1279;
	selp.f32 	%f1282, %f1255, %f1254, %p16;
	mov.b32 	%r162, %f1282;
	shfl.sync.bfly.b32	%r163|%p53, %r162, 1, 31, -1;
	mov.b32 	%f1283, %r163;
	selp.f32 	%f1284, %f1254, %f1255, %p16;
	add.f32 	%f1285, %f1284, %f1283;
	selp.f32 	%f1286, %f1257, %f1256, %p16;
	mov.b32 	%r164, %f1286;
	shfl.sync.bfly.b32	%r165|%p54, %r164, 1, 31, -1;
	mov.b32 	%f1287, %r165;
	selp.f32 	%f1288, %f1256, %f1257, %p16;
	add.f32 	%f1289, %f1288, %f1287;
	selp.f32 	%f1290, %f1265, %f1261, %p15;
	mov.b32 	%r166, %f1290;
	shfl.sync.bfly.b32	%r167|%p55, %r166, 2, 31, -1;
	mov.b32 	%f1291, %r167;
	selp.f32 	%f1292, %f1261, %f1265, %p15;
	add.f32 	%f1293, %f1292, %f1291;
	selp.f32 	%f1294, %f1273, %f1269, %p15;
	mov.b32 	%r168, %f1294;
	shfl.sync.bfly.b32	%r169|%p56, %r168, 2, 31, -1;
	mov.b32 	%f1295, %r169;
	selp.f32 	%f1296, %f1269, %f1273, %p15;
	add.f32 	%f1297, %f1296, %f1295;
	selp.f32 	%f1298, %f1281, %f1277, %p15;
	mov.b32 	%r170, %f1298;
	shfl.sync.bfly.b32	%r171|%p57, %r170, 2, 31, -1;
	mov.b32 	%f1299, %r171;
	selp.f32 	%f1300, %f1277, %f1281, %p15;
	add.f32 	%f1301, %f1300, %f1299;
	selp.f32 	%f1302, %f1289, %f1285, %p15;
	mov.b32 	%r172, %f1302;
	shfl.sync.bfly.b32	%r173|%p58, %r172, 2, 31, -1;
	mov.b32 	%f1303, %r173;
	selp.f32 	%f1304, %f1285, %f1289, %p15;
	add.f32 	%f1305, %f1304, %f1303;
	selp.f32 	%f1306, %f1297, %f1293, %p14;
	mov.b32 	%r174, %f1306;
	shfl.sync.bfly.b32	%r175|%p59, %r174, 4, 31, -1;
	mov.b32 	%f1307, %r175;
	selp.f32 	%f1308, %f1293, %f1297, %p14;
	add.f32 	%f1309, %f1308, %f1307;
	selp.f32 	%f1310, %f1305, %f1301, %p14;
	mov.b32 	%r176, %f1310;
	shfl.sync.bfly.b32	%r177|%p60, %r176, 4, 31, -1;
	mov.b32 	%f1311, %r177;
	selp.f32 	%f1312, %f1301, %f1305, %p14;
	add.f32 	%f1313, %f1312, %f1311;
	selp.f32 	%f1314, %f1313, %f1309, %p13;
	mov.b32 	%r178, %f1314;
	shfl.sync.bfly.b32	%r179|%p61, %r178, 8, 31, -1;
	mov.b32 	%f1315, %r179;
	selp.f32 	%f1316, %f1309, %f1313, %p13;
	add.f32 	%f1317, %f1316, %f1315;
	st.shared.f32 	[%r15], %f1317;
	bar.sync 	0;
	ld.shared.f32 	%f2, [%r5];
	ld.shared.f32 	%f1318, [%r6];
	ld.shared.f32 	%f4, [%r7];
	ld.shared.f32 	%f5, [%r16+50368];
	mul.f32 	%f6, %f8, %f5;
	setp.gt.f32 	%p62, %f2, %f6;
	mul.f32 	%f1319, %f9, %f5;
	setp.gt.f32 	%p63, %f1318, %f1319;
	and.pred  	%p2, %p62, %p63;
	not.pred 	%p64, %p2;
	@%p64 bra 	$L__BB10_13;
	setp.ge.s32 	%p65, %r3, %r23;
	mul.f32 	%f1320, %f10, %f5;
	setp.leu.f32 	%p66, %f4, %f1320;
	or.pred  	%p67, %p66, %p65;
	@%p67 bra 	$L__BB10_13;
	atom.global.add.u32 	%r27, [%rd7], 1;
	setp.gt.s32 	%p68, %r27, 510;
	@%p68 bra 	$L__BB10_12;
	add.s32 	%r182, %r196, %r4;
	add.s32 	%r183, %r26, %r27;
	mul.wide.s32 	%rd104, %r183, 4;
	add.s64 	%rd105, %rd1, %rd104;
	st.global.u32 	[%rd105], %r182;
	bra.uni 	$L__BB10_13;
$L__BB10_12:
	mov.b32 	%r181, 512;
	st.global.u32 	[%rd7], %r181;
$L__BB10_13:
	neg.f32 	%f1321, %f2;
	setp.geu.f32 	%p70, %f6, %f1321;
	neg.f32 	%f1322, %f1318;
	setp.geu.f32 	%p71, %f1319, %f1322;
	mov.pred 	%p84, 0;
	or.pred  	%p72, %p70, %p71;
	@%p72 bra 	$L__BB10_18;
	setp.ge.s32 	%p73, %r3, %r23;
	neg.f32 	%f1324, %f4;
	mul.f32 	%f1325, %f10, %f5;
	setp.geu.f32 	%p74, %f1325, %f1324;
	or.pred  	%p75, %p74, %p73;
	mov.pred 	%p84, %p1;
	@%p75 bra 	$L__BB10_18;
	atom.global.add.u32 	%r28, [%rd7], 1;
	setp.gt.s32 	%p76, %r28, 510;
	@%p76 bra 	$L__BB10_17;
	add.s32 	%r186, %r196, %r4;
	or.b32  	%r187, %r186, -2147483648;
	add.s32 	%r188, %r26, %r28;
	mul.wide.s32 	%rd106, %r188, 4;
	add.s64 	%rd107, %rd1, %rd106;
	st.global.u32 	[%rd107], %r187;
	mov.pred 	%p84, -1;
	bra.uni 	$L__BB10_18;
$L__BB10_17:
	mov.b32 	%r185, 512;
	st.global.u32 	[%rd7], %r185;
	mov.pred 	%p84, -1;
$L__BB10_18:
	setp.lt.s32 	%p79, %r3, %r23;
	and.pred  	%p80, %p2, %p79;
	selp.u64 	%rd108, 1, 0, %p80;
	add.s64 	%rd109, %rd127, %rd108;
	selp.u64 	%rd110, 1, 0, %p84;
	add.s64 	%rd127, %rd109, %rd110;
	abs.f32 	%f1326, %f2;
	setp.gt.f32 	%p81, %f1326, %f6;
	selp.u64 	%rd111, 1, 0, %p81;
	add.s64 	%rd128, %rd128, %rd111;
	add.s64 	%rd129, %rd129, 1;
	bar.sync 	0;
	add.s32 	%r196, %r196, 16;
	cvt.u32.u64 	%r190, %rd129;
	setp.ne.s32 	%p82, %r190, %r24;
	@%p82 bra 	$L__BB10_4;
$L__BB10_19:
	mov.u32 	%r191, %nctaid.x;
	shl.b32 	%r192, %r191, 4;
	add.s32 	%r195, %r195, %r192;
	setp.lt.s32 	%p83, %r195, %r32;
	@%p83 bra 	$L__BB10_2;
$L__BB10_20:
	ld.param.u64 	%rd120, [_Z10kernel_bucILi3EEvPiS0_PfiS1_S1_S1_ifffPy_param_11];
	cvta.to.global.u64 	%rd112, %rd120;
	atom.global.add.u64 	%rd113, [%rd112], %rd129;
	atom.global.add.u64 	%rd114, [%rd112+8], %rd128;
	atom.global.add.u64 	%rd115, [%rd112+16], %rd127;
	ret;

}


// ===== COMPILED SASS (sm_100) =====

	.target	sm_100

	.elftype	@"ET_EXEC"


//--------------------- .note.nv.tkinfo           --------------------------
	.section	.note.nv.tkinfo,"",@"SHT_NOTE"
	.sectionflags	@"SHF_NOTE_NV_TKINFO"
	.tkinfo
        /*0018*/ 	.word	0x00000002
        /*0030*/ 	.string	""
        /*0030*/ 	.string	"ptxas"
        /*0030*/ 	.string	"Cuda compilation tools, release 13.0, V13.0.88"
        /*0030*/ 	.string	"Build cuda_13.0.r13.0/compiler.36424714_0"
        /*0030*/ 	.string	"-arch sm_100 -m 64 "



//--------------------- .note.nv.cuinfo           --------------------------
	.section	.note.nv.cuinfo,"",@"SHT_NOTE"
	.sectionflags	@"SHF_NOTE_NV_CUINFO"
        /*0018*/ 	.short	0x0002
        /*001a*/ 	.short	0x0064
        /*001c*/ 	.short	0x0082
	.zero		2


//--------------------- .nv.info                  --------------------------
	.section	.nv.info,"",@"SHT_CUDA_INFO"
	.align	4


	//----- nvinfo : EIATTR_REGCOUNT
	.align		4
        /*0000*/ 	.byte	0x04, 0x2f
        /*0002*/ 	.short	(.L_10 - .L_9)
	.align		4
.L_9:
        /*0004*/ 	.word	index@(_Z13kernel_db_genPfiifl)
        /*0008*/ 	.word	0x00000020


	//----- nvinfo : EIATTR_FRAME_SIZE
	.align		4
.L_10:
        /*000c*/ 	.byte	0x04, 0x11
        /*000e*/ 	.short	(.L_12 - .L_11)
	.align		4
.L_11:
        /*0010*/ 	.word	index@($__internal_7_$__cuda_sm3x_div_rn_noftz_f32_slowpath)
        /*0014*/ 	.word	0x00000030


	//----- nvinfo : EIATTR_FRAME_SIZE
	.align		4
.L_12:
        /*0018*/ 	.byte	0x04, 0x11
        /*001a*/ 	.short	(.L_14 - .L_13)
	.align		4
.L_13:
        /*001c*/ 	.word	index@($__internal_6_$__cuda_sm20_sqrt_rn_f32_slowpath)
        /*0020*/ 	.word	0x00000030


	//----- nvinfo : EIATTR_FRAME_SIZE
	.align		4
.L_14:
        /*0024*/ 	.byte	0x04, 0x11
        /*0026*/ 	.short	(.L_16 - .L_15)
	.align		4
.L_15:
        /*0028*/ 	.word	index@(_Z13kernel_db_genPfiifl)
        /*002c*/ 	.word	0x00000030


	//----- nvinfo : EIATTR_REGCOUNT
	.align		4
.L_16:
        /*0030*/ 	.byte	0x04, 0x2f
        /*0032*/ 	.short	(.L_18 - .L_17)
	.align		4
.L_17:
        /*0034*/ 	.word	index@(_Z13kernel_normalPfiiifl)
        /*0038*/ 	.word	0x00000020


	//----- nvinfo : EIATTR_FRAME_SIZE
	.align		4
.L_18:
        /*003c*/ 	.byte	0x04, 0x11
        /*003e*/ 	.short	(.L_20 - .L_19)
	.align		4
.L_19:
        /*0040*/ 	.word	index@($__internal_5_$__cuda_sm20_sqrt_rn_f32_slowpath)
        /*0044*/ 	.word	0x00000030


	//----- nvinfo : EIATTR_FRAME_SIZE
	.align		4
.L_20:
        /*0048*/ 	.byte	0x04, 0x11
        /*004a*/ 	.short	(.L_22 - .L_21)
	.align		4
.L_21:
        /*004c*/ 	.word	index@($__internal_4_$__cuda_sm20_rcp_rn_f32_slowpath)
        /*0050*/ 	.word	0x00000030


	//----- nvinfo : EIATTR_FRAME_SIZE
	.align		4
.L_22:
        /*0054*/ 	.byte	0x04, 0x11
        /*0056*/ 	.short	(.L_24 - .L_23)
	.align		4
.L_23:
        /*0058*/ 	.word	index@(_Z13kernel_normalPfiiifl)
        /*005c*/ 	.word	0x00000030


	//----- nvinfo : EIATTR_REGCOUNT
	.align		4
.L_24:
        /*0060*/ 	.byte	0x04, 0x2f
        /*0062*/ 	.short	(.L_26 - .L_25)
	.align		4
.L_25:
        /*0064*/ 	.word	index@(_Z10kernel_redPiS_iPfif)
        /*0068*/ 	.word	0x0000007f


	//----- nvinfo : EIATTR_FRAME_SIZE
	.align		4
.L_26:
        /*006c*/ 	.byte	0x04, 0x11
        /*006e*/ 	.short	(.L_28 - .L_27)
	.align		4
.L_27:
        /*0070*/ 	.word	index@(_Z10kernel_redPiS_iPfif)
        /*0074*/ 	.word	0x00000000


	//----- nvinfo : EIATTR_REGCOUNT
	.align		4
.L_28:
        /*0078*/ 	.byte	0x04, 0x2f
        /*007a*/ 	.short	(.L_30 - .L_29)
	.align		4
.L_29:
        /*007c*/ 	.word	index@(_Z10kernel_simPiS_iPjii)
        /*0080*/ 	.word	0x00000082


	//----- nvinfo : EIATTR_FRAME_SIZE
	.align		4
.L_30:
        /*0084*/ 	.byte	0x04, 0x11
        /*0086*/ 	.short	(.L_32 - .L_31)
	.align		4
.L_31:
        /*0088*/ 	.word	index@($__internal_3_$__cuda_sm_10x_mma_bit_internal_xor_m8n8k128)
        /*008c*/ 	.word	0x00000000


	//----- nvinfo : EIATTR_FRAME_SIZE
	.align		4
.L_32:
        /*0090*/ 	.byte	0x04, 0x11
        /*0092*/ 	.short	(.L_34 - .L_33)
	.align		4
.L_33:
        /*0094*/ 	.word	index@($__internal_2_$__cuda_sm_10x_mma_bit_internal_and_m8n8k128)
        /*0098*/ 	.word	0x00000000


	//----- nvinfo : EIATTR_FRAME_SIZE
	.align		4
.L_34:
        /*009c*/ 	.byte	0x04, 0x11
        /*009e*/ 	.short	(.L_36 - .L_35)
	.align		4
.L_35:
        /*00a0*/ 	.word	index@(_Z10kernel_simPiS_iPjii)
        /*00a4*/ 	.word	0x00000000


	//----- nvinfo : EIATTR_REGCOUNT
	.align		4
.L_36:
        /*00a8*/ 	.byte	0x04, 0x2f
        /*00aa*/ 	.short	(.L_38 - .L_37)
	.align		4
.L_37:
        /*00ac*/ 	.word	index@(_Z11kernel_int8Pfi)
        /*00b0*/ 	.word	0x00000020


	//----- nvinfo : EIATTR_FRAME_SIZE
	.align		4
.L_38:
        /*00b4*/ 	.byte	0x04, 0x11
        /*00b6*/ 	.short	(.L_40 - .L_39)
	.align		4
.L_39:
        /*00b8*/ 	.word	index@($__internal_1_$__cuda_sm3x_div_rn_noftz_f32_slowpath)
        /*00bc*/ 	.word	0x00000000


	//----- nvinfo : EIATTR_FRAME_SIZE
	.align		4
.L_40:
        /*00c0*/ 	.byte	0x04, 0x11
        /*00c2*/ 	.short	(.L_42 - .L_41)
	.align		4
.L_41:
        /*00c4*/ 	.word	index@(_Z11kernel_int8Pfi)
        /*00c8*/ 	.word	0x00000000


	//----- nvinfo : EIATTR_REGCOUNT
	.align		4
.L_42:
        /*00cc*/ 	.byte	0x04, 0x2f
        /*00ce*/ 	.short	(.L_44 - .L_43)
	.align		4
.L_43:
        /*00d0*/ 	.word	index@(_Z11kernel_int4Pfi)
        /*00d4*/ 	.word	0x00000020


	//----- nvinfo : EIATTR_FRAME_SIZE
	.align		4
.L_44:
        /*00d8*/ 	.byte	0x04, 0x11
        /*00da*/ 	.short	(.L_46 - .L_45)
	.align		4
.L_45:
        /*00dc*/ 	.word	index@($__internal_0_$__cuda_sm3x_div_rn_noftz_f32_slowpath)
        /*00e0*/ 	.word	0x00000000


	//----- nvinfo : EIATTR_FRAME_SIZE
	.align		4
.L_46:
        /*00e4*/ 	.byte	0x04, 0x11
        /*00e6*/ 	.short	(.L_48 - .L_47)
	.align		4
.L_47:
        /*00e8*/ 	.word	index@(_Z11kernel_int4Pfi)
        /*00ec*/ 	.word	0x00000000


	//----- nvinfo : EIATTR_REGCOUNT
	.align		4
.L_48:
        /*00f0*/ 	.byte	0x04, 0x2f
        /*00f2*/ 	.short	(.L_50 - .L_49)
	.align		4
.L_49:
        /*00f4*/ 	.word	index@(_Z13kernel_int512PjPfi)
        /*00f8*/ 	.word	0x00000020


	//----- nvinfo : EIATTR_FRAME_SIZE
	.align		4
.L_50:
        /*00fc*/ 	.byte	0x04, 0x11
        /*00fe*/ 	.short	(.L_52 - .L_51)
	.align		4
.L_51:
        /*0100*/ 	.word	index@(_Z13kernel_int512PjPfi)
        /*0104*/ 	.word	0x00000040


	//----- nvinfo : EIATTR_REGCOUNT
	.align		4
.L_52:
        /*0108*/ 	.byte	0x04, 0x2f
        /*010a*/ 	.short	(.L_54 - .L_53)
	.align		4
.L_53:
        /*010c*/ 	.word	index@(_Z13kernel_int768PjPfi)
        /*0110*/ 	.word	0x00000020


	//----- nvinfo : EIATTR_FRAME_SIZE
	.align		4
.L_54:
        /*0114*/ 	.byte	0x04, 0x11
        /*0116*/ 	.short	(.L_56 - .L_55)
	.align		4
.L_55:
        /*0118*/ 	.word	index@(_Z13kernel_int768PjPfi)
        /*011c*/ 	.word	0x00000048


	//----- nvinfo : EIATTR_REGCOUNT
	.align		4
.L_56:
        /*0120*/ 	.byte	0x04, 0x2f
        /*0122*/ 	.short	(.L_58 - .L_57)
	.align		4
.L_57:
        /*0124*/ 	.word	index@(_Z10kernel_bucILi1EEvPiS0_PfiS1_S1_S1_ifffPy)
        /*0128*/ 	.word	0x0000002f


	//----- nvinfo : EIATTR_FRAME_SIZE
	.align		4
.L_58:
        /*012c*/ 	.byte	0x04, 0x11
        /*012e*/ 	.short	(.L_60 - .L_59)
	.align		4
.L_59:
        /*0130*/ 	.word	index@(_Z10kernel_bucILi1EEvPiS0_PfiS1_S1_S1_ifffPy)
        /*0134*/ 	.word	0x00000000


	//----- nvinfo : EIATTR_REGCOUNT
	.align		4
.L_60:
        /*0138*/ 	.byte	0x04, 0x2f
        /*013a*/ 	.short	(.L_62 - .L_61)
	.align		4
.L_61:
        /*013c*/ 	.word	index@(_Z10kernel_bucILi2EEvPiS0_PfiS1_S1_S1_ifffPy)
        /*0140*/ 	.word	0x0000007f


	//----- nvinfo : EIATTR_FRAME_SIZE
	.align		4
.L_62:
        /*0144*/ 	.byte	0x04, 0x11
        /*0146*/ 	.short	(.L_64 - .L_63)
	.align		4
.L_63:
        /*0148*/ 	.word	index@(_Z10kernel_bucILi2EEvPiS0_PfiS1_S1_S1_ifffPy)
        /*014c*/ 	.word	0x00000000


	//----- nvinfo : EIATTR_REGCOUNT
	.align		4
.L_64:
        /*0150*/ 	.byte	0x04, 0x2f
        /*0152*/ 	.short	(.L_66 - .L_65)
	.align		4
.L_65:
        /*0154*/ 	.word	index@(_Z10kernel_bucILi3EEvPiS0_PfiS1_S1_S1_ifffPy)
        /*0158*/ 	.word	0x0000007e


	//----- nvinfo : EIATTR_FRAME_SIZE
	.align		4
.L_66:
        /*015c*/ 	.byte	0x04, 0x11
        /*015e*/ 	.short	(.L_68 - .L_67)
	.align		4
.L_67:
        /*0160*/ 	.word	index@(_Z10kernel_bucILi3EEvPiS0_PfiS1_S1_S1_ifffPy)
        /*0164*/ 	.word	0x00000000


	//----- nvinfo : EIATTR_MIN_STACK_SIZE
	.align		4
.L_68:
        /*0168*/ 	.byte	0x04, 0x12
        /*016a*/ 	.short	(.L_70 - .L_69)
	.align		4
.L_69:
        /*016c*/ 	.word	index@(_Z10kernel_bucILi3EEvPiS0_PfiS1_S1_S1_ifffPy)
        /*0170*/ 	.word	0x00000000


	//----- nvinfo : EIATTR_MIN_STACK_SIZE
	.align		4
.L_70:
        /*0174*/ 	.byte	0x04, 0x12
        /*0176*/ 	.short	(.L_72 - .L_71)
	.align		4
.L_71:
        /*0178*/ 	.word	index@(_Z10kernel_bucILi2EEvPiS0_PfiS1_S1_S1_ifffPy)
        /*017c*/ 	.word	0x00000000


	//----- nvinfo : EIATTR_MIN_STACK_SIZE
	.align		4
.L_72:
        /*0180*/ 	.byte	0x04, 0x12
        /*0182*/ 	.short	(.L_74 - .L_73)
	.align		4
.L_73:
        /*0184*/ 	.word	index@(_Z10kernel_bucILi1EEvPiS0_PfiS1_S1_S1_ifffPy)
        /*0188*/ 	.word	0x00000000


	//----- nvinfo : EIATTR_MIN_STACK_SIZE
	.align		4
.L_74:
        /*018c*/ 	.byte	0x04, 0x12
        /*018e*/ 	.short	(.L_76 - .L_75)
	.align		4
.L_75:
        /*0190*/ 	.word	index@(_Z13kernel_int768PjPfi)
        /*0194*/ 	.word	0x00000048


	//----- nvinfo : EIATTR_MIN_STACK_SIZE
	.align		4
.L_76:
        /*0198*/ 	.byte	0x04, 0x12
        /*019a*/ 	.short	(.L_78 - .L_77)
	.align		4
.L_77:
        /*019c*/ 	.word	index@(_Z13kernel_int512PjPfi)
        /*01a0*/ 	.word	0x00000040


	//----- nvinfo : EIATTR_MIN_STACK_SIZE
	.align		4
.L_78:
        /*01a4*/ 	.byte	0x04, 0x12
        /*01a6*/ 	.short	(.L_80 - .L_79)
	.align		4
.L_79:
        /*01a8*/ 	.word	index@(_Z11kernel_int4Pfi)
        /*01ac*/ 	.word	0x00000000


	//----- nvinfo : EIATTR_MIN_STACK_SIZE
	.align		4
.L_80:
        /*01b0*/ 	.byte	0x04, 0x12
        /*01b2*/ 	.short	(.L_82 - .L_81)
	.align		4
.L_81:
        /*01b4*/ 	.word	index@(_Z11kernel_int8Pfi)
        /*01b8*/ 	.word	0x00000000


	//----- nvinfo : EIATTR_MIN_STACK_SIZE
	.align		4
.L_82:
        /*01bc*/ 	.byte	0x04, 0x12
        /*01be*/ 	.short	(.L_84 - .L_83)
	.align		4
.L_83:
        /*01c0*/ 	.word	index@(_Z10kernel_simPiS_iPjii)
        /*01c4*/ 	.word	0x00000000


	//----- nvinfo : EIATTR_MIN_STACK_SIZE
	.align		4
.L_84:
        /*01c8*/ 	.byte	0x04, 0x12
        /*01ca*/ 	.short	(.L_86 - .L_85)
	.align		4
.L_85:
        /*01cc*/ 	.word	index@(_Z10kernel_redPiS_iPfif)
        /*01d0*/ 	.word	0x00000000


	//----- nvinfo : EIATTR_MIN_STACK_SIZE
	.align		4
.L_86:
        /*01d4*/ 	.byte	0x04, 0x12
        /*01d6*/ 	.short	(.L_88 - .L_87)
	.align		4
.L_87:
        /*01d8*/ 	.word	index@(_Z13kernel_normalPfiiifl)
        /*01dc*/ 	.word	0x00000030


	//----- nvinfo : EIATTR_MIN_STACK_SIZE
	.align		4
.L_88:
        /*01e0*/ 	.byte	0x04, 0x12
        /*01e2*/ 	.short	(.L_90 - .L_89)
	.align		4
.L_89:
        /*01e4*/ 	.word	index@(_Z13kernel_db_genPfiifl)
        /*01e8*/ 	.word	0x00000030
.L_90:


//--------------------- .nv.compat                --------------------------
	.section	.nv.compat,"",@"SHT_CUDA_COMPAT_INFO"
	.align	4
        /*0000*/ 	.byte	0x02, 0x09, 0x00, 0x00, 0x02, 0x02, 0x02, 0x00, 0x02, 0x05, 0x05, 0x00, 0x03, 0x07, 0x01, 0x01
        /*0010*/ 	.byte	0x02, 0x03, 0x00, 0x00, 0x02, 0x06, 0x01, 0x00, 0x04, 0x0b, 0x08, 0x00, 0x01, 0x00, 0x00, 0x00
        /*0020*/ 	.byte	0x00, 0x00, 0x00, 0x00


//--------------------- .nv.info._Z10kernel_bucILi3EEvPiS0_PfiS1_S1_S1_ifffPy --------------------------
	.section	.nv.info._Z10kernel_bucILi3EEvPiS0_PfiS1_S1_S1_ifffPy,"",@"SHT_CUDA_INFO"
	.sectionflags	@""
	.align	4


	//----- nvinfo : EIATTR_CUDA_API_VERSION
	.align		4
        /*0000*/ 	.byte	0x04, 0x37
        /*0002*/ 	.short	(.L_92 - .L_91)
.L_91:
        /*0004*/ 	.word	0x00000082


	//----- nvinfo : EIATTR_KPARAM_INFO
	.align		4
.L_92:
        /*0008*/ 	.byte	0x04, 0x17
        /*000a*/ 	.short	(.L_94 - .L_93)
.L_93:
        /*000c*/ 	.word	0x00000000
        /*0010*/ 	.short	0x000b
        /*0012*/ 	.short	0x0048
        /*0014*/ 	.byte	0x00, 0xf5, 0x21, 0x00


	//----- nvinfo : EIATTR_KPARAM_INFO
	.align		4
.L_94:
        /*0018*/ 	.byte	0x04, 0x17
        /*001a*/ 	.short	(.L_96 - .L_95)
.L_95:
        /*001c*/ 	.word	0x00000000
        /*0020*/ 	.short	0x000a
        /*0022*/ 	.short	0x0044
        /*0024*/ 	.byte	0x00, 0xf0, 0x11, 0x00


	//----- nvinfo : EIATTR_KPARAM_INFO
	.align		4
.L_96:
        /*0028*/ 	.byte	0x04, 0x17
        /*002a*/ 	.short	(.L_98 - .L_97)
.L_97:
        /*002c*/ 	.word	0x00000000
        /*0030*/ 	.short	0x0009
        /*0032*/ 	.short	0x0040
        /*0034*/ 	.byte	0x00, 0xf0, 0x11, 0x00


	//----- nvinfo : EIATTR_KPARAM_INFO
	.align		4
.L_98:
        /*0038*/ 	.byte	0x04, 0x17
        /*003a*/ 	.short	(.L_100 - .L_99)
.L_99:
        /*003c*/ 	.word	0x00000000
        /*0040*/ 	.short	0x0008
        /*0042*/ 	.short	0x003c
        /*0044*/ 	.byte	0x00, 0xf0, 0x11, 0x00


	//----- nvinfo : EIATTR_KPARAM_INFO
	.align		4
.L_100:
        /*0048*/ 	.byte	0x04, 0x17
        /*004a*/ 	.short	(.L_102 - .L_101)
.L_101:
        /*004c*/ 	.word	0x00000000
        /*0050*/ 	.short	0x0007
        /*0052*/ 	.short	0x0038
        /*0054*/ 	.byte	0x00, 0xf0, 0x11, 0x00


	//----- nvinfo : EIATTR_KPARAM_INFO
	.align		4
.L_102:
        /*0058*/ 	.byte	0x04, 0x17
        /*005a*/ 	.short	(.L_104 - .L_103)
.L_103:
        /*005c*/ 	.word	0x00000000
        /*0060*/ 	.short	0x0006
        /*0062*/ 	.short	0x0030
        /*0064*/ 	.byte	0x00, 0xf5, 0x21, 0x00


	//----- nvinfo : EIATTR_KPARAM_INFO
	.align		4
.L_104:
        /*0068*/ 	.byte	0x04, 0x17
        /*006a*/ 	.short	(.L_106 - .L_105)
.L_105:
        /*006c*/ 	.word	0x00000000
        /*0070*/ 	.short	0x0005
        /*0072*/ 	.short	0x0028
        /*0074*/ 	.byte	0x00, 0xf5, 0x21, 0x00


	//----- nvinfo : EIATTR_KPARAM_INFO
	.align		4
.L_106:
        /*0078*/ 	.byte	0x04, 0x17
        /*007a*/ 	.short	(.L_108 - .L_107)
.L_107:
        /*007c*/ 	.word	0x00000000
        /*0080*/ 	.short	0x0004
        /*0082*/ 	.short	0x0020
        /*0084*/ 	.byte	0x00, 0xf5, 0x21, 0x00


	//----- nvinfo : EIATTR_KPARAM_INFO
	.align		4
.L_108:
        /*0088*/ 	.byte	0x04, 0x17
        /*008a*/ 	.short	(.L_110 - .L_109)
.L_109:
        /*008c*/ 	.word	0x00000000
        /*0090*/ 	.short	0x0003
        /*0092*/ 	.short	0x0018
        /*0094*/ 	.byte	0x00, 0xf0, 0x11, 0x00


	//----- nvinfo : EIATTR_KPARAM_INFO
	.align		4
.L_110:
        /*0098*/ 	.byte	0x04, 0x17
        /*009a*/ 	.short	(.L_112 - .L_111)
.L_111:
        /*009c*/ 	.word	0x00000000
        /*00a0*/ 	.short	0x0002
        /*00a2*/ 	.short	0x0010
        /*00a4*/ 	.byte	0x00, 0xf5, 0x21, 0x00


	//----- nvinfo : EIATTR_KPARAM_INFO
	.align		4
.L_112:
        /*00a8*/ 	.byte	0x04, 0x17
        /*00aa*/ 	.short	(.L_114 - .L_113)
.L_113:
        /*00ac*/ 	.word	0x00000000
        /*00b0*/ 	.short	0x0001
        /*00b2*/ 	.short	0x0008
        /*00b4*/ 	.byte	0x00, 0xf5, 0x21, 0x00


	//----- nvinfo : EIATTR_KPARAM_INFO
	.align		4
.L_114:
        /*00b8*/ 	.byte	0x04, 0x17
        /*00ba*/ 	.short	(.L_116 - .L_115)
.L_115:
        /*00bc*/ 	.word	0x00000000
        /*00c0*/ 	.short	0x0000
        /*00c2*/ 	.short	0x0000
        /*00c4*/ 	.byte	0x00, 0xf5, 0x21, 0x00


	//----- nvinfo : EIATTR_SPARSE_MMA_MASK
	.align		4
.L_116:
        /*00c8*/ 	.byte	0x03, 0x50
        /*00ca*/ 	.short	0x0000


	//----- nvinfo : EIATTR_MAXREG_COUNT
	.align		4
        /*00cc*/ 	.byte	0x03, 0x1b
        /*00ce*/ 	.short	0x00ff


	//----- nvinfo : EIATTR_NUM_BARRIERS
	.align		4
        /*00d0*/ 	.byte	0x02, 0x4c
        /*00d2*/ 	.byte	0x01
	.zero		1


	//----- nvinfo : EIATTR_MERCURY_ISA_VERSION
	.align		4
        /*00d4*/ 	.byte	0x03, 0x5f
        /*00d6*/ 	.short	0x0101


	//----- nvinfo : EIATTR_INT_WARP_WIDE_INSTR_OFFSETS
	.align		4
        /*00d8*/ 	.byte	0x04, 0x31
        /*00da*/ 	.short	(.L_118 - .L_117)


	//   ....[0]....
.L_117:
        /*00dc*/ 	.word	0x00006160


	//----- nvinfo : EIATTR_COOP_GROUP_MASK_REGIDS
	.align		4
.L_118:
        /*00e0*/ 	.byte	0x04, 0x29
        /*00e2*/ 	.short	(.L_120 - .L_119)


	//   ....[0]....
.L_119:
        /*00e4*/ 	.word	0xffffffff


	//   ....[1]....
        /*00e8*/ 	.word	0xffffffff


	//   ....[2]....
        /*00ec*/ 	.word	0xffffffff


	//   ....[3]....
        /*00f0*/ 	.word	0xffffffff


	//   ....[4]....
        /*00f4*/ 	.word	0xffffffff


	//   ....[5]....
        /*00f8*/ 	.word	0xffffffff


	//   ....[6]....
        /*00fc*/ 	.word	0xffffffff


	//   ....[7]....
        /*0100*/ 	.word	0xffffffff


	//   ....[8]....
        /*0104*/ 	.word	0xffffffff


	//   ....[9]....
        /*0108*/ 	.word	0xffffffff


	//   ....[10]....
        /*010c*/ 	.word	0xffffffff


	//   ....[11]....
        /*0110*/ 	.word	0xffffffff


	//   ....[12]....
        /*0114*/ 	.word	0xffffffff


	//   ....[13]....
        /*0118*/ 	.word	0xffffffff


	//   ....[14]....
        /*011c*/ 	.word	0xffffffff


	//   ....[15]....
        /*0120*/ 	.word	0xffffffff


	//   ....[16]....
        /*0124*/ 	.word	0xffffffff


	//   ....[17]....
        /*0128*/ 	.word	0xffffffff


	//   ....[18]....
        /*012c*/ 	.word	0xffffffff


	//   ....[19]....
        /*0130*/ 	.word	0xffffffff


	//   ....[20]....
        /*0134*/ 	.word	0xffffffff


	//   ....[21]....
        /*0138*/ 	.word	0xffffffff


	//   ....[22]....
        /*013c*/ 	.word	0xffffffff


	//   ....[23]....
        /*0140*/ 	.word	0xffffffff


	//   ....[24]....
        /*0144*/ 	.word	0xffffffff


	//   ....[25]....
        /*0148*/ 	.word	0xffffffff


	//   ....[26]....
        /*014c*/ 	.word	0xffffffff


	//   ....[27]....
        /*0150*/ 	.word	0xffffffff


	//   ....[28]....
        /*0154*/ 	.word	0xffffffff


	//   ....[29]....
        /*0158*/ 	.word	0xffffffff


	//   ....[30]....
        /*015c*/ 	.word	0xffffffff


	//   ....[31]....
        /*0160*/ 	.word	0xffffffff


	//   ....[32]....
        /*0164*/ 	.word	0xffffffff


	//   ....[33]....
        /*0168*/ 	.word	0xffffffff


	//   ....[34]....
        /*016c*/ 	.word	0xffffffff


	//   ....[35]....
        /*0170*/ 	.word	0xffffffff


	//   ....[36]....
        /*0174*/ 	.word	0xffffffff


	//   ....[37]....
        /*0178*/ 	.word	0xffffffff


	//   ....[38]....
        /*017c*/ 	.word	0xffffffff


	//   ....[39]....
        /*0180*/ 	.word	0xffffffff


	//   ....[40]....
        /*0184*/ 	.word	0xffffffff


	//   ....[41]....
        /*0188*/ 	.word	0xffffffff


	//   ....[42]....
        /*018c*/ 	.word	0xffffffff


	//   ....[43]....
        /*0190*/ 	.word	0xffffffff


	//   ....[44]....
        /*0194*/ 	.word	0xffffffff


	//   ....[45]....
        /*0198*/ 	.word	0xffffffff


	//   ....[46]....
        /*019c*/ 	.word	0xffffffff


	//   ....[47]....
        /*01a0*/ 	.word	0xffffffff


	//   ....[48]....
        /*01a4*/ 	.word	0xffffffff


	//----- nvinfo : EIATTR_COOP_GROUP_INSTR_OFFSETS
	.align		4
.L_120:
        /*01a8*/ 	.byte	0x04, 0x28
        /*01aa*/ 	.short	(.L_122 - .L_121)


	//   ....[0]....
.L_121:
        /*01ac*/ 	.word	0x000010f0


	//   ....[1]....
        /*01b0*/ 	.word	0x00001110


	//   ....[2]....
        /*01b4*/ 	.word	0x00001130


	//   ....[3]....
        /*01b8*/ 	.word	0x00001150


	//   ....[4]....
        /*01bc*/ 	.word	0x000029d0


	//   ....[5]....
        /*01c0*/ 	.word	0x00002a00


	//   ....[6]....
        /*01c4*/ 	.word	0x00002a30


	//   ....[7]....
        /*01c8*/ 	.word	0x00002a60


	//   ....[8]....
        /*01cc*/ 	.word	0x00002a90


	//   ....[9]....
        /*01d0*/ 	.word	0x00002ac0


	//   ....[10]....
        /*01d4*/ 	.word	0x00002af0


	//   ....[11]....
        /*01d8*/ 	.word	0x00002b10


	//   ....[12]....
        /*01dc*/ 	.word	0x00002b90


	//   ....[13]....
        /*01e0*/ 	.word	0x00002bc0


	//   ....[14]....
        /*01e4*/ 	.word	0x00002c10


	//   ....[15]....
        /*01e8*/ 	.word	0x00002c40


	//   ....[16]....
        /*01ec*/ 	.word	0x00002ca0


	//   ....[17]....
        /*01f0*/ 	.word	0x00002ce0


	//   ....[18]....
        /*01f4*/ 	.word	0x00002d30


	//   ....[19]....
        /*01f8*/ 	.word	0x000041a0


	//   ....[20]....
        /*01fc*/ 	.word	0x000041d0


	//   ....[21]....
        /*0200*/ 	.word	0x00004200


	//   ....[22]....
        /*0204*/ 	.word	0x00004230


	//   ....[23]....
        /*0208*/ 	.word	0x00004260


	//   ....[24]....
        /*020c*/ 	.word	0x00004290


	//   ....[25]....
        /*0210*/ 	.word	0x000042c0


	//   ....[26]....
        /*0214*/ 	.word	0x000042e0


	//   ....[27]....
        /*0218*/ 	.word	0x00004360


	//   ....[28]....
        /*021c*/ 	.word	0x00004390


	//   ....[29]....
        /*0220*/ 	.word	0x000043e0


	//   ....[30]....
        /*0224*/ 	.word	0x00004410


	//   ....[31]....
        /*0228*/ 	.word	0x00004470


	//   ....[32]....
        /*022c*/ 	.word	0x000044b0


	//   ....[33]....
        /*0230*/ 	.word	0x00004500


	//   ....[34]....
        /*0234*/ 	.word	0x00005970


	//   ....[35]....
        /*0238*/ 	.word	0x000059a0


	//   ....[36]....
        /*023c*/ 	.word	0x000059d0


	//   ....[37]....
        /*0240*/ 	.word	0x00005a00


	//   ....[38]....
        /*0244*/ 	.word	0x00005a30


	//   ....[39]....
        /*0248*/ 	.word	0x00005a60


	//   ....[40]....
        /*024c*/ 	.word	0x00005a90


	//   ....[41]....
        /*0250*/ 	.word	0x00005ac0


	//   ....[42]....
        /*0254*/ 	.word	0x00005b40


	//   ....[43]....
        /*0258*/ 	.word	0x00005b70


	//   ....[44]....
        /*025c*/ 	.word	0x00005bc0


	//   ....[45]....
        /*0260*/ 	.word	0x00005bf0


	//   ....[46]....
        /*0264*/ 	.word	0x00005c50


	//   ....[47]....
        /*0268*/ 	.word	0x00005ca0


	//   ....[48]....
        /*026c*/ 	.word	0x00005cf0


	//----- nvinfo : EIATTR_VRC_CTA_INIT_COUNT
	.align		4
.L_122:
        /*0270*/ 	.byte	0x02, 0x4a
	.zero		1
	.zero		1


	//----- nvinfo : EIATTR_EXIT_INSTR_OFFSETS
	.align		4
        /*0274*/ 	.byte	0x04, 0x1c
        /*0276*/ 	.short	(.L_124 - .L_123)


	//   ....[0]....
.L_123:
        /*0278*/ 	.word	0x00006270


	//----- nvinfo : EIATTR_CRS_STACK_SIZE
	.align		4
.L_124:
        /*027c*/ 	.byte	0x04, 0x1e
        /*027e*/ 	.short	(.L_126 - .L_125)
.L_125:
        /*0280*/ 	.word	0x00000000


	//----- nvinfo : EIATTR_CBANK_PARAM_SIZE
	.align		4
.L_126:
        /*0284*/ 	.byte	0x03, 0x19
        /*0286*/ 	.short	0x0050


	//----- nvinfo : EIATTR_PARAM_CBANK
	.align		4
        /*0288*/ 	.byte	0x04, 0x0a
        /*028a*/ 	.short	(.L_128 - .L_127)
	.align		4
.L_127:
        /*028c*/ 	.word	index@(.nv.constant0._Z10kernel_bucILi3EEvPiS0_PfiS1_S1_S1_ifffPy)
        /*0290*/ 	.short	0x0380
        /*0292*/ 	.short	0x0050


	//----- nvinfo : EIATTR_SW_WAR
	.align		4
.L_128:
        /*0294*/ 	.byte	0x04, 0x36
        /*0296*/ 	.short	(.L_130 - .L_129)
.L_129:
        /*0298*/ 	.word	0x00000008
.L_130:


//--------------------- .nv.info._Z10kernel_bucILi2EEvPiS0_PfiS1_S1_S1_ifffPy --------------------------
	.section	.nv.info._Z10kernel_bucILi2EEvPiS0_PfiS1_S1_S1_ifffPy,"",@"SHT_CUDA_INFO"
	.sectionflags	@""
	.align	4


	//----- nvinfo : EIATTR_CUDA_API_VERSION
	.align		4
        /*0000*/ 	.byte	0x04, 0x37
        /*0002*/ 	.short	(.L_132 - .L_131)
.L_131:
        /*0004*/ 	.word	0x00000082


	//----- nvinfo : EIATTR_KPARAM_INFO
	.align		4
.L_132:
        /*0008*/ 	.byte	0x04, 0x17
        /*000a*/ 	.short	(.L_134 - .L_133)
.L_133:
        /*000c*/ 	.word	0x00000000
        /*0010*/ 	.short	0x000b
        /*0012*/ 	.short	0x0048
        /*0014*/ 	.byte	0x00, 0xf5, 0x21, 0x00


	//----- nvinfo : EIATTR_KPARAM_INFO
	.align		4
.L_134:
        /*0018*/ 	.byte	0x04, 0x17
        /*001a*/ 	.short	(.L_136 - .L_135)
.L_135:
        /*001c*/ 	.word	0x00000000
        /*0020*/ 	.short	0x000a
        /*0022*/ 	.short	0x0044
        /*0024*/ 	.byte	0x00, 0xf0, 0x11, 0x00


	//----- nvinfo : EIATTR_KPARAM_INFO
	.align		4
.L_136:
        /*0028*/ 	.byte	0x04, 0x17
        /*002a*/ 	.short	(.L_138 - .L_137)
.L_137:
        /*002c*/ 	.word	0x00000000
        /*0030*/ 	.short	0x0009
        /*0032*/ 	.short	0x0040
        /*0034*/ 	.byte	0x00, 0xf0, 0x11, 0x00


	//----- nvinfo : EIATTR_KPARAM_INFO
	.align		4
.L_138:
        /*0038*/ 	.byte	0x04, 0x17
        /*003a*/ 	.short	(.L_140 - .L_139)
.L_139:
        /*003c*/ 	.word	0x00000000
        /*0040*/ 	.short	0x0008
        /*0042*/ 	.short	0x003c
        /*0044*/ 	.byte	0x00, 0xf0, 0x11, 0x00


	//----- nvinfo : EIATTR_KPARAM_INFO
	.align		4
.L_140:
        /*0048*/ 	.byte	0x04, 0x17
        /*004a*/ 	.short	(.L_142 - .L_141)
.L_141:
        /*004c*/ 	.word	0x00000000
        /*0050*/ 	.short	0x0007
        /*0052*/ 	.short	0x0038
        /*0054*/ 	.byte	0x00, 0xf0, 0x11, 0x00


	//----- nvinfo : EIATTR_KPARAM_INFO
	.align		4
.L_142:
        /*0058*/ 	.byte	0x04, 0x17
        /*005a*/ 	.short	(.L_144 - .L_143)
.L_143:
        /*005c*/ 	.word	0x00000000
        /*0060*/ 	.short	0x0006
        /*0062*/ 	.short	0x0030
        /*0064*/ 	.byte	0x00, 0xf5, 0x21, 0x00


	//----- nvinfo : EIATTR_KPARAM_INFO
	.align		4
.L_144:
        /*0068*/ 	.byte	0x04, 0x17
        /*006a*/ 	.short	(.L_146 - .L_145)
.L_145:
        /*006c*/ 	.word	0x00000000
        /*0070*/ 	.short	0x0005
        /*0072*/ 	.short	0x0028
        /*0074*/ 	.byte	0x00, 0xf5, 0x21, 0x00


	//----- nvinfo : EIATTR_KPARAM_INFO
	.align		4
.L_146:
        /*0078*/ 	.byte	0x04, 0x17
        /*007a*/ 	.short	(.L_148 - .L_147)
.L_147:
        /*007c*/ 	.word	0x00000000
        /*0080*/ 	.short	0x0004
        /*0082*/ 	.short	0x0020
        /*0084*/ 	.byte	0x00, 0xf5, 0x21, 0x00


	//----- nvinfo : EIATTR_KPARAM_INFO
	.align		4
.L_148:
        /*0088*/ 	.byte	0x04, 0x17
        /*008a*/ 	.short	(.L_150 - .L_149)
.L_149:
        /*008c*/ 	.word	0x00000000
        /*0090*/ 	.short	0x0003
        /*0092*/ 	.short	0x0018
        /*0094*/ 	.byte	0x00, 0xf0, 0x11, 0x00


	//----- nvinfo : EIATTR_KPARAM_INFO
	.align		4
.L_150:
        /*0098*/ 	.byte	0x04, 0x17
        /*009a*/ 	.short	(.L_152 - .L_151)
.L_151:
        /*009c*/ 	.word	0x00000000
        /*00a0*/ 	.short	0x0002
        /*00a2*/ 	.short	0x0010
        /*00a4*/ 	.byte	0x00, 0xf5, 0x21, 0x00


	//----- nvinfo : EIATTR_KPARAM_INFO
	.align		4
.L_152:
        /*00a8*/ 	.byte	0x04, 0x17
        /*00aa*/ 	.short	(.L_154 - .L_153)
.L_153:
        /*00ac*/ 	.word	0x00000000
        /*00b0*/ 	.short	0x0001
        /*00b2*/ 	.short	0x0008
        /*00b4*/ 	.byte	0x00, 0xf5, 0x21, 0x00


	//----- nvinfo : EIATTR_KPARAM_INFO
	.align		4
.L_154:
        /*00b8*/ 	.byte	0x04, 0x17
        /*00ba*/ 	.short	(.L_156 - .L_155)
.L_155:
        /*00bc*/ 	.word	0x00000000
        /*00c0*/ 	.short	0x0000
        /*00c2*/ 	.short	0x0000
        /*00c4*/ 	.byte	0x00, 0xf5, 0x21, 0x00


	//----- nvinfo : EIATTR_SPARSE_MMA_MASK
	.align		4
.L_156:
        /*00c8*/ 	.byte	0x03, 0x50
        /*00ca*/ 	.short	0x0000


	//----- nvinfo : EIATTR_MAXREG_COUNT
	.align		4
        /*00cc*/ 	.byte	0x03, 0x1b
        /*00ce*/ 	.short	0x00ff


	//----- nvinfo : EIATTR_NUM_BARRIERS
	.align		4
        /*00d0*/ 	.byte	0x02, 0x4c
        /*00d2*/ 	.byte	0x01
	.zero		1


	//----- nvinfo : EIATTR_MERCURY_ISA_VERSION
	.align		4
        /*00d4*/ 	.byte	0x03, 0x5f
        /*00d6*/ 	.short	0x0101


	//----- nvinfo : EIATTR_INT_WARP_WIDE_INSTR_OFFSETS
	.align		4
        /*00d8*/ 	.byte	0x04, 0x31
        /*00da*/ 	.short	(.L_158 - .L_157)


	//   ....[0]....
.L_157:
        /*00dc*/ 	.word	0x000045d0


	//----- nvinfo : EIATTR_COOP_GROUP_MASK_REGIDS
	.align		4
.L_158:
        /*00e0*/ 	.byte	0x04, 0x29
        /*00e2*/ 	.short	(.L_160 - .L_159)


	//   ....[0]....
.L_159:
        /*00e4*/ 	.word	0xffffffff


	//   ....[1]....
        /*00e8*/ 	.word	0xffffffff


	//   ....[2]....
        /*00ec*/ 	.word	0xffffffff


	//   ....[3]....
        /*00f0*/ 	.word	0xffffffff


	//   ....[4]....
        /*00f4*/ 	.word	0xffffffff


	//   ....[5]....
        /*00f8*/ 	.word	0xffffffff


	//   ....[6]....
        /*00fc*/ 	.word	0xffffffff


	//   ....[7]....
        /*0100*/ 	.word	0xffffffff


	//   ....[8]....
        /*0104*/ 	.word	0xffffffff


	//   ....[9]....
        /*0108*/ 	.word	0xffffffff


	//   ....[10]....
        /*010c*/ 	.word	0xffffffff


	//   ....[11]....
        /*0110*/ 	.word	0xffffffff


	//   ....[12]....
        /*0114*/ 	.word	0xffffffff


	//   ....[13]....
        /*0118*/ 	.word	0xffffffff


	//   ....[14]....
        /*011c*/ 	.word	0xffffffff


	//   ....[15]....
        /*0120*/ 	.word	0xffffffff


	//   ....[16]....
        /*0124*/ 	.word	0xffffffff


	//   ....[17]....
        /*0128*/ 	.word	0xffffffff


	//   ....[18]....
        /*012c*/ 	.word	0xffffffff


	//   ....[19]....
        /*0130*/ 	.word	0xffffffff


	//   ....[20]....
        /*0134*/ 	.word	0xffffffff


	//   ....[21]....
        /*0138*/ 	.word	0xffffffff


	//   ....[22]....
        /*013c*/ 	.word	0xffffffff


	//   ....[23]....
        /*0140*/ 	.word	0xffffffff


	//   ....[24]....
        /*0144*/ 	.word	0xffffffff


	//   ....[25]....
        /*0148*/ 	.word	0xffffffff


	//   ....[26]....
        /*014c*/ 	.word	0xffffffff


	//   ....[27]....
        /*0150*/ 	.word	0xffffffff


	//   ....[28]....
        /*0154*/ 	.word	0xffffffff


	//   ....[29]....
        /*0158*/ 	.word	0xffffffff


	//   ....[30]....
        /*015c*/ 	.word	0xffffffff


	//   ....[31]....
        /*0160*/ 	.word	0xffffffff


	//   ....[32]....
        /*0164*/ 	.word	0xffffffff


	//   ....[33]....
        /*0168*/ 	.word	0xffffffff


	//----- nvinfo : EIATTR_COOP_GROUP_INSTR_OFFSETS
	.align		4
.L_160:
        /*016c*/ 	.byte	0x04, 0x28
        /*016e*/ 	.short	(.L_162 - .L_161)


	//   ....[0]....
.L_161:
        /*0170*/ 	.word	0x00000e20


	//   ....[1]....
        /*0174*/ 	.word	0x00000e40


	//   ....[2]....
        /*0178*/ 	.word	0x00000e60


	//   ....[3]....
        /*017c*/ 	.word	0x00000e80


	//   ....[4]....
        /*0180*/ 	.word	0x00002700


	//   ....[5]....
        /*0184*/ 	.word	0x00002730


	//   ....[6]....
        /*0188*/ 	.word	0x00002760


	//   ....[7]....
        /*018c*/ 	.word	0x00002790


	//   ....[8]....
        /*0190*/ 	.word	0x000027c0


	//   ....[9]....
        /*0194*/ 	.word	0x000027f0


	//   ....[10]....
        /*0198*/ 	.word	0x00002820


	//   ....[11]....
        /*019c*/ 	.word	0x00002840


	//   ....[12]....
        /*01a0*/ 	.word	0x000028c0


	//   ....[13]....
        /*01a4*/ 	.word	0x000028f0


	//   ....[14]....
        /*01a8*/ 	.word	0x00002940


	//   ....[15]....
        /*01ac*/ 	.word	0x00002970


	//   ....[16]....
        /*01b0*/ 	.word	0x000029d0


	//   ....[17]....
        /*01b4*/ 	.word	0x00002a10


	//   ....[18]....
        /*01b8*/ 	.word	0x00002a60


	//   ....[19]....
        /*01bc*/ 	.word	0x00003ed0


	//   ....[20]....
        /*01c0*/ 	.word	0x00003f00


	//   ....[21]....
        /*01c4*/ 	.word	0x00003f30


	//   ....[22]....
        /*01c8*/ 	.word	0x00003f60


	//   ....[23]....
        /*01cc*/ 	.word	0x00003f90


	//   ....[24]....
        /*01d0*/ 	.word	0x00003fc0


	//   ....[25]....
        /*01d4*/ 	.word	0x00003ff0


	//   ....[26]....
        /*01d8*/ 	.word	0x00004010


	//   ....[27]....
        /*01dc*/ 	.word	0x00004090


	//   ....[28]....
        /*01e0*/ 	.word	0x000040c0


	//   ....[29]....
        /*01e4*/ 	.word	0x00004110


	//   ....[30]....
        /*01e8*/ 	.word	0x00004140


	//   ....[31]....
        /*01ec*/ 	.word	0x000041a0


	//   ....[32]....
        /*01f0*/ 	.word	0x000041e0


	//   ....[33]....
        /*01f4*/ 	.word	0x00004230


	//----- nvinfo : EIATTR_VRC_CTA_INIT_COUNT
	.align		4
.L_162:
        /*01f8*/ 	.byte	0x02, 0x4a
	.zero		1
	.zero		1


	//----- nvinfo : EIATTR_EXIT_INSTR_OFFSETS
	.align		4
        /*01fc*/ 	.byte	0x04, 0x1c
        /*01fe*/ 	.short	(.L_164 - .L_163)


	//   ....[0]....
.L_163:
        /*0200*/ 	.word	0x000046e0


	//----- nvinfo : EIATTR_CRS_STACK_SIZE
	.align		4
.L_164:
        /*0204*/ 	.byte	0x04, 0x1e
        /*0206*/ 	.short	(.L_166 - .L_165)
.L_165:
        /*0208*/ 	.word	0x00000000


	//----- nvinfo : EIATTR_CBANK_PARAM_SIZE
	.align		4
.L_166:
        /*020c*/ 	.byte	0x03, 0x19
        /*020e*/ 	.short	0x0050


	//----- nvinfo : EIATTR_PARAM_CBANK
	.align		4
        /*0210*/ 	.byte	0x04, 0x0a
        /*0212*/ 	.short	(.L_168 - .L_167)
	.align		4
.L_167:
        /*0214*/ 	.word	index@(.nv.constant0._Z10kernel_bucILi2EEvPiS0_PfiS1_S1_S1_ifffPy)
        /*0218*/ 	.short	0x0380
        /*021a*/ 	.short	0x0050


	//----- nvinfo : EIATTR_SW_WAR
	.align		4
.L_168:
        /*021c*/ 	.byte	0x04, 0x36
        /*021e*/ 	.short	(.L_170 - .L_169)
.L_169:
        /*0220*/ 	.word	0x00000008
.L_170:


//--------------------- .nv.info._Z10kernel_bucILi1EEvPiS0_PfiS1_S1_S1_ifffPy --------------------------
	.section	.nv.info._Z10kernel_bucILi1EEvPiS0_PfiS1_S1_S1_ifffPy,"",@"SHT_CUDA_INFO"
	.sectionflags	@""
	.align	4


	//----- nvinfo : EIATTR_CUDA_API_VERSION
	.align		4
        /*0000*/ 	.byte	0x04, 0x37
        /*0002*/ 	.short	(.L_172 - .L_171)
.L_171:
        /*0004*/ 	.word	0x00000082


	//----- nvinfo : EIATTR_KPARAM_INFO
	.align		4
.L_172:
        /*0008*/ 	.byte	0x04, 0x17
        /*000a*/ 	.short	(.L_174 - .L_173)
.L_173:
        /*000c*/ 	.word	0x00000000
        /*0010*/ 	.short	0x000b
        /*0012*/ 	.short	0x0048
        /*0014*/ 	.byte	0x00, 0xf5, 0x21, 0x00


	//----- nvinfo : EIATTR_KPARAM_INFO
	.align		4
.L_174:
        /*0018*/ 	.byte	0x04, 0x17
        /*001a*/ 	.short	(.L_176 - .L_175)
.L_175:
        /*001c*/ 	.word	0x00000000
        /*0020*/ 	.short	0x000a
        /*0022*/ 	.short	0x0044
        /*0024*/ 	.byte	0x00, 0xf0, 0x11, 0x00


	//----- nvinfo : EIATTR_KPARAM_INFO
	.align		4
.L_176:
        /*0028*/ 	.byte	0x04, 0x17
        /*002a*/ 	.short	(.L_178 - .L_177)
.L_177:
        /*002c*/ 	.word	0x00000000
        /*0030*/ 	.short	0x0009
        /*0032*/ 	.short	0x0040
        /*0034*/ 	.byte	0x00, 0xf0, 0x11, 0x00


	//----- nvinfo : EIATTR_KPARAM_INFO
	.align		4
.L_178:
        /*0038*/ 	.byte	0x04, 0x17
        /*003a*/ 	.short	(.L_180 - .L_179)
.L_179:
        /*003c*/ 	.word	0x00000000
        /*0040*/ 	.short	0x0008
        /*0042*/ 	.short	0x003c
        /*0044*/ 	.byte	0x00, 0xf0, 0x11, 0x00


	//----- nvinfo : EIATTR_KPARAM_INFO
	.align		4
.L_180:
        /*0048*/ 	.byte	0x04, 0x17
        /*004a*/ 	.short	(.L_182 - .L_181)
.L_181:
        /*004c*/ 	.word	0x00000000
        /*0050*/ 	.short	0x0007
        /*0052*/ 	.short	0x0038
        /*0054*/ 	.byte	0x00, 0xf0, 0x11, 0x00


	//----- nvinfo : EIATTR_KPARAM_INFO
	.align		4
.L_182:
        /*0058*/ 	.byte	0x04, 0x17
        /*005a*/ 	.short	(.L_184 - .L_183)
.L_183:
        /*005c*/ 	.word	0x00000000
        /*0060*/ 	.short	0x0006
        /*0062*/ 	.short	0x0030
        /*0064*/ 	.byte	0x00, 0xf5, 0x21, 0x00


	//----- nvinfo : EIATTR_KPARAM_INFO
	.align		4
.L_184:
        /*0068*/ 	.byte	0x04, 0x17
        /*006a*/ 	.short	(.L_186 - .L_185)
.L_185:
        /*006c*/ 	.word	0x00000000
        /*0070*/ 	.short	0x0005
        /*0072*/ 	.short	0x0028
        /*0074*/ 	.byte	0x00, 0xf5, 0x21, 0x00


	//----- nvinfo : EIATTR_KPARAM_INFO
	.align		4
.L_186:
        /*0078*/ 	.byte	0x04, 0x17
        /*007a*/ 	.short	(.L_188 - .L_187)
.L_187:
        /*007c*/ 	.word	0x00000000
        /*0080*/ 	.short	0x0004
        /*0082*/ 	.short	0x0020
        /*0084*/ 	.byte	0x00, 0xf5, 0x21, 0x00


	//----- nvinfo : EIATTR_KPARAM_INFO
	.align		4
.L_188:
        /*0088*/ 	.byte	0x04, 0x17
        /*008a*/ 	.short	(.L_190 - .L_189)
.L_189:
        /*008c*/ 	.word	0x00000000
        /*0090*/ 	.short	0x0003
        /*0092*/ 	.short	0x0018
        /*0094*/ 	.byte	0x00, 0xf0, 0x11, 0x00


	//----- nvinfo : EIATTR_KPARAM_INFO
	.align		4
.L_190:
        /*0098*/ 	.byte	0x04, 0x17
        /*009a*/ 	.short	(.L_192 - .L_191)
.L_191:
        /*009c*/ 	.word	0x00000000
        /*00a0*/ 	.short	0x0002
        /*00a2*/ 	.short	0x0010
        /*00a4*/ 	.byte	0x00, 0xf5, 0x21, 0x00


	//----- nvinfo : EIATTR_KPARAM_INFO
	.align		4
.L_192:
        /*00a8*/ 	.byte	0x04, 0x17
        /*00aa*/ 	.short	(.L_194 - .L_193)
.L_193:
        /*00ac*/ 	.word	0x00000000
        /*00b0*/ 	.short	0x0001
        /*00b2*/ 	.short	0x0008
        /*00b4*/ 	.byte	0x00, 0xf5, 0x21, 0x00


	//----- nvinfo : EIATTR_KPARAM_INFO
	.align		4
.L_194:
        /*00b8*/ 	.byte	0x04, 0x17
        /*00ba*/ 	.short	(.L_196 - .L_195)
.L_195:
        /*00bc*/ 	.word	0x00000000
        /*00c0*/ 	.short	0x0000
        /*00c2*/ 	.short	0x0000
        /*00c4*/ 	.byte	0x00, 0xf5, 0x21, 0x00


	//----- nvinfo : EIATTR_SPARSE_MMA_MASK
	.align		4
.L_196:
        /*00c8*/ 	.byte	0x03, 0x50
        /*00ca*/ 	.short	0x0000


	//----- nvinfo : EIATTR_MAXREG_COUNT
	.align		4
        /*00cc*/ 	.byte	0x03, 0x1b
        /*00ce*/ 	.short	0x00ff


	//----- nvinfo : EIATTR_NUM_BARRIERS
	.align		4
        /*00d0*/ 	.byte	0x02, 0x4c
        /*00d2*/ 	.byte	0x01
	.zero		1


	//----- nvinfo : EIATTR_MERCURY_ISA_VERSION
	.align		4
        /*00d4*/ 	.byte	0x03, 0x5f
        /*00d6*/ 	.short	0x0101


	//----- nvinfo : EIATTR_INT_WARP_WIDE_INSTR_OFFSETS
	.align		4
        /*00d8*/ 	.byte	0x04, 0x31
        /*00da*/ 	.short	(.L_198 - .L_197)


	//   ....[0]....
.L_197:
        /*00dc*/ 	.word	0x00002bb0


	//----- nvinfo : EIATTR_COOP_GROUP_MASK_REGIDS
	.align		4
.L_198:
        /*00e0*/ 	.byte	0x04, 0x29
        /*00e2*/ 	.short	(.L_200 - .L_199)


	//   ....[0]....
.L_199:
        /*00e4*/ 	.word	0xffffffff


	//   ....[1]....
        /*00e8*/ 	.word	0xffffffff


	//   ....[2]....
        /*00ec*/ 	.word	0xffffffff


	//   ....[3]....
        /*00f0*/ 	.word	0xffffffff


	//   ....[4]....
        /*00f4*/ 	.word	0xffffffff


	//   ....[5]....
        /*00f8*/ 	.word	0xffffffff


	//   ....[6]....
        /*00fc*/ 	.word	0xffffffff


	//   ....[7]....
        /*0100*/ 	.word	0xffffffff


	//   ....[8]....
        /*0104*/ 	.word	0xffffffff


	//   ....[9]....
        /*0108*/ 	.word	0xffffffff


	//   ....[10]....
        /*010c*/ 	.word	0xffffffff


	//   ....[11]....
        /*0110*/ 	.word	0xffffffff


	//   ....[12]....
        /*0114*/ 	.word	0xffffffff


	//   ....[13]....
        /*0118*/ 	.word	0xffffffff


	//   ....[14]....
        /*011c*/ 	.word	0xffffffff


	//   ....[15]....
        /*0120*/ 	.word	0xffffffff


	//   ....[16]....
        /*0124*/ 	.word	0xffffffff


	//   ....[17]....
        /*0128*/ 	.word	0xffffffff


	//   ....[18]....
        /*012c*/ 	.word	0xffffffff


	//----- nvinfo : EIATTR_COOP_GROUP_INSTR_OFFSETS
	.align		4
.L_200:
        /*0130*/ 	.byte	0x04, 0x28
        /*0132*/ 	.short	(.L_202 - .L_201)


	//   ....[0]....
.L_201:
        /*0134*/ 	.word	0x00000bd0


	//   ....[1]....
        /*0138*/ 	.word	0x00000bf0


	//   ....[2]....
        /*013c*/ 	.word	0x00000c10


	//   ....[3]....
        /*0140*/ 	.word	0x00000c50


	//   ....[4]....
        /*0144*/ 	.word	0x00002540


	//   ....[5]....
        /*0148*/ 	.word	0x00002550


	//   ....[6]....
        /*014c*/ 	.word	0x00002560


	//   ....[7]....
        /*0150*/ 	.word	0x00002570


	//   ....[8]....
        /*0154*/ 	.word	0x00002580


	//   ....[9]....
        /*0158*/ 	.word	0x00002590


	//   ....[10]....
        /*015c*/ 	.word	0x000025a0


	//   ....[11]....
        /*0160*/ 	.word	0x000025b0


	//   ....[12]....
        /*0164*/ 	.word	0x00002700


	//   ....[13]....
        /*0168*/ 	.word	0x00002710


	//   ....[14]....
        /*016c*/ 	.word	0x00002720


	//   ....[15]....
        /*0170*/ 	.word	0x00002730


	//   ....[16]....
        /*0174*/ 	.word	0x000027e0


	//   ....[17]....
        /*0178*/ 	.word	0x000027f0


	//   ....[18]....
        /*017c*/ 	.word	0x00002850


	//----- nvinfo : EIATTR_VRC_CTA_INIT_COUNT
	.align		4
.L_202:
        /*0180*/ 	.byte	0x02, 0x4a
	.zero		1
	.zero		1


	//----- nvinfo : EIATTR_EXIT_INSTR_OFFSETS
	.align		4
        /*0184*/ 	.byte	0x04, 0x1c
        /*0186*/ 	.short	(.L_204 - .L_203)


	//   ....[0]....
.L_203:
        /*0188*/ 	.word	0x00002cc0


	//----- nvinfo : EIATTR_CRS_STACK_SIZE
	.align		4
.L_204:
        /*018c*/ 	.byte	0x04, 0x1e
        /*018e*/ 	.short	(.L_206 - .L_205)
.L_205:
        /*0190*/ 	.word	0x00000000


	//----- nvinfo : EIATTR_CBANK_PARAM_SIZE
	.align		4
.L_206:
        /*0194*/ 	.byte	0x03, 0x19
        /*0196*/ 	.short	0x0050


	//----- nvinfo : EIATTR_PARAM_CBANK
	.align		4
        /*0198*/ 	.byte	0x04, 0x0a
        /*019a*/ 	.short	(.L_208 - .L_207)
	.align		4
.L_207:
        /*019c*/ 	.word	index@(.nv.constant0._Z10kernel_bucILi1EEvPiS0_PfiS1_S1_S1_ifffPy)
        /*01a0*/ 	.short	0x0380
        /*01a2*/ 	.short	0x0050


	//----- nvinfo : EIATTR_SW_WAR
	.align		4
.L_208:
        /*01a4*/ 	.byte	0x04, 0x36
        /*01a6*/ 	.short	(.L_210 - .L_209)
.L_209:
        /*01a8*/ 	.word	0x00000008
.L_210:


//--------------------- .nv.info._Z13kernel_int768PjPfi --------------------------
	.section	.nv.info._Z13kernel_int768PjPfi,"",@"SHT_CUDA_INFO"
	.sectionflags	@""
	.align	4


	//----- nvinfo : EIATTR_CUDA_API_VERSION
	.align		4
        /*0000*/ 	.byte	0x04, 0x37
        /*0002*/ 	.short	(.L_212 - .L_211)
.L_211:
        /*0004*/ 	.word	0x00000082


	//----- nvinfo : EIATTR_KPARAM_INFO
	.align		4
.L_212:
        /*0008*/ 	.byte	0x04, 0x17
        /*000a*/ 	.short	(.L_214 - .L_213)
.L_213:
        /*000c*/ 	.word	0x00000000
        /*0010*/ 	.short	0x0002
        /*0012*/ 	.short	0x0010
        /*0014*/ 	.byte	0x00, 0xf0, 0x11, 0x00


	//----- nvinfo : EIATTR_KPARAM_INFO
	.align		4
.L_214:
        /*0018*/ 	.byte	0x04, 0x17
        /*001a*/ 	.short	(.L_216 - .L_215)
.L_215:
        /*001c*/ 	.word	0x00000000
        /*0020*/ 	.short	0x0001
        /*0022*/ 	.short	0x0008
        /*0024*/ 	.byte	0x00, 0xf5, 0x21, 0x00


	//----- nvinfo : EIATTR_KPARAM_INFO
	.align		4
.L_216:
        /*0028*/ 	.byte	0x04, 0x17
        /*002a*/ 	.short	(.L_218 - .L_217)
.L_217:
        /*002c*/ 	.word	0x00000000
        /*0030*/ 	.short	0x0000
        /*0032*/ 	.short	0x0000
        /*0034*/ 	.byte	0x00, 0xf5, 0x21, 0x00


	//----- nvinfo : EIATTR_SPARSE_MMA_MASK
	.align		4
.L_218:
        /*0038*/ 	.byte	0x03, 0x50
        /*003a*/ 	.short	0x0000


	//----- nvinfo : EIATTR_MAXREG_COUNT
	.align		4
        /*003c*/ 	.byte	0x03, 0x1b
        /*003e*/ 	.short	0x00ff


	//----- nvinfo : EIATTR_NUM_BARRIERS
	.align		4
        /*0040*/ 	.byte	0x02, 0x4c
        /*0042*/ 	.byte	0x01
	.zero		1


	//----- nvinfo : EIATTR_MERCURY_ISA_VERSION
	.align		4
        /*0044*/ 	.byte	0x03, 0x5f
        /*0046*/ 	.short	0x0101


	//----- nvinfo : EIATTR_VRC_CTA_INIT_COUNT
	.align		4
        /*0048*/ 	.byte	0x02, 0x4a
	.zero		1
	.zero		1


	//----- nvinfo : EIATTR_EXIT_INSTR_OFFSETS
	.align		4
        /*004c*/ 	.byte	0x04, 0x1c
        /*004e*/ 	.short	(.L_220 - .L_219)


	//   ....[0]....
.L_219:
        /*0050*/ 	.word	0x00000060


	//   ....[1]....
        /*0054*/ 	.word	0x00003aa0


	//----- nvinfo : EIATTR_CRS_STACK_SIZE
	.align		4
.L_220:
        /*0058*/ 	.byte	0x04, 0x1e
        /*005a*/ 	.short	(.L_222 - .L_221)
.L_221:
        /*005c*/ 	.word	0x00000000


	//----- nvinfo : EIATTR_CBANK_PARAM_SIZE
	.align		4
.L_222:
        /*0060*/ 	.byte	0x03, 0x19
        /*0062*/ 	.short	0x0014


	//----- nvinfo : EIATTR_PARAM_CBANK
	.align		4
        /*0064*/ 	.byte	0x04, 0x0a
        /*0066*/ 	.short	(.L_224 - .L_223)
	.align		4
.L_223:
        /*0068*/ 	.word	index@(.nv.constant0._Z13kernel_int768PjPfi)
        /*006c*/ 	.short	0x0380
        /*006e*/ 	.short	0x0014


	//----- nvinfo : EIATTR_SW_WAR
	.align		4
.L_224:
        /*0070*/ 	.byte	0x04, 0x36
        /*0072*/ 	.short	(.L_226 - .L_225)
.L_225:
        /*0074*/ 	.word	0x00000008
.L_226:


//--------------------- .nv.info._Z13kernel_int512PjPfi --------------------------
	.section	.nv.info._Z13kernel_int512PjPfi,"",@"SHT_CUDA_INFO"
	.sectionflags	@""
	.align	4


	//----- nvinfo : EIATTR_CUDA_API_VERSION
	.align		4
        /*0000*/ 	.byte	0x04, 0x37
        /*0002*/ 	.short	(.L_228 - .L_227)
.L_227:
        /*0004*/ 	.word	0x00000082


	//----- nvinfo : EIATTR_KPARAM_INFO
	.align		4
.L_228:
        /*0008*/ 	.byte	0x04, 0x17
        /*000a*/ 	.short	(.L_230 - .L_229)
.L_229:
        /*000c*/ 	.word	0x00000000
        /*0010*/ 	.short	0x0002
        /*0012*/ 	.short	0x0010
        /*0014*/ 	.byte	0x00, 0xf0, 0x11, 0x00


	//----- nvinfo : EIATTR_KPARAM_INFO
	.align		4
.L_230:
        /*0018*/ 	.byte	0x04, 0x17
        /*001a*/ 	.short	(.L_232 - .L_231)
.L_231:
        /*001c*/ 	.word	0x00000000
        /*0020*/ 	.short	0x0001
        /*0022*/ 	.short	0x0008
        /*0024*/ 	.byte	0x00, 0xf5, 0x21, 0x00


	//----- nvinfo : EIATTR_KPARAM_INFO
	.align		4
.L_232:
        /*0028*/ 	.byte	0x04, 0x17
        /*002a*/ 	.short	(.L_234 - .L_233)
.L_233:
        /*002c*/ 	.word	0x00000000
        /*0030*/ 	.short	0x0000
        /*0032*/ 	.short	0x0000
        /*0034*/ 	.byte	0x00, 0xf5, 0x21, 0x00


	//----- nvinfo : EIATTR_SPARSE_MMA_MASK
	.align		4
.L_234:
        /*0038*/ 	.byte	0x03, 0x50
        /*003a*/ 	.short	0x0000


	//----- nvinfo : EIATTR_MAXREG_COUNT
	.align		4
        /*003c*/ 	.byte	0x03, 0x1b
        /*003e*/ 	.short	0x00ff


	//----- nvinfo : EIATTR_NUM_BARRIERS
	.align		4
        /*0040*/ 	.byte	0x02, 0x4c
        /*0042*/ 	.byte	0x01
	.zero		1


	//----- nvinfo : EIATTR_MERCURY_ISA_VERSION
	.align		4
        /*0044*/ 	.byte	0x03, 0x5f
        /*0046*/ 	.short	0x0101


	//----- nvinfo : EIATTR_VRC_CTA_INIT_COUNT
	.align		4
        /*0048*/ 	.byte	0x02, 0x4a
	.zero		1
	.zero		1


	//----- nvinfo : EIATTR_EXIT_INSTR_OFFSETS
	.align		4
        /*004c*/ 	.byte	0x04, 0x1c
        /*004e*/ 	.short	(.L_236 - .L_235)


	//   ....[0]....
.L_235:
        /*0050*/ 	.word	0x00000060


	//   ....[1]....
        /*0054*/ 	.word	0x00003a60


	//----- nvinfo : EIATTR_CRS_STACK_SIZE
	.align		4
.L_236:
        /*0058*/ 	.byte	0x04, 0x1e
        /*005a*/ 	.short	(.L_238 - .L_237)
.L_237:
        /*005c*/ 	.word	0x00000000


	//----- nvinfo : EIATTR_CBANK_PARAM_SIZE
	.align		4
.L_238:
        /*0060*/ 	.byte	0x03, 0x19
        /*0062*/ 	.short	0x0014


	//----- nvinfo : EIATTR_PARAM_CBANK
	.align		4
        /*0064*/ 	.byte	0x04, 0x0a
        /*0066*/ 	.short	(.L_240 - .L_239)
	.align		4
.L_239:
        /*0068*/ 	.word	index@(.nv.constant0._Z13kernel_int512PjPfi)
        /*006c*/ 	.short	0x0380
        /*006e*/ 	.short	0x0014


	//----- nvinfo : EIATTR_SW_WAR
	.align		4
.L_240:
        /*0070*/ 	.byte	0x04, 0x36
        /*0072*/ 	.short	(.L_242 - .L_241)
.L_241:
        /*0074*/ 	.word	0x00000008
.L_242:


//--------------------- .nv.info._Z11kernel_int4Pfi --------------------------
	.section	.nv.info._Z11kernel_int4Pfi,"",@"SHT_CUDA_INFO"
	.sectionflags	@""
	.align	4


	//----- nvinfo : EIATTR_CUDA_API_VERSION
	.align		4
        /*0000*/ 	.byte	0x04, 0x37
        /*0002*/ 	.short	(.L_244 - .L_243)
.L_243:
        /*0004*/ 	.word	0x00000082


	//----- nvinfo : EIATTR_KPARAM_INFO
	.align		4
.L_244:
        /*0008*/ 	.byte	0x04, 0x17
        /*000a*/ 	.short	(.L_246 - .L_245)
.L_245:
        /*000c*/ 	.word	0x00000000
        /*0010*/ 	.short	0x0001
        /*0012*/ 	.short	0x0008
        /*0014*/ 	.byte	0x00, 0xf0, 0x11, 0x00


	//----- nvinfo : EIATTR_KPARAM_INFO
	.align		4
.L_246:
        /*0018*/ 	.byte	0x04, 0x17
        /*001a*/ 	.short	(.L_248 - .L_247)
.L_247:
        /*001c*/ 	.word	0x00000000
        /*0020*/ 	.short	0x0000
        /*0022*/ 	.short	0x0000
        /*0024*/ 	.byte	0x00, 0xf5, 0x21, 0x00


	//----- nvinfo : EIATTR_SPARSE_MMA_MASK
	.align		4
.L_248:
        /*0028*/ 	.byte	0x03, 0x50
        /*002a*/ 	.short	0x0000


	//----- nvinfo : EIATTR_MAXREG_COUNT
	.align		4
        /*002c*/ 	.byte	0x03, 0x1b
        /*002e*/ 	.short	0x00ff


	//----- nvinfo : EIATTR_NUM_BARRIERS
	.align		4
        /*0030*/ 	.byte	0x02, 0x4c
        /*0032*/ 	.byte	0x01
	.zero		1


	//----- nvinfo : EIATTR_MERCURY_ISA_VERSION
	.align		4
        /*0034*/ 	.byte	0x03, 0x5f
        /*0036*/ 	.short	0x0101


	//----- nvinfo : EIATTR_VRC_CTA_INIT_COUNT
	.align		4
        /*0038*/ 	.byte	0x02, 0x4a
	.zero		1
	.zero		1


	//----- nvinfo : EIATTR_EXIT_INSTR_OFFSETS
	.align		4
        /*003c*/ 	.byte	0x04, 0x1c
        /*003e*/ 	.short	(.L_250 - .L_249)


	//   ....[0]....
.L_249:
        /*0040*/ 	.word	0x00000050


	//   ....[1]....
        /*0044*/ 	.word	0x000013b0


	//----- nvinfo : EIATTR_CRS_STACK_SIZE
	.align		4
.L_250:
        /*0048*/ 	.byte	0x04, 0x1e
        /*004a*/ 	.short	(.L_252 - .L_251)
.L_251:
        /*004c*/ 	.word	0x00000000


	//----- nvinfo : EIATTR_CBANK_PARAM_SIZE
	.align		4
.L_252:
        /*0050*/ 	.byte	0x03, 0x19
        /*0052*/ 	.short	0x000c


	//----- nvinfo : EIATTR_PARAM_CBANK
	.align		4
        /*0054*/ 	.byte	0x04, 0x0a
        /*0056*/ 	.short	(.L_254 - .L_253)
	.align		4
.L_253:
        /*0058*/ 	.word	index@(.nv.constant0._Z11kernel_int4Pfi)
        /*005c*/ 	.short	0x0380
        /*005e*/ 	.short	0x000c


	//----- nvinfo : EIATTR_SW_WAR
	.align		4
.L_254:
        /*0060*/ 	.byte	0x04, 0x36
        /*0062*/ 	.short	(.L_256 - .L_255)
.L_255:
        /*0064*/ 	.word	0x00000008
.L_256:


//--------------------- .nv.info._Z11kernel_int8Pfi --------------------------
	.section	.nv.info._Z11kernel_int8Pfi,"",@"SHT_CUDA_INFO"
	.sectionflags	@""
	.align	4


	//----- nvinfo : EIATTR_CUDA_API_VERSION
	.align		4
        /*0000*/ 	.byte	0x04, 0x37
        /*0002*/ 	.short	(.L_258 - .L_257)
.L_257:
        /*0004*/ 	.word	0x00000082


	//----- nvinfo : EIATTR_KPARAM_INFO
	.align		4
.L_258:
        /*0008*/ 	.byte	0x04, 0x17
        /*000a*/ 	.short	(.L_260 - .L_259)
.L_259:
        /*000c*/ 	.word	0x00000000
        /*0010*/ 	.short	0x0001
        /*0012*/ 	.short	0x0008
        /*0014*/ 	.byte	0x00, 0xf0, 0x11, 0x00


	//----- nvinfo : EIATTR_KPARAM_INFO
	.align		4
.L_260:
        /*0018*/ 	.byte	0x04, 0x17
        /*001a*/ 	.short	(.L_262 - .L_261)
.L_261:
        /*001c*/ 	.word	0x00000000
        /*0020*/ 	.short	0x0000
        /*0022*/ 	.short	0x0000
        /*0024*/ 	.byte	0x00, 0xf5, 0x21, 0x00


	//----- nvinfo : EIATTR_SPARSE_MMA_MASK
	.align		4
.L_262:
        /*0028*/ 	.byte	0x03, 0x50
        /*002a*/ 	.short	0x0000


	//----- nvinfo : EIATTR_MAXREG_COUNT
	.align		4
        /*002c*/ 	.byte	0x03, 0x1b
        /*002e*/ 	.short	0x00ff


	//----- nvinfo : EIATTR_NUM_BARRIERS
	.align		4
        /*0030*/ 	.byte	0x02, 0x4c
        /*0032*/ 	.byte	0x01
	.zero		1


	//----- nvinfo : EIATTR_MERCURY_ISA_VERSION
	.align		4
        /*0034*/ 	.byte	0x03, 0x5f
        /*0036*/ 	.short	0x0101


	//----- nvinfo : EIATTR_VRC_CTA_INIT_COUNT
	.align		4
        /*0038*/ 	.byte	0x02, 0x4a
	.zero		1
	.zero		1


	//----- nvinfo : EIATTR_EXIT_INSTR_OFFSETS
	.align		4
        /*003c*/ 	.byte	0x04, 0x1c
        /*003e*/ 	.short	(.L_264 - .L_263)


	//   ....[0]....
.L_263:
        /*0040*/ 	.word	0x00000050


	//   ....[1]....
        /*0044*/ 	.word	0x000013b0


	//----- nvinfo : EIATTR_CRS_STACK_SIZE
	.align		4
.L_264:
        /*0048*/ 	.byte	0x04, 0x1e
        /*004a*/ 	.short	(.L_266 - .L_265)
.L_265:
        /*004c*/ 	.word	0x00000000


	//----- nvinfo : EIATTR_CBANK_PARAM_SIZE
	.align		4
.L_266:
        /*0050*/ 	.byte	0x03, 0x19
        /*0052*/ 	.short	0x000c


	//----- nvinfo : EIATTR_PARAM_CBANK
	.align		4
        /*0054*/ 	.byte	0x04, 0x0a
        /*0056*/ 	.short	(.L_268 - .L_267)
	.align		4
.L_267:
        /*0058*/ 	.word	index@(.nv.constant0._Z11kernel_int8Pfi)
        /*005c*/ 	.short	0x0380
        /*005e*/ 	.short	0x000c


	//----- nvinfo : EIATTR_SW_WAR
	.align		4
.L_268:
        /*0060*/ 	.byte	0x04, 0x36
        /*0062*/ 	.short	(.L_270 - .L_269)
.L_269:
        /*0064*/ 	.word	0x00000008
.L_270:


//--------------------- .nv.info._Z10kernel_simPiS_iPjii --------------------------
	.section	.nv.info._Z10kernel_simPiS_iPjii,"",@"SHT_CUDA_INFO"
	.sectionflags	@""
	.align	4


	//----- nvinfo : EIATTR_CUDA_API_VERSION
	.align		4
        /*0000*/ 	.byte	0x04, 0x37
        /*0002*/ 	.short	(.L_272 - .L_271)
.L_271:
        /*0004*/ 	.word	0x00000082


	//----- nvinfo : EIATTR_KPARAM_INFO
	.align		4
.L_272:
        /*0008*/ 	.byte	0x04, 0x17
        /*000a*/ 	.short	(.L_274 - .L_273)
.L_273:
        /*000c*/ 	.word	0x00000000
        /*0010*/ 	.short	0x0005
        /*0012*/ 	.short	0x0024
        /*0014*/ 	.byte	0x00, 0xf0, 0x11, 0x00


	//----- nvinfo : EIATTR_KPARAM_INFO
	.align		4
.L_274:
        /*0018*/ 	.byte	0x04, 0x17
        /*001a*/ 	.short	(.L_276 - .L_275)
.L_275:
        /*001c*/ 	.word	0x00000000
        /*0020*/ 	.short	0x0004
        /*0022*/ 	.short	0x0020
        /*0024*/ 	.byte	0x00, 0xf0, 0x11, 0x00


	//----- nvinfo : EIATTR_KPARAM_INFO
	.align		4
.L_276:
        /*0028*/ 	.byte	0x04, 0x17
        /*002a*/ 	.short	(.L_278 - .L_277)
.L_277:
        /*002c*/ 	.word	0x00000000
        /*0030*/ 	.short	0x0003
        /*0032*/ 	.short	0x0018
        /*0034*/ 	.byte	0x00, 0xf5, 0x21, 0x00


	//----- nvinfo : EIATTR_KPARAM_INFO
	.align		4
.L_278:
        /*0038*/ 	.byte	0x04, 0x17
        /*003a*/ 	.short	(.L_280 - .L_279)
.L_279:
        /*003c*/ 	.word	0x00000000
        /*0040*/ 	.short	0x0002
        /*0042*/ 	.short	0x0010
        /*0044*/ 	.byte	0x00, 0xf0, 0x11, 0x00


	//----- nvinfo : EIATTR_KPARAM_INFO
	.align		4
.L_280:
        /*0048*/ 	.byte	0x04, 0x17
        /*004a*/ 	.short	(.L_282 - .L_281)
.L_281:
        /*004c*/ 	.word	0x00000000
        /*0050*/ 	.short	0x0001
        /*0052*/ 	.short	0x0008
        /*0054*/ 	.byte	0x00, 0xf5, 0x21, 0x00


	//----- nvinfo : EIATTR_KPARAM_INFO
	.align		4
.L_282:
        /*0058*/ 	.byte	0x04, 0x17
        /*005a*/ 	.short	(.L_284 - .L_283)
.L_283:
        /*005c*/ 	.word	0x00000000
        /*0060*/ 	.short	0x0000
        /*0062*/ 	.short	0x0000
        /*0064*/ 	.byte	0x00, 0xf5, 0x21, 0x00


	//----- nvinfo : EIATTR_SPARSE_MMA_MASK
	.align		4
.L_284:
        /*0068*/ 	.byte	0x03, 0x50
        /*006a*/ 	.short	0x0000


	//----- nvinfo : EIATTR_WMMA_USED
	.align		4
        /*006c*/ 	.byte	0x01, 0x2b
	.zero		2


	//----- nvinfo : EIATTR_MAXREG_COUNT
	.align		4
        /*0070*/ 	.byte	0x03, 0x1b
        /*0072*/ 	.short	0x00ff


	//----- nvinfo : EIATTR_NUM_BARRIERS
	.align		4
        /*0074*/ 	.byte	0x02, 0x4c
        /*0076*/ 	.byte	0x01
	.zero		1


	//----- nvinfo : EIATTR_MERCURY_ISA_VERSION
	.align		4
        /*0078*/ 	.byte	0x03, 0x5f
        /*007a*/ 	.short	0x0101


	//----- nvinfo : EIATTR_INT_WARP_WIDE_INSTR_OFFSETS
	.align		4
        /*007c*/ 	.byte	0x04, 0x31
        /*007e*/ 	.short	(.L_286 - .L_285)


	//   ....[0]....
.L_285:
        /*0080*/ 	.word	0x000073c0


	//   ....[1]....
        /*0084*/ 	.word	0x00007c70


	//   ....[2]....
        /*0088*/ 	.word	0x00007cb0


	//   ....[3]....
        /*008c*/ 	.word	0x00007cd0


	//   ....[4]....
        /*0090*/ 	.word	0x00007cf0


	//   ....[5]....
        /*0094*/ 	.word	0x00007d10


	//   ....[6]....
        /*0098*/ 	.word	0x00007d40


	//   ....[7]....
        /*009c*/ 	.word	0x00007d50


	//----- nvinfo : EIATTR_VRC_CTA_INIT_COUNT
	.align		4
.L_286:
        /*00a0*/ 	.byte	0x02, 0x4a
	.zero		1
	.zero		1


	//----- nvinfo : EIATTR_EXIT_INSTR_OFFSETS
	.align		4
        /*00a4*/ 	.byte	0x04, 0x1c
        /*00a6*/ 	.short	(.L_288 - .L_287)


	//   ....[0]....
.L_287:
        /*00a8*/ 	.word	0x00000080


	//   ....[1]....
        /*00ac*/ 	.word	0x00009050


	//----- nvinfo : EIATTR_CRS_STACK_SIZE
	.align		4
.L_288:
        /*00b0*/ 	.byte	0x04, 0x1e
        /*00b2*/ 	.short	(.L_290 - .L_289)
.L_289:
        /*00b4*/ 	.word	0x00000000


	//----- nvinfo : EIATTR_CBANK_PARAM_SIZE
	.align		4
.L_290:
        /*00b8*/ 	.byte	0x03, 0x19
        /*00ba*/ 	.short	0x0028


	//----- nvinfo : EIATTR_PARAM_CBANK
	.align		4
        /*00bc*/ 	.byte	0x04, 0x0a
        /*00be*/ 	.short	(.L_292 - .L_291)
	.align		4
.L_291:
        /*00c0*/ 	.word	index@(.nv.constant0._Z10kernel_simPiS_iPjii)
        /*00c4*/ 	.short	0x0380
        /*00c6*/ 	.short	0x0028


	//----- nvinfo : EIATTR_SW_WAR
	.align		4
.L_292:
        /*00c8*/ 	.byte	0x04, 0x36
        /*00ca*/ 	.short	(.L_294 - .L_293)
.L_293:
        /*00cc*/ 	.word	0x00000008
.L_294:


//--------------------- .nv.info._Z10kernel_redPiS_iPfif --------------------------
	.section	.nv.info._Z10kernel_redPiS_iPfif,"",@"SHT_CUDA_INFO"
	.sectionflags	@""
	.align	4


	//----- nvinfo : EIATTR_CUDA_API_VERSION
	.align		4
        /*0000*/ 	.byte	0x04, 0x37
        /*0002*/ 	.short	(.L_296 - .L_295)
.L_295:
        /*0004*/ 	.word	0x00000082


	//----- nvinfo : EIATTR_KPARAM_INFO
	.align		4
.L_296:
        /*0008*/ 	.byte	0x04, 0x17
        /*000a*/ 	.short	(.L_298 - .L_297)
.L_297:
        /*000c*/ 	.word	0x00000000
        /*0010*/ 	.short	0x0005
        /*0012*/ 	.short	0x0024
        /*0014*/ 	.byte	0x00, 0xf0, 0x11, 0x00


	//----- nvinfo : EIATTR_KPARAM_INFO
	.align		4
.L_298:
        /*0018*/ 	.byte	0x04, 0x17
        /*001a*/ 	.short	(.L_300 - .L_299)
.L_299:
        /*001c*/ 	.word	0x00000000
        /*0020*/ 	.short	0x0004
        /*0022*/ 	.short	0x0020
        /*0024*/ 	.byte	0x00, 0xf0, 0x11, 0x00


	//----- nvinfo : EIATTR_KPARAM_INFO
	.align		4
.L_300:
        /*0028*/ 	.byte	0x04, 0x17
        /*002a*/ 	.short	(.L_302 - .L_301)
.L_301:
        /*002c*/ 	.word	0x00000000
        /*0030*/ 	.short	0x0003
        /*0032*/ 	.short	0x0018
        /*0034*/ 	.byte	0x00, 0xf5, 0x21, 0x00


	//----- nvinfo : EIATTR_KPARAM_INFO
	.align		4
.L_302:
        /*0038*/ 	.byte	0x04, 0x17
        /*003a*/ 	.short	(.L_304 - .L_303)
.L_303:
        /*003c*/ 	.word	0x00000000
        /*0040*/ 	.short	0x0002
        /*0042*/ 	.short	0x0010
        /*0044*/ 	.byte	0x00, 0xf0, 0x11, 0x00


	//----- nvinfo : EIATTR_KPARAM_INFO
	.align		4
.L_304:
        /*0048*/ 	.byte	0x04, 0x17
        /*004a*/ 	.short	(.L_306 - .L_305)
.L_305:
        /*004c*/ 	.word	0x00000000
        /*0050*/ 	.short	0x0001
        /*0052*/ 	.short	0x0008
        /*0054*/ 	.byte	0x00, 0xf5, 0x21, 0x00


	//----- nvinfo : EIATTR_KPARAM_INFO
	.align		4
.L_306:
        /*0058*/ 	.byte	0x04, 0x17
        /*005a*/ 	.short	(.L_308 - .L_307)
.L_307:
        /*005c*/ 	.word	0x00000000
        /*0060*/ 	.short	0x0000
        /*0062*/ 	.short	0x0000
        /*0064*/ 	.byte	0x00, 0xf5, 0x21, 0x00


	//----- nvinfo : EIATTR_SPARSE_MMA_MASK
	.align		4
.L_308:
        /*0068*/ 	.byte	0x03, 0x50
        /*006a*/ 	.short	0x0000


	//----- nvinfo : EIATTR_MAXREG_COUNT
	.align		4
        /*006c*/ 	.byte	0x03, 0x1b
        /*006e*/ 	.short	0x00ff


	//----- nvinfo : EIATTR_NUM_BARRIERS
	.align		4
        /*0070*/ 	.byte	0x02, 0x4c
        /*0072*/ 	.byte	0x01
	.zero		1


	//----- nvinfo : EIATTR_MERCURY_ISA_VERSION
	.align		4
        /*0074*/ 	.byte	0x03, 0x5f
        /*0076*/ 	.short	0x0101


	//----- nvinfo : EIATTR_UNUSED_LOAD_BYTE_OFFSET
	.align		4
        /*0078*/ 	.byte	0x04, 0x44
        /*007a*/ 	.short	(.L_310 - .L_309)


	//   ....[0]....
.L_309:
        /*007c*/ 	.word	0x00001d30
        /*0080*/ 	.word	0x0000fff0


	//   ....[1]....
        /*0084*/ 	.word	0x00001d70
        /*0088*/ 	.word	0x0000fff0


	//   ....[2]....
        /*008c*/ 	.word	0x00001d80
        /*0090*/ 	.word	0x0000fff0


	//   ....[3]....
        /*0094*/ 	.word	0x00001e00
        /*0098*/ 	.word	0x0000fff0


	//   ....[4]....
        /*009c*/ 	.word	0x00005330
        /*00a0*/ 	.word	0x00000fff


	//   ....[5]....
        /*00a4*/ 	.word	0x00005340
        /*00a8*/ 	.word	0x00000fff


	//   ....[6]....
        /*00ac*/ 	.word	0x000055e0
        /*00b0*/ 	.word	0x00000fff


	//   ....[7]....
        /*00b4*/ 	.word	0x000055f0
        /*00b8*/ 	.word	0x00000fff


	//----- nvinfo : EIATTR_INT_WARP_WIDE_INSTR_OFFSETS
	.align		4
.L_310:
        /*00bc*/ 	.byte	0x04, 0x31
        /*00be*/ 	.short	(.L_312 - .L_311)


	//   ....[0]....
.L_311:
        /*00c0*/ 	.word	0x00007390


	//   ....[1]....
        /*00c4*/ 	.word	0x00007430


	//   ....[2]....
        /*00c8*/ 	.word	0x00007520


	//   ....[3]....
        /*00cc*/ 	.word	0x000075c0


	//   ....[4]....
        /*00d0*/ 	.word	0x000076b0


	//   ....[5]....
        /*00d4*/ 	.word	0x00007750


	//   ....[6]....
        /*00d8*/ 	.word	0x00007850


	//   ....[7]....
        /*00dc*/ 	.word	0x000078f0


	//----- nvinfo : EIATTR_COOP_GROUP_MASK_REGIDS
	.align		4
.L_312:
        /*00e0*/ 	.byte	0x04, 0x29
        /*00e2*/ 	.short	(.L_314 - .L_313)


	//   ....[0]....
.L_313:
        /*00e4*/ 	.word	0xffffffff


	//   ....[1]....
        /*00e8*/ 	.word	0xffffffff


	//   ....[2]....
        /*00ec*/ 	.word	0xffffffff


	//   ....[3]....
        /*00f0*/ 	.word	0xffffffff


	//   ....[4]....
        /*00f4*/ 	.word	0xffffffff


	//   ....[5]....
        /*00f8*/ 	.word	0xffffffff


	//   ....[6]....
        /*00fc*/ 	.word	0xffffffff


	//   ....[7]....
        /*0100*/ 	.word	0xffffffff


	//   ....[8]....
        /*0104*/ 	.word	0xffffffff


	//   ....[9]....
        /*0108*/ 	.word	0xffffffff


	//   ....[10]....
        /*010c*/ 	.word	0xffffffff


	//   ....[11]....
        /*0110*/ 	.word	0xffffffff


	//   ....[12]....
        /*0114*/ 	.word	0xffffffff


	//   ....[13]....
        /*0118*/ 	.word	0xffffffff


	//   ....[14]....
        /*011c*/ 	.word	0xffffffff


	//   ....[15]....
        /*0120*/ 	.word	0xffffffff


	//   ....[16]....
        /*0124*/ 	.word	0xffffffff


	//   ....[17]....
        /*0128*/ 	.word	0xffffffff


	//   ....[18]....
        /*012c*/ 	.word	0xffffffff


	//   ....[19]....
        /*0130*/ 	.word	0xffffffff


	//   ....[20]....
        /*0134*/ 	.word	0xffffffff


	//   ....[21]....
        /*0138*/ 	.word	0xffffffff


	//   ....[22]....
        /*013c*/ 	.word	0xffffffff


	//   ....[23]....
        /*0140*/ 	.word	0xffffffff


	//   ....[24]....
        /*0144*/ 	.word	0xffffffff


	//   ....[25]....
        /*0148*/ 	.word	0xffffffff


	//   ....[26]....
        /*014c*/ 	.word	0xffffffff


	//   ....[27]....
        /*0150*/ 	.word	0xffffffff


	//   ....[28]....
        /*0154*/ 	.word	0xffffffff


	//   ....[29]....
        /*0158*/ 	.word	0xffffffff


	//   ....[30]....
        /*015c*/ 	.word	0xffffffff


	//   ....[31]....
        /*0160*/ 	.word	0xffffffff


	//   ....[32]....
        /*0164*/ 	.word	0xffffffff


	//   ....[33]....
        /*0168*/ 	.word	0xffffffff


	//   ....[34]....
        /*016c*/ 	.word	0xffffffff


	//   ....[35]....
        /*0170*/ 	.word	0xffffffff


	//   ....[36]....
        /*0174*/ 	.word	0xffffffff


	//   ....[37]....
        /*0178*/ 	.word	0xffffffff


	//   ....[38]....
        /*017c*/ 	.word	0xffffffff


	//   ....[39]....
        /*0180*/ 	.word	0xffffffff


	//   ....[40]....
        /*0184*/ 	.word	0xffffffff


	//   ....[41]....
        /*0188*/ 	.word	0xffffffff


	//   ....[42]....
        /*018c*/ 	.word	0xffffffff


	//   ....[43]....
        /*0190*/ 	.word	0xffffffff


	//   ....[44]....
        /*0194*/ 	.word	0xffffffff


	//   ....[45]....
        /*0198*/ 	.word	0xffffffff


	//   ....[46]....
        /*019c*/ 	.word	0xffffffff


	//   ....[47]....
        /*01a0*/ 	.word	0xffffffff


	//   ....[48]....
        /*01a4*/ 	.word	0xffffffff


	//   ....[49]....
        /*01a8*/ 	.word	0xffffffff


	//   ....[50]....
        /*01ac*/ 	.word	0xffffffff


	//   ....[51]....
        /*01b0*/ 	.word	0xffffffff


	//   ....[52]....
        /*01b4*/ 	.word	0xffffffff


	//   ....[53]....
        /*01b8*/ 	.word	0xffffffff


	//   ....[54]....
        /*01bc*/ 	.word	0xffffffff


	//   ....[55]....
        /*01c0*/ 	.word	0xffffffff


	//   ....[56]....
        /*01c4*/ 	.word	0xffffffff


	//   ....[57]....
        /*01c8*/ 	.word	0xffffffff


	//   ....[58]....
        /*01cc*/ 	.word	0xffffffff


	//   ....[59]....
        /*01d0*/ 	.word	0xffffffff


	//   ....[60]....
        /*01d4*/ 	.word	0xffffffff


	//   ....[61]....
        /*01d8*/ 	.word	0xffffffff


	//   ....[62]....
        /*01dc*/ 	.word	0xffffffff


	//----- nvinfo : EIATTR_COOP_GROUP_INSTR_OFFSETS
	.align		4
.L_314:
        /*01e0*/ 	.byte	0x04, 0x28
        /*01e2*/ 	.short	(.L_316 - .L_315)


	//   ....[0]....
.L_315:
        /*01e4*/ 	.word	0x00001c90


	//   ....[1]....
        /*01e8*/ 	.word	0x00001cb0


	//   ....[2]....
        /*01ec*/ 	.word	0x00001ce0


	//   ....[3]....
        /*01f0*/ 	.word	0x00005f20


	//   ....[4]....
        /*01f4*/ 	.word	0x00005f40


	//   ....[5]....
        /*01f8*/ 	.word	0x000062f0


	//   ....[6]....
        /*01fc*/ 	.word	0x00006310


	//   ....[7]....
        /*0200*/ 	.word	0x00006330


	//   ....[8]....
        /*0204*/ 	.word	0x00006350


	//   ....[9]....
        /*0208*/ 	.word	0x00006360


	//   ....[10]....
        /*020c*/ 	.word	0x00006370


	//   ....[11]....
        /*0210*/ 	.word	0x00006380


	//   ....[12]....
        /*0214*/ 	.word	0x00006390


	//   ....[13]....
        /*0218*/ 	.word	0x000066e0


	//   ....[14]....
        /*021c*/ 	.word	0x000066f0


	//   ....[15]....
        /*0220*/ 	.word	0x00006700


	//   ....[16]....
        /*0224*/ 	.word	0x00006710


	//   ....[17]....
        /*0228*/ 	.word	0x00006720


	//   ....[18]....
        /*022c*/ 	.word	0x00006730


	//   ....[19]....
        /*0230*/ 	.word	0x00006740


	//   ....[20]....
        /*0234*/ 	.word	0x00006750


	//   ....[21]....
        /*0238*/ 	.word	0x00006760


	//   ....[22]....
        /*023c*/ 	.word	0x00006770


	//   ....[23]....
        /*0240*/ 	.word	0x00006780


	//   ....[24]....
        /*0244*/ 	.word	0x00006790


	//   ....[25]....
        /*0248*/ 	.word	0x000067a0


	//   ....[26]....
        /*024c*/ 	.word	0x000067b0


	//   ....[27]....
        /*0250*/ 	.word	0x000067c0


	//   ....[28]....
        /*0254*/ 	.word	0x000067d0


	//   ....[29]....
        /*0258*/ 	.word	0x000067e0


	//   ....[30]....
        /*025c*/ 	.word	0x000067f0


	//   ....[31]....
        /*0260*/ 	.word	0x00006800


	//   ....[32]....
        /*0264*/ 	.word	0x00006810


	//   ....[33]....
        /*0268*/ 	.word	0x00006820


	//   ....[34]....
        /*026c*/ 	.word	0x00006830


	//   ....[35]....
        /*0270*/ 	.word	0x00006b60


	//   ....[36]....
        /*0274*/ 	.word	0x00006b70


	//   ....[37]....
        /*0278*/ 	.word	0x00006b80


	//   ....[38]....
        /*027c*/ 	.word	0x00006b90


	//   ....[39]....
        /*0280*/ 	.word	0x00006ba0


	//   ....[40]....
        /*0284*/ 	.word	0x00006bb0


	//   ....[41]....
        /*0288*/ 	.word	0x00006bc0


	//   ....[42]....
        /*028c*/ 	.word	0x00006bd0


	//   ....[43]....
        /*0290*/ 	.word	0x00006be0


	//   ....[44]....
        /*0294*/ 	.word	0x00006bf0


	//   ....[45]....
        /*0298*/ 	.word	0x00006c00


	//   ....[46]....
        /*029c*/ 	.word	0x00006c10


	//   ....[47]....
        /*02a0*/ 	.word	0x00006c20


	//   ....[48]....
        /*02a4*/ 	.word	0x00006c30


	//   ....[49]....
        /*02a8*/ 	.word	0x00006c40


	//   ....[50]....
        /*02ac*/ 	.word	0x00006c50


	//   ....[51]....
        /*02b0*/ 	.word	0x00006e90


	//   ....[52]....
        /*02b4*/ 	.word	0x00006ea0


	//   ....[53]....
        /*02b8*/ 	.word	0x00006eb0


	//   ....[54]....
        /*02bc*/ 	.word	0x00006ec0


	//   ....[55]....
        /*02c0*/ 	.word	0x00006ed0


	//   ....[56]....
        /*02c4*/ 	.word	0x00006ee0


	//   ....[57]....
        /*02c8*/ 	.word	0x00006ef0


	//   ....[58]....
        /*02cc*/ 	.word	0x00006f00


	//   ....[59]....
        /*02d0*/ 	.word	0x00007060


	//   ....[60]....
        /*02d4*/ 	.word	0x00007070


	//   ....[61]....
        /*02d8*/ 	.word	0x00007080


	//   ....[62]....
        /*02dc*/ 	.word	0x00007090


	//----- nvinfo : EIATTR_VRC_CTA_INIT_COUNT
	.align		4
.L_316:
        /*02e0*/ 	.byte	0x02, 0x4a
	.zero		1
	.zero		1


	//----- nvinfo : EIATTR_EXIT_INSTR_OFFSETS
	.align		4
        /*02e4*/ 	.byte	0x04, 0x1c
        /*02e6*/ 	.short	(.L_318 - .L_317)


	//   ....[0]....
.L_317:
        /*02e8*/ 	.word	0x00000060


	//   ....[1]....
        /*02ec*/ 	.word	0x00007a40


	//----- nvinfo : EIATTR_CRS_STACK_SIZE
	.align		4
.L_318:
        /*02f0*/ 	.byte	0x04, 0x1e
        /*02f2*/ 	.short	(.L_320 - .L_319)
.L_319:
        /*02f4*/ 	.word	0x00000000


	//----- nvinfo : EIATTR_CBANK_PARAM_SIZE
	.align		4
.L_320:
        /*02f8*/ 	.byte	0x03, 0x19
        /*02fa*/ 	.short	0x0028


	//----- nvinfo : EIATTR_PARAM_CBANK
	.align		4
        /*02fc*/ 	.byte	0x04, 0x0a
        /*02fe*/ 	.short	(.L_322 - .L_321)
	.align		4
.L_321:
        /*0300*/ 	.word	index@(.nv.constant0._Z10kernel_redPiS_iPfif)
        /*0304*/ 	.short	0x0380
        /*0306*/ 	.short	0x0028


	//----- nvinfo : EIATTR_SW_WAR
	.align		4
.L_322:
        /*0308*/ 	.byte	0x04, 0x36
        /*030a*/ 	.short	(.L_324 - .L_323)
.L_323:
        /*030c*/ 	.word	0x00000008
.L_324:


//--------------------- .nv.info._Z13kernel_normalPfiiifl --------------------------
	.section	.nv.info._Z13kernel_normalPfiiifl,"",@"SHT_CUDA_INFO"
	.sectionflags	@""
	.align	4


	//----- nvinfo : EIATTR_CUDA_API_VERSION
	.align		4
        /*0000*/ 	.byte	0x04, 0x37
        /*0002*/ 	.short	(.L_326 - .L_325)
.L_325:
        /*0004*/ 	.word	0x00000082


	//----- nvinfo : EIATTR_KPARAM_INFO
	.align		4
.L_326:
        /*0008*/ 	.byte	0x04, 0x17
        /*000a*/ 	.short	(.L_328 - .L_327)
.L_327:
        /*000c*/ 	.word	0x00000000
        /*0010*/ 	.short	0x0005
        /*0012*/ 	.short	0x0018
        /*0014*/ 	.byte	0x00, 0xf0, 0x21, 0x00


	//----- nvinfo : EIATTR_KPARAM_INFO
	.align		4
.L_328:
        /*0018*/ 	.byte	0x04, 0x17
        /*001a*/ 	.short	(.L_330 - .L_329)
.L_329:
        /*001c*/ 	.word	0x00000000
        /*0020*/ 	.short	0x0004
        /*0022*/ 	.short	0x0014
        /*0024*/ 	.byte	0x00, 0xf0, 0x11, 0x00


	//----- nvinfo : EIATTR_KPARAM_INFO
	.align		4
.L_330:
        /*0028*/ 	.byte	0x04, 0x17
        /*002a*/ 	.short	(.L_332 - .L_331)
.L_331:
        /*002c*/ 	.word	0x00000000
        /*0030*/ 	.short	0x0003
        /*0032*/ 	.short	0x0010
        /*0034*/ 	.byte	0x00, 0xf0, 0x11, 0x00


	//----- nvinfo : EIATTR_KPARAM_INFO
	.align		4
.L_332:
        /*0038*/ 	.byte	0x04, 0x17
        /*003a*/ 	.short	(.L_334 - .L_333)
.L_333:
        /*003c*/ 	.word	0x00000000
        /*0040*/ 	.short	0x0002
        /*0042*/ 	.short	0x000c
        /*0044*/ 	.byte	0x00, 0xf0, 0x11, 0x00


	//----- nvinfo : EIATTR_KPARAM_INFO
	.align		4
.L_334:
        /*0048*/ 	.byte	0x04, 0x17
        /*004a*/ 	.short	(.L_336 - .L_335)
.L_335:
        /*004c*/ 	.word	0x00000000
        /*0050*/ 	.short	0x0001
        /*0052*/ 	.short	0x0008
        /*0054*/ 	.byte	0x00, 0xf0, 0x11, 0x00


	//----- nvinfo : EIATTR_KPARAM_INFO
	.align		4
.L_336:
        /*0058*/ 	.byte	0x04, 0x17
        /*005a*/ 	.short	(.L_338 - .L_337)
.L_337:
        /*005c*/ 	.word	0x00000000
        /*0060*/ 	.short	0x0000
        /*0062*/ 	.short	0x0000
        /*0064*/ 	.byte	0x00, 0xf5, 0x21, 0x00


	//----- nvinfo : EIATTR_SPARSE_MMA_MASK
	.align		4
.L_338:
        /*0068*/ 	.byte	0x03, 0x50
        /*006a*/ 	.short	0x0000


	//----- nvinfo : EIATTR_MAXREG_COUNT
	.align		4
        /*006c*/ 	.byte	0x03, 0x1b
        /*006e*/ 	.short	0x00ff


	//----- nvinfo : EIATTR_NUM_BARRIERS
	.align		4
        /*0070*/ 	.byte	0x02, 0x4c
        /*0072*/ 	.byte	0x01
	.zero		1


	//----- nvinfo : EIATTR_MERCURY_ISA_VERSION
	.align		4
        /*0074*/ 	.byte	0x03, 0x5f
        /*0076*/ 	.short	0x0101


	//----- nvinfo : EIATTR_VRC_CTA_INIT_COUNT
	.align		4
        /*0078*/ 	.byte	0x02, 0x4a
	.zero		1
	.zero		1


	//----- nvinfo : EIATTR_EXIT_INSTR_OFFSETS
	.align		4
        /*007c*/ 	.byte	0x04, 0x1c
        /*007e*/ 	.short	(.L_340 - .L_339)


	//   ....[0]....
.L_339:
        /*0080*/ 	.word	0x00002660


	//   ....[1]....
        /*0084*/ 	.word	0x00003f00


	//----- nvinfo : EIATTR_CRS_STACK_SIZE
	.align		4
.L_340:
        /*0088*/ 	.byte	0x04, 0x1e
        /*008a*/ 	.short	(.L_342 - .L_341)
.L_341:
        /*008c*/ 	.word	0x00000000


	//----- nvinfo : EIATTR_CBANK_PARAM_SIZE
	.align		4
.L_342:
        /*0090*/ 	.byte	0x03, 0x19
        /*0092*/ 	.short	0x0020


	//----- nvinfo : EIATTR_PARAM_CBANK
	.align		4
        /*0094*/ 	.byte	0x04, 0x0a
        /*0096*/ 	.short	(.L_344 - .L_343)
	.align		4
.L_343:
        /*0098*/ 	.word	index@(.nv.constant0._Z13kernel_normalPfiiifl)
        /*009c*/ 	.short	0x0380
        /*009e*/ 	.short	0x0020


	//----- nvinfo : EIATTR_SW_WAR
	.align		4
.L_344:
        /*00a0*/ 	.byte	0x04, 0x36
        /*00a2*/ 	.short	(.L_346 - .L_345)
.L_345:
        /*00a4*/ 	.word	0x00000008
.L_346:


//--------------------- .nv.info._Z13kernel_db_genPfiifl --------------------------
	.section	.nv.info._Z13kernel_db_genPfiifl,"",@"SHT_CUDA_INFO"
	.sectionflags	@""
	.align	4


	//----- nvinfo : EIATTR_CUDA_API_VERSION
	.align		4
        /*0000*/ 	.byte	0x04, 0x37
        /*0002*/ 	.short	(.L_348 - .L_347)
.L_347:
        /*0004*/ 	.word	0x00000082


	//----- nvinfo : EIATTR_KPARAM_INFO
	.align		4
.L_348:
        /*0008*/ 	.byte	0x04, 0x17
        /*000a*/ 	.short	(.L_350 - .L_349)
.L_349:
        /*000c*/ 	.word	0x00000000
        /*0010*/ 	.short	0x0004
        /*0012*/ 	.short	0x0018
        /*0014*/ 	.byte	0x00, 0xf0, 0x21, 0x00


	//----- nvinfo : EIATTR_KPARAM_INFO
	.align		4
.L_350:
        /*0018*/ 	.byte	0x04, 0x17
        /*001a*/ 	.short	(.L_352 - .L_351)
.L_351:
        /*001c*/ 	.word	0x00000000
        /*0020*/ 	.short	0x0003
        /*0022*/ 	.short	0x0010
        /*0024*/ 	.byte	0x00, 0xf0, 0x11, 0x00


	//----- nvinfo : EIATTR_KPARAM_INFO
	.align		4
.L_352:
        /*0028*/ 	.byte	0x04, 0x17
        /*002a*/ 	.short	(.L_354 - .L_353)
.L_353:
        /*002c*/ 	.word	0x00000000
        /*0030*/ 	.short	0x0002
        /*0032*/ 	.short	0x000c
        /*0034*/ 	.byte	0x00, 0xf0, 0x11, 0x00


	//----- nvinfo : EIATTR_KPARAM_INFO
	.align		4
.L_354:
        /*0038*/ 	.byte	0x04, 0x17
        /*003a*/ 	.short	(.L_356 - .L_355)
.L_355:
        /*003c*/ 	.word	0x00000000
        /*0040*/ 	.short	0x0001
        /*0042*/ 	.short	0x0008
        /*0044*/ 	.byte	0x00, 0xf0, 0x11, 0x00


	//----- nvinfo : EIATTR_KPARAM_INFO
	.align		4
.L_356:
        /*0048*/ 	.byte	0x04, 0x17
        /*004a*/ 	.short	(.L_358 - .L_357)
.L_357:
        /*004c*/ 	.word	0x00000000
        /*0050*/ 	.short	0x0000
        /*0052*/ 	.short	0x0000
        /*0054*/ 	.byte	0x00, 0xf5, 0x21, 0x00


	//----- nvinfo : EIATTR_SPARSE_MMA_MASK
	.align		4
.L_358:
        /*0058*/ 	.byte	0x03, 0x50
        /*005a*/ 	.short	0x0000


	//----- nvinfo : EIATTR_MAXREG_COUNT
	.align		4
        /*005c*/ 	.byte	0x03, 0x1b
        /*005e*/ 	.short	0x00ff


	//----- nvinfo : EIATTR_NUM_BARRIERS
	.align		4
        /*0060*/ 	.byte	0x02, 0x4c
        /*0062*/ 	.byte	0x01
	.zero		1


	//----- nvinfo : EIATTR_MERCURY_ISA_VERSION
	.align		4
        /*0064*/ 	.byte	0x03, 0x5f
        /*0066*/ 	.short	0x0101


	//----- nvinfo : EIATTR_VRC_CTA_INIT_COUNT
	.align		4
        /*0068*/ 	.byte	0x02, 0x4a
	.zero		1
	.zero		1


	//----- nvinfo : EIATTR_EXIT_INSTR_OFFSETS
	.align		4
        /*006c*/ 	.byte	0x04, 0x1c
        /*006e*/ 	.short	(.L_360 - .L_359)


	//   ....[0]....
.L_359:
        /*0070*/ 	.word	0x00002660


	//   ....[1]....
        /*0074*/ 	.word	0x00004760


	//----- nvinfo : EIATTR_CRS_STACK_SIZE
	.align		4
.L_360:
        /*0078*/ 	.byte	0x04, 0x1e
        /*007a*/ 	.short	(.L_362 - .L_361)
.L_361:
        /*007c*/ 	.word	0x00000000


	//----- nvinfo : EIATTR_CBANK_PARAM_SIZE
	.align		4
.L_362:
        /*0080*/ 	.byte	0x03, 0x19
        /*0082*/ 	.short	0x0020


	//----- nvinfo : EIATTR_PARAM_CBANK
	.align		4
        /*0084*/ 	.byte	0x04, 0x0a
        /*0086*/ 	.short	(.L_364 - .L_363)
	.align		4
.L_363:
        /*0088*/ 	.word	index@(.nv.constant0._Z13kernel_db_genPfiifl)
        /*008c*/ 	.short	0x0380
        /*008e*/ 	.short	0x0020


	//----- nvinfo : EIATTR_SW_WAR
	.align		4
.L_364:
        /*0090*/ 	.byte	0x04, 0x36
        /*0092*/ 	.short	(.L_366 - .L_365)
.L_365:
        /*0094*/ 	.word	0x00000008
.L_366:


//--------------------- .nv.callgraph             --------------------------
	.section	.nv.callgraph,"",@"SHT_CUDA_CALLGRAPH"
	.align	4
	.sectionentsize	8
	.align		4
        /*0000*/ 	.word	0x00000000
	.align		4
        /*0004*/ 	.word	0xffffffff
	.align		4
        /*0008*/ 	.word	0x00000000
	.align		4
        /*000c*/ 	.word	0xfffffffe
	.align		4
        /*0010*/ 	.word	0x00000000
	.align		4
        /*0014*/ 	.word	0xfffffffd
	.align		4
        /*0018*/ 	.word	0x00000000
	.align		4
        /*001c*/ 	.word	0xfffffffc


//--------------------- .nv.constant4             --------------------------
	.section	.nv.constant4,"a",@progbits
	.align	8
	.align		8
.nv.constant4:
        /*0000*/ 	.dword	precalc_xorwow_matrix
	.align		8
        /*0008*/ 	.dword	precalc_xorwow_offset_matrix
	.align		8
        /*0010*/ 	.dword	mrg32k3aM1
	.align		8
        /*0018*/ 	.dword	mrg32k3aM2
	.align		8
        /*0020*/ 	.dword	mrg32k3aM1SubSeq
	.align		8
        /*0028*/ 	.dword	mrg32k3aM2SubSeq
	.align		8
        /*0030*/ 	.dword	mrg32k3aM1Seq
	.align		8
        /*0038*/ 	.dword	mrg32k3aM2Seq


//--------------------- .nv.constant3             --------------------------
	.section	.nv.constant3,"a",@progbits
	.align	8
.nv.constant3:
	.type		__cr_lgamma_table,@object
	.size		__cr_lgamma_table,(.L_8 - __cr_lgamma_table)
__cr_lgamma_table:
        /*0000*/ 	.byte	0x00, 0x00, 0x00, 0x00, 0x00, 0x00, 0x00, 0x00, 0x00, 0x00, 0x00, 0x00, 0x00, 0x00, 0x00, 0x00
        /*0010*/ 	.byte	0xef, 0x39, 0xfa, 0xfe, 0x42, 0x2e, 0xe6, 0x3f, 0x02, 0x20, 0x2a, 0xfa, 0x0b, 0xab, 0xfc, 0x3f
        /*0020*/ 	.byte	0xf9, 0x2c, 0x92, 0x7c, 0xa7, 0x6c, 0x09, 0x40, 0xc9, 0x79, 0x44, 0x3c, 0x64, 0x26, 0x13, 0x40
        /*0030*/ 	.byte	0xca, 0x01, 0xcf, 0x3a, 0x27, 0x51, 0x1a, 0x40, 0x30, 0xcc, 0x2d, 0xf3, 0xe1, 0x0c, 0x21, 0x40
        /*0040*/ 	.byte	0x0d, 0xb7, 0xfc, 0x82, 0x8e, 0x35, 0x25, 0x40
.L_8:


//--------------------- .text._Z10kernel_bucILi3EEvPiS0_PfiS1_S1_S1_ifffPy --------------------------
	.section	.text._Z10kernel_bucILi3EEvPiS0_PfiS1_S1_S1_ifffPy,"ax",@progbits
	.align	128
        .global         _Z10kernel_bucILi3EEvPiS0_PfiS1_S1_S1_ifffPy
        .type           _Z10kernel_bucILi3EEvPiS0_PfiS1_S1_S1_ifffPy,@function
        .size           _Z10kernel_bucILi3EEvPiS0_PfiS1_S1_S1_ifffPy,(.L_x_243 - _Z10kernel_bucILi3EEvPiS0_PfiS1_S1_S1_ifffPy)
        .other          _Z10kernel_bucILi3EEvPiS0_PfiS1_S1_S1_ifffPy,@"STO_CUDA_ENTRY STV_DEFAULT"
_Z10kernel_bucILi3EEvPiS0_PfiS1_S1_S1_ifffPy:
.text._Z10kernel_bucILi3EEvPiS0_PfiS1_S1_S1_ifffPy:
[----:B------:R-:W-:Y:S08]  /*0000*/  LDC R1, c[0x0][0x37c] ;  /* 0x0000df00ff017b82 */ /* 0x000ff00000000800 */
[----:B------:R-:W0:Y:S01]  /*0010*/  S2UR UR6, SR_CTAID.X ;  /* 0x00000000000679c3 */ /* 0x000e220000002500 */
[----:B------:R-:W1:Y:S01]  /*0020*/  LDCU UR4, c[0x0][0x3b8] ;  /* 0x00007700ff0477ac */ /* 0x000e620008000800 */
[----:B------:R-:W-:-:S02]  /*0030*/  CS2R R10, SRZ ;  /* 0x00000000000a7805 */ /* 0x000fc4000001ff00 */
[----:B------:R-:W-:Y:S01]  /*0040*/  CS2R R12, SRZ ;  /* 0x00000000000c7805 */ /* 0x000fe2000001ff00 */
[----:B------:R-:W2:Y:S01]  /*0050*/  LDCU.64 UR12, c[0x0][0x358] ;  /* 0x00006b00ff0c77ac */ /* 0x000ea20008000a00 */
[----:B------:R-:W-:Y:S01]  /*0060*/  UMOV UR5, URZ ;  /* 0x000000ff00057c82 */ /* 0x000fe20008000000 */
[----:B0-----:R-:W-:-:S04]  /*0070*/  USHF.L.U32 UR6, UR6, 0x4, URZ ;  /* 0x0000000406067899 */ /* 0x001fc800080006ff */
[----:B-1----:R-:W-:-:S03]  /*0080*/  UISETP.GE.AND UP0, UPT, UR6, UR4, UPT ;  /* 0x000000040600728c */ /* 0x002fc6000bf06270 */
[----:B------:R-:W-:-:S06]  /*0090*/  UMOV UR4, URZ ;  /* 0x000000ff00047c82 */ /* 0x000fcc0008000000 */
[----:B--2---:R-:W-:Y:S05]  /*00a0*/  BRA.U UP0, `(.L_x_0) ;  /* 0x0000006100207547 */ /* 0x004fea000b800000 */
[----:B------:R-:W0:Y:S01]  /*00b0*/  S2R R14, SR_TID.X ;  /* 0x00000000000e7919 */ /* 0x000e220000002100 */
[----:B------:R-:W1:Y:S01]  /*00c0*/  S2UR UR9, SR_CgaCtaId ;  /* 0x00000000000979c3 */ /* 0x000e620000008800 */
[----:B------:R-:W-:Y:S01]  /*00d0*/  UMOV UR4, 0x400 ;  /* 0x0000040000047882 */ /* 0x000fe20000000000 */
[----:B------:R-:W-:Y:S01]  /*00e0*/  MOV R27, UR6 ;  /* 0x00000006001b7c02 */ /* 0x000fe20008000f00 */
[----:B------:R-:W-:Y:S01]  /*00f0*/  UIADD3 UR5, UPT, UPT, UR4, 0x400, URZ ;  /* 0x0000040004057890 */ /* 0x000fe2000fffe0ff */
[----:B------:R-:W-:Y:S01]  /*0100*/  CS2R R12, SRZ ;  /* 0x00000000000c7805 */ /* 0x000fe2000001ff00 */
[----:B------:R-:W-:Y:S01]  /*0110*/  UIADD3 UR7, UPT, UPT, UR4, 0x800, URZ ;  /* 0x0000080004077890 */ /* 0x000fe2000fffe0ff */
[----:B------:R-:W-:Y:S01]  /*0120*/  CS2R R10, SRZ ;  /* 0x00000000000a7805 */ /* 0x000fe2000001ff00 */
[----:B-1----:R-:W-:Y:S02]  /*0130*/  ULEA UR10, UR9, UR4, 0x18 ;  /* 0x00000004090a7291 */ /* 0x002fe4000f8ec0ff */
[----:B------:R-:W-:-:S02]  /*0140*/  ULEA UR5, UR9, UR5, 0x18 ;  /* 0x0000000509057291 */ /* 0x000fc4000f8ec0ff */
[----:B------:R-:W-:Y:S02]  /*0150*/  ULEA UR8, UR9, UR7, 0x18 ;  /* 0x0000000709087291 */ /* 0x000fe4000f8ec0ff */
[----:B------:R-:W-:Y:S01]  /*0160*/  UIADD3 UR4, UPT, UPT, UR4, 0xc00, URZ ;  /* 0x00000c0004047890 */ /* 0x000fe2000fffe0ff */
[----:B0-----:R-:W-:Y:S02]  /*0170*/  SHF.L.U32 R15, R14, 0x2, RZ ;  /* 0x000000020e0f7819 */ /* 0x001fe400000006ff */
[----:B------:R-:W-:Y:S01]  /*0180*/  SHF.R.U32.HI R16, RZ, 0x4, R14 ;  /* 0x00000004ff107819 */ /* 0x000fe2000001160e */
[----:B------:R-:W-:Y:S01]  /*0190*/  ULEA UR7, UR9, UR4, 0x18 ;  /* 0x0000000409077291 */ /* 0x000fe2000f8ec0ff */
[----:B------:R-:W-:Y:S02]  /*01a0*/  LOP3.LUT R0, R15, 0x3c, RZ, 0xc0, !PT ;  /* 0x0000003c0f007812 */ /* 0x000fe400078ec0ff */
[C---:B------:R-:W-:Y:S01]  /*01b0*/  LEA R17, R16.reuse, UR10, 0x6 ;  /* 0x0000000a10117c11 */ /* 0x040fe2000f8e30ff */
[----:B------:R-:W-:Y:S01]  /*01c0*/  UMOV UR4, URZ ;  /* 0x000000ff00047c82 */ /* 0x000fe20008000000 */
[----:B------:R-:W-:-:S02]  /*01d0*/  LEA R3, R16, UR5, 0x6 ;  /* 0x0000000510037c11 */ /* 0x000fc4000f8e30ff */
[----:B------:R-:W-:Y:S02]  /*01e0*/  LEA R19, R16, UR8, 0x6 ;  /* 0x0000000810137c11 */ /* 0x000fe4000f8e30ff */
[----:B------:R-:W-:Y:S02]  /*01f0*/  IADD3 R17, PT, PT, R17, R0, RZ ;  /* 0x0000000011117210 */ /* 0x000fe40007ffe0ff */
[C---:B------:R-:W-:Y:S02]  /*0200*/  IADD3 R18, PT, PT, R0.reuse, R3, RZ ;  /* 0x0000000300127210 */ /* 0x040fe40007ffe0ff */
[----:B------:R-:W-:Y:S02]  /*0210*/  IADD3 R19, PT, PT, R0, R19, RZ ;  /* 0x0000001300137210 */ /* 0x000fe40007ffe0ff */
[----:B------:R-:W-:Y:S02]  /*0220*/  SHF.L.U32 R0, R14, 0x1b, RZ ;  /* 0x0000001b0e007819 */ /* 0x000fe400000006ff */
[----:B------:R-:W-:-:S02]  /*0230*/  SHF.R.U32.HI R2, RZ, 0x2, R14 ;  /* 0x00000002ff027819 */ /* 0x000fc4000001160e */
[----:B------:R-:W-:Y:S02]  /*0240*/  LOP3.LUT R3, R14, 0x3, RZ, 0xc0, !PT ;  /* 0x000000030e037812 */ /* 0x000fe400078ec0ff */
[----:B------:R-:W-:Y:S02]  /*0250*/  LOP3.LUT R25, R16, 0x3c, RZ, 0xc0, !PT ;  /* 0x0000003c10197812 */ /* 0x000fe400078ec0ff */
[----:B------:R-:W-:Y:S02]  /*0260*/  SHF.R.S32.HI R0, RZ, 0x1f, R0 ;  /* 0x0000001fff007819 */ /* 0x000fe40000011400 */
[--C-:B------:R-:W-:Y:S02]  /*0270*/  LOP3.LUT R5, R3, 0xc, R2.reuse, 0xf8, !PT ;  /* 0x0000000c03057812 */ /* 0x100fe400078ef802 */
[----:B------:R-:W-:Y:S02]  /*0280*/  LOP3.LUT R26, R2, 0xc, RZ, 0xc0, !PT ;  /* 0x0000000c021a7812 */ /* 0x000fe400078ec0ff */
[----:B------:R-:W-:-:S02]  /*0290*/  LOP3.LUT R2, R25, 0x3, R2, 0xf8, !PT ;  /* 0x0000000319027812 */ /* 0x000fc400078ef802 */
[----:B------:R-:W-:Y:S02]  /*02a0*/  LOP3.LUT R20, R14, 0xf, RZ, 0xc0, !PT ;  /* 0x0000000f0e147812 */ /* 0x000fe400078ec0ff */
[----:B------:R-:W-:Y:S02]  /*02b0*/  LOP3.LUT R3, R0, 0xf, RZ, 0xc0, !PT ;  /* 0x0000000f00037812 */ /* 0x000fe400078ec0ff */
[----:B------:R-:W-:Y:S02]  /*02c0*/  MOV R7, UR7 ;  /* 0x0000000700077c02 */ /* 0x000fe40008000f00 */
[----:B------:R-:W-:Y:S02]  /*02d0*/  SHF.L.U32 R4, R14, 0xa, RZ ;  /* 0x0000000a0e047819 */ /* 0x000fe400000006ff */
[----:B------:R-:W-:Y:S01]  /*02e0*/  LEA R0, R2, UR5, 0x6 ;  /* 0x0000000502007c11 */ /* 0x000fe2000f8e30ff */
[C-C-:B------:R-:W-:Y:S01]  /*02f0*/  IMAD R21, R20.reuse, 0x404, R7.reuse ;  /* 0x0000040414157824 */ /* 0x140fe200078e0207 */
[----:B------:R-:W-:Y:S01]  /*0300*/  IADD3 R3, PT, PT, R20, R3, RZ ;  /* 0x0000000314037210 */ /* 0x000fe20007ffe0ff */
[----:B------:R-:W-:Y:S01]  /*0310*/  IMAD R28, R16, 0x404, R7 ;  /* 0x00000404101c7824 */ /* 0x000fe200078e0207 */
[----:B------:R-:W-:Y:S01]  /*0320*/  LOP3.LUT R4, R4, 0x3c00, RZ, 0xc0, !PT ;  /* 0x00003c0004047812 */ /* 0x000fe200078ec0ff */
[----:B------:R-:W-:Y:S01]  /*0330*/  HFMA2 R7, -RZ, RZ, 0, 0 ;  /* 0x00000000ff077431 */ /* 0x000fe200000001ff */
[----:B------:R-:W-:Y:S01]  /*0340*/  LEA R23, R5, R0, 0x2 ;  /* 0x0000000005177211 */ /* 0x000fe200078e10ff */
[----:B------:R-:W-:Y:S01]  /*0350*/  UMOV UR5, URZ ;  /* 0x000000ff00057c82 */ /* 0x000fe20008000000 */
[----:B------:R-:W-:-:S02]  /*0360*/  LEA R0, R3, 0x3c0, 0x2 ;  /* 0x000003c003007811 */ /* 0x000fc400078e10ff */
[----:B------:R-:W-:Y:S02]  /*0370*/  IADD3 R4, PT, PT, R21, -R4, RZ ;  /* 0x8000000415047210 */ /* 0x000fe40007ffe0ff */
[C---:B------:R-:W-:Y:S02]  /*0380*/  LEA R22, R2.reuse, UR10, 0x6 ;  /* 0x0000000a02167c11 */ /* 0x040fe4000f8e30ff */
[----:B------:R-:W-:Y:S01]  /*0390*/  LEA R24, R2, UR8, 0x6 ;  /* 0x0000000802187c11 */ /* 0x000fe2000f8e30ff */
[--C-:B------:R-:W-:Y:S01]  /*03a0*/  IMAD R25, R25, 0x404, R4.reuse ;  /* 0x0000040419197824 */ /* 0x100fe200078e0204 */
[----:B------:R-:W-:Y:S01]  /*03b0*/  LOP3.LUT R31, R0, 0x3fc, RZ, 0xc0, !PT ;  /* 0x000003fc001f7812 */ /* 0x000fe200078ec0ff */
[----:B------:R-:W-:Y:S01]  /*03c0*/  IMAD R26, R26, 0x404, R4 ;  /* 0x000004041a1a7824 */ /* 0x000fe200078e0204 */
[C---:B------:R-:W-:Y:S02]  /*03d0*/  LEA R22, R5.reuse, R22, 0x2 ;  /* 0x0000001605167211 */ /* 0x040fe400078e10ff */
[----:B------:R-:W-:-:S02]  /*03e0*/  LEA R24, R5, R24, 0x2 ;  /* 0x0000001805187211 */ /* 0x000fc400078e10ff */
[----:B------:R-:W-:Y:S02]  /*03f0*/  IADD3 R29, PT, PT, R15, UR7, RZ ;  /* 0x000000070f1d7c10 */ /* 0x000fe4000fffe0ff */
[----:B------:R-:W-:Y:S02]  /*0400*/  LEA R30, R3, R28, 0x2 ;  /* 0x0000001c031e7211 */ /* 0x000fe400078e10ff */
[----:B------:R-:W-:Y:S02]  /*0410*/  IADD3 R31, PT, PT, R28, R31, RZ ;  /* 0x0000001f1c1f7210 */ /* 0x000fe40007ffe0ff */
[----:B------:R-:W-:-:S07]  /*0420*/  MOV R6, R14 ;  /* 0x0000000e00067202 */ /* 0x000fce0000000f00 */
.L_x_7:
[----:B------:R-:W0:Y:S01]  /*0430*/  LDCU.128 UR8, c[0x0][0x3a0] ;  /* 0x00007400ff0877ac */ /* 0x000e220008000c00 */
[----:B------:R-:W-:Y:S01]  /*0440*/  IMAD.WIDE R2, R27, 0x100, R6 ;  /* 0x000001001b027825 */ /* 0x000fe200078e0206 */
[----:B-1----:R-:W1:Y:S02]  /*0450*/  LDCU.64 UR14, c[0x0][0x3b0] ;  /* 0x00007600ff0e77ac */ /* 0x002e640008000a00 */
[C---:B------:R-:W-:Y:S02]  /*0460*/  SHF.L.U32 R0, R2.reuse, 0x2, RZ ;  /* 0x0000000202007819 */ /* 0x040fe400000006ff */
[----:B------:R-:W-:Y:S01]  /*0470*/  SHF.L.U64.HI R3, R2, 0x2, R3 ;  /* 0x0000000202037819 */ /* 0x000fe20000010203 */
[----:B------:R-:W2:Y:S01]  /*0480*/  LDCU UR6, c[0x0][0x398] ;  /* 0x00007300ff0677ac */ /* 0x000ea20008000800 */
[C---:B0-----:R-:W-:Y:S01]  /*0490*/  IADD3 R4, P0, PT, R0.reuse, UR8, RZ ;  /* 0x0000000800047c10 */ /* 0x041fe2000ff1e0ff */
[----:B------:R-:W0:Y:S01]  /*04a0*/  LDCU UR8, c[0x0][0x3b8] ;  /* 0x00007700ff0877ac */ /* 0x000e220008000800 */
[----:B------:R-:W-:-:S02]  /*04b0*/  IADD3 R8, P1, PT, R0, UR10, RZ ;  /* 0x0000000a00087c10 */ /* 0x000fc4000ff3e0ff */
[C---:B------:R-:W-:Y:S02]  /*04c0*/  IADD3.X R5, PT, PT, R3.reuse, UR9, RZ, P0, !PT ;  /* 0x0000000903057c10 */ /* 0x040fe400087fe4ff */
[----:B-1----:R-:W-:Y:S02]  /*04d0*/  IADD3 R2, P0, PT, R0, UR14, RZ ;  /* 0x0000000e00027c10 */ /* 0x002fe4000ff1e0ff */
[C---:B------:R-:W-:Y:S01]  /*04e0*/  IADD3.X R9, PT, PT, R3.reuse, UR11, RZ, P1, !PT ;  /* 0x0000000b03097c10 */ /* 0x040fe20008ffe4ff */
[----:B------:R-:W3:Y:S01]  /*04f0*/  LDG.E R0, desc[UR12][R4.64] ;  /* 0x0000000c04007981 */ /* 0x000ee2000c1e1900 */
[----:B------:R-:W-:-:S03]  /*0500*/  IADD3.X R3, PT, PT, R3, UR15, RZ, P0, !PT ;  /* 0x0000000f03037c10 */ /* 0x000fc600087fe4ff */
[----:B------:R-:W4:Y:S04]  /*0510*/  LDG.E R34, desc[UR12][R4.64+0x400] ;  /* 0x0004000c04227981 */ /* 0x000f28000c1e1900 */
[----:B------:R-:W5:Y:S04]  /*0520*/  LDG.E R40, desc[UR12][R4.64+0x800] ;  /* 0x0008000c04287981 */ /* 0x000f68000c1e1900 */
        /* <DEDUP_REMOVED lines=44> */
[----:B------:R-:W5:Y:S01]  /*07f0*/  LDG.E R120, desc[UR12][R2.64+0x3c00] ;  /* 0x003c000c02787981 */ /* 0x000f62000c1e1900 */
[----:B--2---:R-:W-:Y:S01]  /*0800*/  UISETP.GE.AND UP0, UPT, UR6, 0x1, UPT ;  /* 0x000000010600788c */ /* 0x004fe2000bf06270 */
[----:B0-----:R-:W-:-:S02]  /*0810*/  IADD3 R33, PT, PT, -R27, UR8, RZ ;  /* 0x000000081b217c10 */ /* 0x001fc4000fffe1ff */
[----:B---3--:R0:W-:Y:S04]  /*0820*/  STS [R15+UR7], R0 ;  /* 0x000000000f007988 */ /* 0x0081e80008000807 */
[----:B----4-:R1:W-:Y:S04]  /*0830*/  STS [R15+UR7+0x404], R34 ;  /* 0x000404220f007988 */ /* 0x0103e80008000807 */
[----:B-----5:R1:W-:Y:S01]  /*0840*/  STS [R15+UR7+0x808], R40 ;  /* 0x000808280f007988 */ /* 0x0203e20008000807 */
[----:B0-----:R-:W-:-:S03]  /*0850*/  IADD3 R0, PT, PT, R27, 0x10, RZ ;  /* 0x000000101b007810 */ /* 0x001fc60007ffe0ff */
[----:B------:R1:W-:Y:S01]  /*0860*/  STS [R15+UR7+0xc0c], R46 ;  /* 0x000c0c2e0f007988 */ /* 0x0003e20008000807 */
[----:B------:R-:W-:-:S03]  /*0870*/  ISETP.GE.AND P0, PT, R0, UR8, PT ;  /* 0x0000000800007c0c */ /* 0x000fc6000bf06270 */
[----:B------:R1:W-:Y:S01]  /*0880*/  STS [R15+UR7+0x1010], R52 ;  /* 0x001010340f007988 */ /* 0x0003e20008000807 */
[----:B------:R-:W-:-:S03]  /*0890*/  SEL R33, R33, 0x10, P0 ;  /* 0x0000001021217807 */ /* 0x000fc60000000000 */
[----:B------:R1:W-:Y:S04]  /*08a0*/  STS [R15+UR7+0x1414], R58 ;  /* 0x0014143a0f007988 */ /* 0x0003e80008000807 */
        /* <DEDUP_REMOVED lines=41> */
[----:B------:R1:W-:Y:S01]  /*0b40*/  STS [R15+UR7+0xbcbc], R120 ;  /* 0x00bcbc780f007988 */ /* 0x0003e20008000807 */
[----:B------:R-:W-:Y:S06]  /*0b50*/  BAR.SYNC.DEFER_BLOCKING 0x0 ;  /* 0x0000000000007b1d */ /* 0x000fec0000010000 */
[----:B------:R-:W-:Y:S05]  /*0b60*/  BRA.U !UP0, `(.L_x_1) ;  /* 0x00000055085c7547 */ /* 0x000fea000b800000 */
[----:B-1----:R-:W0:Y:S01]  /*0b70*/  LDC.64 R8, c[0x0][0x388] ;  /* 0x0000e200ff087b82 */ /* 0x002e220000000a00 */
[----:B------:R-:W-:Y:S01]  /*0b80*/  UIADD3 UR6, UPT, UPT, UR6, -0x1, URZ ;  /* 0xffffffff06067890 */ /* 0x000fe2000fffe0ff */
[C---:B------:R-:W-:Y:S01]  /*0b90*/  IADD3 R3, PT, PT, R16.reuse, R27, RZ ;  /* 0x0000001b10037210 */ /* 0x040fe20007ffe0ff */
[----:B------:R-:W1:Y:S01]  /*0ba0*/  LDCU UR10, c[0x0][0x3bc] ;  /* 0x00007780ff0a77ac */ /* 0x000e620008000800 */
[----:B------:R-:W-:Y:S02]  /*0bb0*/  ISETP.GE.AND P4, PT, R16, R33, PT ;  /* 0x000000211000720c */ /* 0x000fe40003f86270 */
[----:B------:R-:W-:Y:S01]  /*0bc0*/  MOV R35, RZ ;  /* 0x000000ff00237202 */ /* 0x000fe20000000f00 */
[----:B------:R-:W-:Y:S01]  /*0bd0*/  ULEA.HI UR6, UR6, UR4, URZ, 0x1c ;  /* 0x0000000406067291 */ /* 0x000fe2000f8fe0ff */
[----:B------:R-:W2:Y:S01]  /*0be0*/  LDCU.64 UR8, c[0x0][0x390] ;  /* 0x00007200ff0877ac */ /* 0x000ea20008000a00 */
[----:B------:R-:W3:Y:S02]  /*0bf0*/  LDCU.64 UR14, c[0x0][0x3c0] ;  /* 0x00007800ff0e77ac */ /* 0x000ee40008000a00 */
[----:B------:R-:W-:Y:S01]  /*0c00*/  UIADD3 UR6, UPT, UPT, UR6, 0x1, URZ ;  /* 0x0000000106067890 */ /* 0x000fe2000fffe0ff */
[----:B0123--:R-:W-:-:S11]  /*0c10*/  IMAD.WIDE R8, R3, 0x4, R8 ;  /* 0x0000000403087825 */ /* 0x00ffd600078e0208 */
.L_x_6:
[----:B------:R-:W-:-:S03]  /*0c20*/  IMAD.WIDE.U32 R4, R35, 0x100, R6 ;  /* 0x0000010023047825 */ /* 0x000fc600078e0006 */
[----:B------:R-:W-:-:S04]  /*0c30*/  LEA R2, P0, R4, UR8, 0x2 ;  /* 0x0000000804027c11 */ /* 0x000fc8000f8010ff */
[----:B------:R-:W-:-:S05]  /*0c40*/  LEA.HI.X R3, R4, UR9, R5, 0x2, P0 ;  /* 0x0000000904037c11 */ /* 0x000fca00080f1405 */
[----:B------:R-:W2:Y:S04]  /*0c50*/  LDG.E R0, desc[UR12][R2.64] ;  /* 0x0000000c02007981 */ /* 0x000ea8000c1e1900 */
[----:B------:R-:W3:Y:S04]  /*0c60*/  LDG.E R4, desc[UR12][R2.64+0x400] ;  /* 0x0004000c02047981 */ /* 0x000ee8000c1e1900 */
        /* <DEDUP_REMOVED lines=13> */
[----:B------:R0:W5:Y:S01]  /*0d40*/  LDG.E R58, desc[UR12][R2.64+0x3c00] ;  /* 0x003c000c023a7981 */ /* 0x000162000c1e1900 */
[----:B------:R-:W-:Y:S01]  /*0d50*/  ISETP.GT.U32.AND P0, PT, R14, 0x3f, PT ;  /* 0x0000003f0e00780c */ /* 0x000fe20003f04070 */
[----:B------:R-:W-:-:S12]  /*0d60*/  BSSY.RECONVERGENT B0, `(.L_x_2) ;  /* 0x0000516000007945 */ /* 0x000fd80003800200 */
[----:B------:R-:W0:Y:S02]  /*0d70*/  @!P0 S2R R14, SR_TID.X ;  /* 0x00000000000e8919 */ /* 0x000e240000002100 */
[----:B0-----:R-:W-:Y:S01]  /*0d80*/  @!P0 LEA R2, R14, R29, 0xa ;  /* 0x0000001d0e028211 */ /* 0x001fe200078e50ff */
[----:B--2---:R-:W-:Y:S04]  /*0d90*/  STS [R15+UR7+0xc0c0], R0 ;  /* 0x00c0c0000f007988 */ /* 0x004fe80008000807 */
[----:B---3--:R-:W-:Y:S04]  /*0da0*/  STS [R15+UR7+0xc4c4], R4 ;  /* 0x00c4c4040f007988 */ /* 0x008fe80008000807 */
[----:B----4-:R-:W-:Y:S04]  /*0db0*/  STS [R15+UR7+0xc8c8], R32 ;  /* 0x00c8c8200f007988 */ /* 0x010fe80008000807 */
[----:B-----5:R-:W-:Y:S04]  /*0dc0*/  STS [R15+UR7+0xcccc], R34 ;  /* 0x00cccc220f007988 */ /* 0x020fe80008000807 */
[----:B------:R-:W-:Y:S04]  /*0dd0*/  STS [R15+UR7+0xd0d0], R36 ;  /* 0x00d0d0240f007988 */ /* 0x000fe80008000807 */
        /* <DEDUP_REMOVED lines=11> */
[----:B------:R-:W-:Y:S04]  /*0e90*/  STS [R17], RZ ;  /* 0x000000ff11007388 */ /* 0x000fe80000000800 */
[----:B------:R-:W-:Y:S04]  /*0ea0*/  STS [R18], RZ ;  /* 0x000000ff12007388 */ /* 0x000fe80000000800 */
[----:B------:R-:W-:Y:S04]  /*0eb0*/  STS [R19], RZ ;  /* 0x000000ff13007388 */ /* 0x000fe80000000800 */
[----:B------:R-:W-:Y:S01]  /*0ec0*/  @!P0 STS [R2+0x400], RZ ;  /* 0x000400ff02008388 */ /* 0x000fe20000000800 */
[----:B------:R-:W-:Y:S01]  /*0ed0*/  BAR.SYNC.DEFER_BLOCKING 0x0 ;  /* 0x0000000000007b1d */ /* 0x000fe20000010000 */
[----:B------:R-:W-:-:S05]  /*0ee0*/  ISETP.NE.AND P0, PT, R20, RZ, PT ;  /* 0x000000ff1400720c */ /* 0x000fca0003f05270 */
[----:B------:R-:W0:Y:S04]  /*0ef0*/  LDS R0, [R30+0xc0c0] ;  /* 0x00c0c0001e007984 */ /* 0x000e280000000800 */
[----:B------:R-:W1:Y:S04]  /*0f00*/  LDS R3, [R30+0xc100] ;  /* 0x00c100001e037984 */ /* 0x000e680000000800 */
[----:B------:R-:W2:Y:S04]  /*0f10*/  LDS R5, [R30+0xc140] ;  /* 0x00c140001e057984 */ /* 0x000ea80000000800 */
[----:B------:R-:W3:Y:S04]  /*0f20*/  LDS R37, [R30+0xc180] ;  /* 0x00c180001e257984 */ /* 0x000ee80000000800 */
[----:B------:R-:W4:Y:S04]  /*0f30*/  LDS R39, [R30+0xc1c0] ;  /* 0x00c1c0001e277984 */ /* 0x000f280000000800 */
[----:B------:R-:W5:Y:S04]  /*0f40*/  LDS R41, [R30+0xc200] ;  /* 0x00c200001e297984 */ /* 0x000f680000000800 */
[----:B------:R-:W5:Y:S04]  /*0f50*/  LDS R43, [R30+0xc240] ;  /* 0x00c240001e2b7984 */ /* 0x000f680000000800 */
[----:B------:R-:W5:Y:S04]  /*0f60*/  LDS R45, [R30+0xc280] ;  /* 0x00c280001e2d7984 */ /* 0x000f680000000800 */
[----:B------:R-:W5:Y:S04]  /*0f70*/  LDS R47, [R30+0xc2c0] ;  /* 0x00c2c0001e2f7984 */ /* 0x000f680000000800 */
[----:B------:R-:W5:Y:S01]  /*0f80*/  LDS R49, [R30+0xc300] ;  /* 0x00c300001e317984 */ /* 0x000f620000000800 */
[----:B0-----:R-:W-:-:S03]  /*0f90*/  FFMA R0, R0, R0, RZ ;  /* 0x0000000000007223 */ /* 0x001fc600000000ff */
[----:B------:R-:W0:Y:S01]  /*0fa0*/  LDS R51, [R30+0xc340] ;  /* 0x00c340001e337984 */ /* 0x000e220000000800 */
[----:B-1----:R-:W-:-:S03]  /*0fb0*/  FFMA R0, R3, R3, R0 ;  /* 0x0000000303007223 */ /* 0x002fc60000000000 */
[----:B------:R-:W1:Y:S01]  /*0fc0*/  LDS R3, [R30+0xc380] ;  /* 0x00c380001e037984 */ /* 0x000e620000000800 */
[----:B--2---:R-:W-:-:S03]  /*0fd0*/  FFMA R0, R5, R5, R0 ;  /* 0x0000000505007223 */ /* 0x004fc60000000000 */
[----:B------:R-:W2:Y:S01]  /*0fe0*/  LDS R5, [R30+0xc3c0] ;  /* 0x00c3c0001e057984 */ /* 0x000ea20000000800 */
[----:B---3--:R-:W-:-:S03]  /*0ff0*/  FFMA R0, R37, R37, R0 ;  /* 0x0000002525007223 */ /* 0x008fc60000000000 */
[----:B------:R-:W3:Y:S01]  /*1000*/  LDS R37, [R30+0xc400] ;  /* 0x00c400001e257984 */ /* 0x000ee20000000800 */
[----:B----4-:R-:W-:-:S03]  /*1010*/  FFMA R0, R39, R39, R0 ;  /* 0x0000002727007223 */ /* 0x010fc60000000000 */
[----:B------:R-:W4:Y:S01]  /*1020*/  LDS R39, [R30+0xc440] ;  /* 0x00c440001e277984 */ /* 0x000f220000000800 */
[----:B-----5:R-:W-:-:S03]  /*1030*/  FFMA R0, R41, R41, R0 ;  /* 0x0000002929007223 */ /* 0x020fc60000000000 */
[----:B------:R-:W5:Y:S01]  /*1040*/  LDS R41, [R31+0xc0c0] ;  /* 0x00c0c0001f297984 */ /* 0x000f620000000800 */
[----:B------:R-:W-:-:S04]  /*1050*/  FFMA R0, R43, R43, R0 ;  /* 0x0000002b2b007223 */ /* 0x000fc80000000000 */
[----:B------:R-:W-:-:S04]  /*1060*/  FFMA R0, R45, R45, R0 ;  /* 0x0000002d2d007223 */ /* 0x000fc80000000000 */
[----:B------:R-:W-:-:S04]  /*1070*/  FFMA R0, R47, R47, R0 ;  /* 0x0000002f2f007223 */ /* 0x000fc80000000000 */
[----:B------:R-:W-:-:S04]  /*1080*/  FFMA R0, R49, R49, R0 ;  /* 0x0000003131007223 */ /* 0x000fc80000000000 */
[----:B0-----:R-:W-:-:S04]  /*1090*/  FFMA R0, R51, R51, R0 ;  /* 0x0000003333007223 */ /* 0x001fc80000000000 */
[----:B-1----:R-:W-:-:S04]  /*10a0*/  FFMA R0, R3, R3, R0 ;  /* 0x0000000303007223 */ /* 0x002fc80000000000 */
[----:B--2---:R-:W-:-:S04]  /*10b0*/  FFMA R0, R5, R5, R0 ;  /* 0x0000000505007223 */ /* 0x004fc80000000000 */
[----:B---3--:R-:W-:-:S04]  /*10c0*/  FFMA R0, R37, R37, R0 ;  /* 0x0000002525007223 */ /* 0x008fc80000000000 */
[----:B----4-:R-:W-:-:S04]  /*10d0*/  FFMA R0, R39, R39, R0 ;  /* 0x0000002727007223 */ /* 0x010fc80000000000 */
[----:B-----5:R-:W-:-:S05]  /*10e0*/  FFMA R0, R41, R41, R0 ;  /* 0x0000002929007223 */ /* 0x020fca0000000000 */
[----:B------:R-:W0:Y:S02]  /*10f0*/  SHFL.BFLY PT, R3, R0, 0x1, 0x1f ;  /* 0x0c201f0000037f89 */ /* 0x000e2400000e0000 */
[----:B0-----:R-:W-:-:S05]  /*1100*/  FADD R3, R0, R3 ;  /* 0x0000000300037221 */ /* 0x001fca0000000000 */
[----:B------:R-:W0:Y:S02]  /*1110*/  SHFL.BFLY PT, R2, R3, 0x2, 0x1f ;  /* 0x0c401f0003027f89 */ /* 0x000e2400000e0000 */
[----:B0-----:R-:W-:-:S05]  /*1120*/  FADD R2, R3, R2 ;  /* 0x0000000203027221 */ /* 0x001fca0000000000 */
[----:B------:R-:W0:Y:S02]  /*1130*/  SHFL.BFLY PT, R5, R2, 0x4, 0x1f ;  /* 0x0c801f0002057f89 */ /* 0x000e2400000e0000 */
[----:B0-----:R-:W-:-:S05]  /*1140*/  FADD R32, R2, R5 ;  /* 0x0000000502207221 */ /* 0x001fca0000000000 */
[----:B------:R-:W0:Y:S02]  /*1150*/  SHFL.BFLY PT, R5, R32, 0x8, 0x1f ;  /* 0x0d001f0020057f89 */ /* 0x000e2400000e0000 */
[----:B0-----:R-:W-:-:S05]  /*1160*/  FADD R39, R32, R5 ;  /* 0x0000000520277221 */ /* 0x001fca0000000000 */
[----:B------:R-:W-:Y:S01]  /*1170*/  @!P0 STS [R28+0xc4c0], R39 ;  /* 0x00c4c0271c008388 */ /* 0x000fe20000000800 */
[----:B------:R-:W-:-:S03]  /*1180*/  R2P PR, R14, 0xf ;  /* 0x0000000f0e007804 */ /* 0x000fc60000000000 */
[----:B------:R-:W-:Y:S04]  /*1190*/  LDS R5, [R25] ;  /* 0x0000000019057984 */ /* 0x000fe80000000800 */
[----:B------:R-:W0:Y:S04]  /*11a0*/  LDS R0, [R26+0xc0c0] ;  /* 0x00c0c0001a007984 */ /* 0x000e280000000800 */
[----:B------:R-:W1:Y:S04]  /*11b0*/  LDS R4, [R26+0xc4c4] ;  /* 0x00c4c4001a047984 */ /* 0x000e680000000800 */
[----:B------:R-:W2:Y:S04]  /*11c0*/  LDS R2, [R26+0xcccc] ;  /* 0x00cccc001a027984 */ /* 0x000ea80000000800 */
[----:B------:R-:W-:Y:S04]  /*11d0*/  LDS R66, [R25+0x40] ;  /* 0x0000400019427984 */ /* 0x000fe80000000800 */
[----:B------:R-:W3:Y:S04]  /*11e0*/  LDS R34, [R26+0xc100] ;  /* 0x00c100001a227984 */ /* 0x000ee80000000800 */
[----:B------:R-:W4:Y:S04]  /*11f0*/  LDS R61, [R26+0xc504] ;  /* 0x00c504001a3d7984 */ /* 0x000f280000000800 */
[----:B------:R-:W5:Y:S04]  /*1200*/  LDS R3, [R26+0xc8c8] ;  /* 0x00c8c8001a037984 */ /* 0x000f680000000800 */
[----:B------:R-:W5:Y:S04]  /*1210*/  LDS R59, [R26+0xcd0c] ;  /* 0x00cd0c001a3b7984 */ /* 0x000f680000000800 */
[----:B------:R-:W-:Y:S04]  /*1220*/  LDS R70, [R25+0x80] ;  /* 0x0000800019467984 */ /* 0x000fe80000000800 */
[----:B------:R-:W5:Y:S04]  /*1230*/  LDS R58, [R26+0xc140] ;  /* 0x00c140001a3a7984 */ /* 0x000f680000000800 */
[----:B------:R-:W5:Y:S01]  /*1240*/  LDS R37, [R26+0xc544] ;  /* 0x00c544001a257984 */ /* 0x000f620000000800 */
[----:B0-----:R-:W-:-:S03]  /*1250*/  FFMA R63, R5, R0, RZ ;  /* 0x00000000053f7223 */ /* 0x001fc600000000ff */
[----:B------:R-:W0:Y:S01]  /*1260*/  LDS R60, [R26+0xc908] ;  /* 0x00c908001a3c7984 */ /* 0x000e220000000800 */
[----:B-1----:R-:W-:-:S03]  /*1270*/  FFMA R62, R5, R4, RZ ;  /* 0x00000004053e7223 */ /* 0x002fc600000000ff */
[----:B------:R-:W-:Y:S01]  /*1280*/  LDS R67, [R25+0xc0] ;  /* 0x0000c00019437984 */ /* 0x000fe20000000800 */
[----:B--2---:R-:W-:-:S03]  /*1290*/  FFMA R64, R5, R2, RZ ;  /* 0x0000000205407223 */ /* 0x004fc600000000ff */
[----:B------:R-:W1:Y:S04]  /*12a0*/  LDS R44, [R26+0xc584] ;  /* 0x00c584001a2c7984 */ /* 0x000e680000000800 */
[----:B------:R-:W2:Y:S01]  /*12b0*/  LDS R57, [R26+0xc948] ;  /* 0x00c948001a397984 */ /* 0x000ea20000000800 */
[----:B---3--:R-:W-:-:S03]  /*12c0*/  FFMA R63, R66, R34, R63 ;  /* 0x00000022423f7223 */ /* 0x008fc6000000003f */
[----:B------:R-:W3:Y:S01]  /*12d0*/  LDS R56, [R26+0xcd4c] ;  /* 0x00cd4c001a387984 */ /* 0x000ee20000000800 */
[----:B----4-:R-:W-:-:S03]  /*12e0*/  FFMA R62, R66, R61, R62 ;  /* 0x0000003d423e7223 */ /* 0x010fc6000000003e */
[----:B------:R-:W4:Y:S01]  /*12f0*/  LDS R55, [R26+0xc180] ;  /* 0x00c180001a377984 */ /* 0x000f220000000800 */
[----:B-----5:R-:W-:-:S03]  /*1300*/  FFMA R65, R5, R3, RZ ;  /* 0x0000000305417223 */ /* 0x020fc600000000ff */
[----:B------:R-:W-:Y:S01]  /*1310*/  LDS R72, [R25+0x100] ;  /* 0x0001000019487984 */ /* 0x000fe20000000800 */
[----:B------:R-:W-:-:S03]  /*1320*/  FFMA R5, R66, R59, R64 ;  /* 0x0000003b42057223 */ /* 0x000fc60000000040 */
[----:B------:R-:W5:Y:S04]  /*1330*/  LDS R52, [R26+0xc5c4] ;  /* 0x00c5c4001a347984 */ /* 0x000f680000000800 */
[----:B------:R-:W5:Y:S01]  /*1340*/  LDS R54, [R26+0xc988] ;  /* 0x00c988001a367984 */ /* 0x000f620000000800 */
[----:B------:R-:W-:-:S03]  /*1350*/  FFMA R64, R70, R58, R63 ;  /* 0x0000003a46407223 */ /* 0x000fc6000000003f */
[----:B------:R-:W-:Y:S01]  /*1360*/  LDS R74, [R25+0x140] ;  /* 0x00014000194a7984 */ /* 0x000fe20000000800 */
[----:B------:R-:W-:-:S03]  /*1370*/  FFMA R63, R70, R37, R62 ;  /* 0x00000025463f7223 */ /* 0x000fc6000000003e */
[----:B------:R-:W5:Y:S01]  /*1380*/  LDS R49, [R26+0xc604] ;  /* 0x00c604001a317984 */ /* 0x000f620000000800 */
[----:B0-----:R-:W-:-:S03]  /*1390*/  FFMA R68, R66, R60, R65 ;  /* 0x0000003c42447223 */ /* 0x001fc60000000041 */
[----:B------:R-:W0:Y:S04]  /*13a0*/  LDS R53, [R26+0xcd8c] ;  /* 0x00cd8c001a357984 */ /* 0x000e280000000800 */
[----:B------:R-:W-:Y:S01]  /*13b0*/  LDS R76, [R25+0x180] ;  /* 0x00018000194c7984 */ /* 0x000fe20000000800 */
[----:B-1----:R-:W-:-:S03]  /*13c0*/  FFMA R63, R67, R44, R63 ;  /* 0x0000002c433f7223 */ /* 0x002fc6000000003f */
[----:B------:R-:W1:Y:S01]  /*13d0*/  LDS R38, [R26+0xc644] ;  /* 0x00c644001a267984 */ /* 0x000e620000000800 */
[----:B--2---:R-:W-:-:S03]  /*13e0*/  FFMA R65, R70, R57, R68 ;  /* 0x0000003946417223 */ /* 0x004fc60000000044 */
[----:B------:R-:W2:Y:S01]  /*13f0*/  LDS R36, [R26+0xc1c0] ;  /* 0x00c1c0001a247984 */ /* 0x000ea20000000800 */
[----:B---3--:R-:W-:-:S03]  /*1400*/  FFMA R70, R70, R56, R5 ;  /* 0x0000003846467223 */ /* 0x008fc60000000005 */
[----:B------:R-:W3:Y:S01]  /*1410*/  LDS R51, [R26+0xc9c8] ;  /* 0x00c9c8001a337984 */ /* 0x000ee20000000800 */
[----:B----4-:R-:W-:-:S03]  /*1420*/  FFMA R5, R67, R55, R64 ;  /* 0x0000003743057223 */ /* 0x010fc60000000040 */
[----:B------:R-:W4:Y:S04]  /*1430*/  LDS R50, [R26+0xcdcc] ;  /* 0x00cdcc001a327984 */ /* 0x000f280000000800 */
[----:B------:R-:W-:Y:S01]  /*1440*/  LDS R78, [R25+0x1c0] ;  /* 0x0001c000194e7984 */ /* 0x000fe20000000800 */
[----:B-----5:R-:W-:-:S03]  /*1450*/  FFMA R64, R72, R52, R63 ;  /* 0x0000003448407223 */ /* 0x020fc6000000003f */
[----:B------:R-:W5:Y:S01]  /*1460*/  LDS R39, [R26+0xc684] ;  /* 0x00c684001a277984 */ /* 0x000f620000000800 */
[----:B------:R-:W-:-:S03]  /*1470*/  FFMA R62, R67, R54, R65 ;  /* 0x00000036433e7223 */ /* 0x000fc60000000041 */
[----:B------:R-:W5:Y:S04]  /*1480*/  LDS R32, [R26+0xc200] ;  /* 0x00c200001a207984 */ /* 0x000f680000000800 */
[----:B------:R-:W5:Y:S01]  /*1490*/  LDS R48, [R26+0xca08] ;  /* 0x00ca08001a307984 */ /* 0x000f620000000800 */
[----:B------:R-:W-:-:S03]  /*14a0*/  FFMA R65, R74, R49, R64 ;  /* 0x000000314a417223 */ /* 0x000fc60000000040 */
[----:B------:R-:W5:Y:S01]  /*14b0*/  LDS R47, [R26+0xce0c] ;  /* 0x00ce0c001a2f7984 */ /* 0x000f620000000800 */
[----:B0-----:R-:W-:-:S03]  /*14c0*/  FFMA R67, R67, R53, R70 ;  /* 0x0000003543437223 */ /* 0x001fc60000000046 */
[----:B------:R-:W0:Y:S04]  /*14d0*/  LDS R46, [R26+0xc240] ;  /* 0x00c240001a2e7984 */ /* 0x000e280000000800 */
        /* <DEDUP_REMOVED lines=13> */
[----:B------:R-:W5:Y:S01]  /*15b0*/  LDS R93, [R26+0xc6c4] ;  /* 0x00c6c4001a5d7984 */ /* 0x000f620000000800 */
[----:B------:R-:W-:-:S03]  /*15c0*/  FFMA R62, R74, R48, R63 ;  /* 0x000000304a3e7223 */ /* 0x000fc6000000003f */
[----:B------:R-:W5:Y:S01]  /*15d0*/  LDS R92, [R26+0xcac8] ;  /* 0x00cac8001a5c7984 */ /* 0x000f620000000800 */
[----:B------:R-:W-:-:S03]  /*15e0*/  FFMA R72, R74, R47, R72 ;  /* 0x0000002f4a487223 */ /* 0x000fc60000000048 */
[----:B------:R-:W5:Y:S01]  /*15f0*/  LDS R91, [R26+0xcecc] ;  /* 0x00cecc001a5b7984 */ /* 0x000f620000000800 */
[----:B0-----:R-:W-:-:S03]  /*1600*/  FFMA R5, R76, R46, R5 ;  /* 0x0000002e4c057223 */ /* 0x001fc60000000005 */
[----:B------:R-:W-:Y:S01]  /*1610*/  LDS R104, [R25+0x240] ;  /* 0x0002400019687984 */ /* 0x000fe20000000800 */
[----:B------:R-:W-:-:S03]  /*1620*/  FFMA R62, R76, R45, R62 ;  /* 0x0000002d4c3e7223 */ /* 0x000fc6000000003e */
        /* <DEDUP_REMOVED lines=8> */
[----:B------:R-:W-:Y:S04]  /*16b0*/  LDS R109, [R25+0x280] ;  /* 0x00028000196d7984 */ /* 0x000fe80000000800 */
[----:B------:R-:W4:Y:S01]  /*16c0*/  LDS R87, [R26+0xc340] ;  /* 0x00c340001a577984 */ /* 0x000f220000000800 */
[----:B-----5:R-:W-:-:S03]  /*16d0*/  FFMA R103, R101, R71, R98 ;  /* 0x0000004765677223 */ /* 0x020fc60000000062 */
[----:B------:R-:W5:Y:S01]  /*16e0*/  LDS R86, [R26+0xc744] ;  /* 0x00c744001a567984 */ /* 0x000f620000000800 */
[----:B------:R-:W-:-:S03]  /*16f0*/  FFMA R107, R101, R93, R100 ;  /* 0x0000005d656b7223 */ /* 0x000fc60000000064 */
[----:B------:R-:W5:Y:S01]  /*1700*/  LDS R76, [R26+0xcb48] ;  /* 0x00cb48001a4c7984 */ /* 0x000f620000000800 */
[----:B------:R-:W-:-:S03]  /*1710*/  FFMA R98, R101, R92, R99 ;  /* 0x0000005c65627223 */ /* 0x000fc60000000063 */
[----:B------:R-:W5:Y:S01]  /*1720*/  LDS R85, [R26+0xcf4c] ;  /* 0x00cf4c001a557984 */ /* 0x000f620000000800 */
[----:B------:R-:W-:-:S03]  /*1730*/  FFMA R101, R101, R91, R102 ;  /* 0x0000005b65657223 */ /* 0x000fc60000000066 */
[----:B------:R-:W-:Y:S04]  /*1740*/  LDS R108, [R25+0x2c0] ;  /* 0x0002c000196c7984 */ /* 0x000fe80000000800 */
[----:B------:R-:W5:Y:S01]  /*1750*/  LDS R84, [R26+0xc380] ;  /* 0x00c380001a547984 */ /* 0x000f620000000800 */
[----:B0-----:R-:W-:-:S03]  /*1760*/  FFMA R100, R104, R64, R103 ;  /* 0x0000004068647223 */ /* 0x001fc60000000067 */
[----:B------:R-:W0:Y:S01]  /*1770*/  LDS R69, [R26+0xc784] ;  /* 0x00c784001a457984 */ /* 0x000e220000000800 */
[----:B-1----:R-:W-:-:S03]  /*1780*/  FFMA R107, R104, R90, R107 ;  /* 0x0000005a686b7223 */ /* 0x002fc6000000006b */
[----:B------:R-:W1:Y:S01]  /*1790*/  LDS R83, [R26+0xcb88] ;  /* 0x00cb88001a537984 */ /* 0x000e620000000800 */
[----:B--2---:R-:W-:-:S03]  /*17a0*/  FFMA R99, R104, R89, R98 ;  /* 0x0000005968637223 */ /* 0x004fc60000000062 */
[----:B------:R-:W2:Y:S01]  /*17b0*/  LDS R82, [R26+0xcf8c] ;  /* 0x00cf8c001a527984 */ /* 0x000ea20000000800 */
[----:B---3--:R-:W-:-:S03]  /*17c0*/  FFMA R104, R104, R88, R101 ;  /* 0x0000005868687223 */ /* 0x008fc60000000065 */
[----:B------:R-:W-:Y:S04]  /*17d0*/  LDS R97, [R25+0x300] ;  /* 0x0003000019617984 */ /* 0x000fe80000000800 */
[----:B------:R-:W3:Y:S01]  /*17e0*/  LDS R65, [R26+0xc3c0] ;  /* 0x00c3c0001a417984 */ /* 0x000ee20000000800 */
[----:B----4-:R-:W-:-:S03]  /*17f0*/  FFMA R101, R109, R87, R100 ;  /* 0x000000576d657223 */ /* 0x010fc60000000064 */
[----:B------:R-:W4:Y:S01]  /*1800*/  LDS R68, [R26+0xc7c4] ;  /* 0x00c7c4001a447984 */ /* 0x000f220000000800 */
[----:B-----5:R-:W-:-:S03]  /*1810*/  FFMA R98, R109, R86, R107 ;  /* 0x000000566d627223 */ /* 0x020fc6000000006b */
[----:B------:R-:W5:Y:S01]  /*1820*/  LDS R81, [R26+0xcbc8] ;  /* 0x00cbc8001a517984 */ /* 0x000f620000000800 */
[----:B------:R-:W-:-:S03]  /*1830*/  FFMA R100, R109, R76, R99 ;  /* 0x0000004c6d647223 */ /* 0x000fc60000000063 */
[----:B------:R-:W5:Y:S01]  /*1840*/  LDS R80, [R26+0xcfcc] ;  /* 0x00cfcc001a507984 */ /* 0x000f620000000800 */
[----:B------:R-:W-:-:S03]  /*1850*/  FFMA R109, R109, R85, R104 ;  /* 0x000000556d6d7223 */ /* 0x000fc60000000068 */
[----:B------:R-:W-:Y:S04]  /*1860*/  LDS R96, [R25+0x340] ;  /* 0x0003400019607984 */ /* 0x000fe80000000800 */
[----:B------:R-:W5:Y:S01]  /*1870*/  LDS R78, [R26+0xc804] ;  /* 0x00c804001a4e7984 */ /* 0x000f620000000800 */
[----:B------:R-:W-:-:S03]  /*1880*/  FFMA R102, R108, R84, R101 ;  /* 0x000000546c667223 */ /* 0x000fc60000000065 */
[----:B------:R-:W5:Y:S01]  /*1890*/  LDS R79, [R26+0xc400] ;  /* 0x00c400001a4f7984 */ /* 0x000f620000000800 */
[----:B0-----:R-:W-:-:S03]  /*18a0*/  FFMA R99, R108, R69, R98 ;  /* 0x000000456c637223 */ /* 0x001fc60000000062 */
[----:B------:R-:W0:Y:S01]  /*18b0*/  LDS R77, [R26+0xcc08] ;  /* 0x00cc08001a4d7984 */ /* 0x000e220000000800 */
[----:B-1----:R-:W-:-:S03]  /*18c0*/  FFMA R100, R108, R83, R100 ;  /* 0x000000536c647223 */ /* 0x002fc60000000064 */
[----:B------:R-:W1:Y:S01]  /*18d0*/  LDS R75, [R26+0xd00c] ;  /* 0x00d00c001a4b7984 */ /* 0x000e620000000800 */
[----:B--2---:R-:W-:-:S03]  /*18e0*/  FFMA R109, R108, R82, R109 ;  /* 0x000000526c6d7223 */ /* 0x004fc6000000006d */
[----:B------:R-:W-:Y:S04]  /*18f0*/  LDS R95, [R25+0x380] ;  /* 0x00038000195f7984 */ /* 0x000fe80000000800 */
[----:B------:R-:W2:Y:S01]  /*1900*/  LDS R74, [R26+0xc440] ;  /* 0x00c440001a4a7984 */ /* 0x000ea20000000800 */
[----:B---3--:R-:W-:-:S03]  /*1910*/  FFMA R103, R97, R65, R102 ;  /* 0x0000004161677223 */ /* 0x008fc60000000066 */
[----:B------:R-:W3:Y:S01]  /*1920*/  LDS R73, [R26+0xc844] ;  /* 0x00c844001a497984 */ /* 0x000ee20000000800 */
[----:B----4-:R-:W-:-:S03]  /*1930*/  FFMA R99, R97, R68, R99 ;  /* 0x0000004461637223 */ /* 0x010fc60000000063 */
[----:B------:R-:W4:Y:S01]  /*1940*/  LDS R72, [R26+0xcc48] ;  /* 0x00cc48001a487984 */ /* 0x000f220000000800 */
[----:B-----5:R-:W-:-:S03]  /*1950*/  FFMA R100, R97, R81, R100 ;  /* 0x0000005161647223 */ /* 0x020fc60000000064 */
[----:B------:R-:W5:Y:S01]  /*1960*/  LDS R70, [R26+0xd04c] ;  /* 0x00d04c001a467984 */ /* 0x000f620000000800 */
[----:B------:R-:W-:-:S03]  /*1970*/  FFMA R102, R97, R80, R109 ;  /* 0x0000005061667223 */ /* 0x000fc6000000006d */
[----:B------:R-:W-:Y:S04]  /*1980*/  LDS R94, [R25+0x3c0] ;  /* 0x0003c000195e7984 */ /* 0x000fe80000000800 */
[----:B------:R-:W5:Y:S01]  /*1990*/  LDS R67, [R26+0xc480] ;  /* 0x00c480001a437984 */ /* 0x000f620000000800 */
[----:B------:R-:W-:-:S03]  /*19a0*/  FFMA R110, R96, R78, R99 ;  /* 0x0000004e606e7223 */ /* 0x000fc60000000063 */
[----:B------:R-:W5:Y:S01]  /*19b0*/  LDS R66, [R26+0xc884] ;  /* 0x00c884001a427984 */ /* 0x000f620000000800 */
[----:B------:R-:W-:-:S03]  /*19c0*/  FFMA R108, R96, R79, R103 ;  /* 0x0000004f606c7223 */ /* 0x000fc60000000067 */
[----:B------:R-:W5:Y:S01]  /*19d0*/  LDS R62, [R26+0xcc88] ;  /* 0x00cc88001a3e7984 */ /* 0x000f620000000800 */
[----:B0-----:R-:W-:-:S03]  /*19e0*/  FFMA R97, R96, R77, R100 ;  /* 0x0000004d60617223 */ /* 0x001fc60000000064 */
[----:B------:R-:W0:Y:S01]  /*19f0*/  LDS R63, [R26+0xd08c] ;  /* 0x00d08c001a3f7984 */ /* 0x000e220000000800 */
[----:B-1----:R-:W-:-:S03]  /*1a00*/  FFMA R99, R96, R75, R102 ;  /* 0x0000004b60637223 */ /* 0x002fc60000000066 */
[----:B------:R-:W1:Y:S04]  /*1a10*/  LDS R5, [R25+0x404] ;  /* 0x0004040019057984 */ /* 0x000e680000000800 */
        /* <DEDUP_REMOVED lines=8> */
[----:B------:R-:W5:Y:S04]  /*1aa0*/  LDS R98, [R25+0x544] ;  /* 0x0005440019627984 */ /* 0x000f680000000800 */
[----:B------:R-:W5:Y:S01]  /*1ab0*/  LDS R103, [R25+0x584] ;  /* 0x0005840019677984 */ /* 0x000f620000000800 */
[----:B------:R-:W-:-:S03]  /*1ac0*/  FFMA R96, R94, R67, R107 ;  /* 0x000000435e607223 */ /* 0x000fc6000000006b */
[----:B------:R-:W5:Y:S01]  /*1ad0*/  LDS R100, [R25+0x5c4] ;  /* 0x0005c40019647984 */ /* 0x000f620000000800 */
[C---:B------:R-:W-:Y:S01]  /*1ae0*/  FFMA R95, R94.reuse, R66, R109 ;  /* 0x000000425e5f7223 */ /* 0x040fe2000000006d */
[C---:B------:R-:W-:Y:S02]  /*1af0*/  FFMA R97, R94.reuse, R62, R97 ;  /* 0x0000003e5e617223 */ /* 0x040fe40000000061 */
[----:B------:R-:W-:Y:S01]  /*1b00*/  LDS R99, [R25+0x644] ;  /* 0x0006440019637984 */ /* 0x000fe20000000800 */
[----:B0-----:R-:W-:-:S03]  /*1b10*/  FFMA R94, R94, R63, R102 ;  /* 0x0000003f5e5e7223 */ /* 0x001fc60000000066 */
[----:B------:R-:W0:Y:S01]  /*1b20*/  LDS R102, [R25+0x604] ;  /* 0x0006040019667984 */ /* 0x000e220000000800 */
[C---:B-1----:R-:W-:Y:S01]  /*1b30*/  FFMA R108, R5.reuse, R4, RZ ;  /* 0x00000004056c7223 */ /* 0x042fe200000000ff */
[C---:B------:R-:W-:Y:S01]  /*1b40*/  FFMA R109, R5.reuse, R3, RZ ;  /* 0x00000003056d7223 */ /* 0x040fe200000000ff */
[----:B------:R-:W-:Y:S01]  /*1b50*/  FFMA R107, R0, R5, RZ ;  /* 0x00000005006b7223 */ /* 0x000fe200000000ff */
[----:B------:R-:W-:Y:S01]  /*1b60*/  FFMA R110, R5, R2, RZ ;  /* 0x00000002056e7223 */ /* 0x000fe200000000ff */
[C---:B------:R-:W-:Y:S01]  /*1b70*/  FFMA R5, R105.reuse, R61, R108 ;  /* 0x0000003d69057223 */ /* 0x040fe2000000006c */
[C---:B------:R-:W-:Y:S01]  /*1b80*/  FFMA R108, R105.reuse, R60, R109 ;  /* 0x0000003c696c7223 */ /* 0x040fe2000000006d */
[----:B------:R-:W-:Y:S01]  /*1b90*/  FFMA R107, R34, R105, R107 ;  /* 0x00000069226b7223 */ /* 0x000fe2000000006b */
[----:B------:R-:W-:Y:S01]  /*1ba0*/  FFMA R109, R105, R59, R110 ;  /* 0x0000003b696d7223 */ /* 0x000fe2000000006e */
[----:B--2---:R-:W-:Y:S01]  /*1bb0*/  FFMA R5, R106, R37, R5 ;  /* 0x000000256a057223 */ /* 0x004fe20000000005 */
[----:B------:R-:W1:Y:S01]  /*1bc0*/  LDS R105, [R25+0x684] ;  /* 0x0006840019697984 */ /* 0x000e620000000800 */
[----:B------:R-:W-:Y:S01]  /*1bd0*/  FFMA R110, R58, R106, R107 ;  /* 0x0000006a3a6e7223 */ /* 0x000fe2000000006b */
[C---:B------:R-:W-:Y:S01]  /*1be0*/  FFMA R107, R106.reuse, R57, R108 ;  /* 0x000000396a6b7223 */ /* 0x040fe2000000006c */
[----:B------:R-:W-:-:S02]  /*1bf0*/  FFMA R108, R106, R56, R109 ;  /* 0x000000386a6c7223 */ /* 0x000fc4000000006d */
[----:B------:R-:W2:Y:S01]  /*1c00*/  LDS R106, [R25+0x6c4] ;  /* 0x0006c400196a7984 */ /* 0x000ea20000000800 */
[----:B---3--:R-:W-:Y:S01]  /*1c10*/  FFMA R109, R55, R104, R110 ;  /* 0x00000068376d7223 */ /* 0x008fe2000000006e */
[C---:B------:R-:W-:Y:S01]  /*1c20*/  FFMA R110, R104.reuse, R44, R5 ;  /* 0x0000002c686e7223 */ /* 0x040fe20000000005 */
[C---:B------:R-:W-:Y:S01]  /*1c30*/  FFMA R112, R104.reuse, R54, R107 ;  /* 0x0000003668707223 */ /* 0x040fe2000000006b */
[----:B------:R-:W-:Y:S01]  /*1c40*/  FFMA R5, R104, R53, R108 ;  /* 0x0000003568057223 */ /* 0x000fe2000000006c */
[----:B----4-:R-:W-:Y:S01]  /*1c50*/  FFMA R109, R36, R101, R109 ;  /* 0x00000065246d7223 */ /* 0x010fe2000000006d */
[----:B------:R-:W3:Y:S01]  /*1c60*/  LDS R104, [R25+0x704] ;  /* 0x0007040019687984 */ /* 0x000ee20000000800 */
[C---:B------:R-:W-:Y:S01]  /*1c70*/  FFMA R107, R101.reuse, R52, R110 ;  /* 0x00000034656b7223 */ /* 0x040fe2000000006e */
[C---:B------:R-:W-:Y:S01]  /*1c80*/  FFMA R111, R101.reuse, R51, R112 ;  /* 0x00000033656f7223 */ /* 0x040fe20000000070 */
[----:B------:R-:W-:Y:S01]  /*1c90*/  FFMA R108, R101, R50, R5 ;  /* 0x00000032656c7223 */ /* 0x000fe20000000005 */
[----:B-----5:R-:W-:Y:S01]  /*1ca0*/  FFMA R109, R32, R98, R109 ;  /* 0x00000062206d7223 */ /* 0x020fe2000000006d */
[----:B------:R-:W4:Y:S01]  /*1cb0*/  LDS R110, [R25+0x744] ;  /* 0x00074400196e7984 */ /* 0x000f220000000800 */
[C---:B------:R-:W-:Y:S01]  /*1cc0*/  FFMA R112, R98.reuse, R49, R107 ;  /* 0x0000003162707223 */ /* 0x040fe2000000006b */
[C---:B------:R-:W-:Y:S01]  /*1cd0*/  FFMA R114, R98.reuse, R48, R111 ;  /* 0x0000003062727223 */ /* 0x040fe2000000006f */
[----:B------:R-:W-:Y:S01]  /*1ce0*/  FFMA R108, R98, R47, R108 ;  /* 0x0000002f626c7223 */ /* 0x000fe2000000006c */
[----:B------:R-:W-:Y:S01]  /*1cf0*/  FFMA R109, R46, R103, R109 ;  /* 0x000000672e6d7223 */ /* 0x000fe2000000006d */
[----:B------:R-:W5:Y:S01]  /*1d00*/  LDS R101, [R25+0x784] ;  /* 0x0007840019657984 */ /* 0x000f620000000800 */
[C---:B------:R-:W-:Y:S01]  /*1d10*/  FFMA R5, R103.reuse, R38, R112 ;  /* 0x0000002667057223 */ /* 0x040fe20000000070 */
[C---:B------:R-:W-:Y:S01]  /*1d20*/  FFMA R114, R103.reuse, R45, R114 ;  /* 0x0000002d67727223 */ /* 0x040fe20000000072 */
[----:B------:R-:W-:Y:S01]  /*1d30*/  FFMA R107, R103, R43, R108 ;  /* 0x0000002b676b7223 */ /* 0x000fe2000000006c */
[----:B------:R-:W-:Y:S01]  /*1d40*/  FFMA R98, R42, R100, R109 ;  /* 0x000000642a627223 */ /* 0x000fe2000000006d */
[C---:B------:R-:W-:Y:S01]  /*1d50*/  FFMA R109, R100.reuse, R39, R5 ;  /* 0x00000027646d7223 */ /* 0x040fe20000000005 */
[C---:B------:R-:W-:Y:S01]  /*1d60*/  FFMA R111, R100.reuse, R41, R114 ;  /* 0x00000029646f7223 */ /* 0x040fe20000000072 */
[----:B------:R-:W5:Y:S01]  /*1d70*/  LDS R103, [R25+0x7c4] ;  /* 0x0007c40019677984 */ /* 0x000f620000000800 */
[----:B------:R-:W-:Y:S01]  /*1d80*/  FFMA R100, R100, R40, R107 ;  /* 0x0000002864647223 */ /* 0x000fe2000000006b */
[----:B0-----:R-:W-:Y:S01]  /*1d90*/  FFMA R107, R71, R102, R98 ;  /* 0x00000066476b7223 */ /* 0x001fe20000000062 */
[C---:B------:R-:W-:Y:S01]  /*1da0*/  FFMA R98, R102.reuse, R93, R109 ;  /* 0x0000005d66627223 */ /* 0x040fe2000000006d */
[----:B------:R-:W0:Y:S01]  /*1db0*/  LDS R5, [R25+0x808] ;  /* 0x0008080019057984 */ /* 0x000e220000000800 */
[C---:B------:R-:W-:Y:S01]  /*1dc0*/  FFMA R109, R102.reuse, R91, R100 ;  /* 0x0000005b666d7223 */ /* 0x040fe20000000064 */
[----:B------:R-:W-:Y:S01]  /*1dd0*/  FFMA R108, R102, R92, R111 ;  /* 0x0000005c666c7223 */ /* 0x000fe2000000006f */
[----:B------:R-:W-:Y:S01]  /*1de0*/  FFMA R100, R64, R99, R107 ;  /* 0x0000006340647223 */ /* 0x000fe2000000006b */
[----:B------:R-:W0:Y:S01]  /*1df0*/  LDS R111, [R25+0x848] ;  /* 0x00084800196f7984 */ /* 0x000e220000000800 */
[C---:B------:R-:W-:Y:S01]  /*1e00*/  FFMA R102, R99.reuse, R88, R109 ;  /* 0x0000005863667223 */ /* 0x040fe2000000006d */
[C---:B------:R-:W-:Y:S01]  /*1e10*/  FFMA R98, R99.reuse, R90, R98 ;  /* 0x0000005a63627223 */ /* 0x040fe20000000062 */
[----:B------:R-:W-:Y:S01]  /*1e20*/  FFMA R107, R99, R89, R108 ;  /* 0x00000059636b7223 */ /* 0x000fe2000000006c */
[----:B------:R-:W0:Y:S01]  /*1e30*/  LDS R109, [R25+0x888] ;  /* 0x00088800196d7984 */ /* 0x000e220000000800 */
[----:B-1----:R-:W-:Y:S01]  /*1e40*/  FFMA R99, R87, R105, R100 ;  /* 0x0000006957637223 */ /* 0x002fe20000000064 */
[C---:B------:R-:W-:Y:S01]  /*1e50*/  FFMA R113, R105.reuse, R86, R98 ;  /* 0x0000005669717223 */ /* 0x040fe20000000062 */
[C---:B------:R-:W-:Y:S01]  /*1e60*/  FFMA R98, R105.reuse, R76, R107 ;  /* 0x0000004c69627223 */ /* 0x040fe2000000006b */
[----:B------:R-:W1:Y:S01]  /*1e70*/  LDS R108, [R25+0x8c8] ;  /* 0x0008c800196c7984 */ /* 0x000e620000000800 */
[----:B------:R-:W-:Y:S01]  /*1e80*/  FFMA R105, R105, R85, R102 ;  /* 0x0000005569697223 */ /* 0x000fe20000000066 */
[----:B--2---:R-:W-:Y:S01]  /*1e90*/  FFMA R100, R84, R106, R99 ;  /* 0x0000006a54647223 */ /* 0x004fe20000000063 */
[C---:B------:R-:W-:Y:S01]  /*1ea0*/  FFMA R113, R106.reuse, R69, R113 ;  /* 0x000000456a717223 */ /* 0x040fe20000000071 */
[----:B------:R-:W2:Y:S01]  /*1eb0*/  LDS R107, [R25+0x908] ;  /* 0x00090800196b7984 */ /* 0x000ea20000000800 */
[C---:B------:R-:W-:Y:S01]  /*1ec0*/  FFMA R98, R106.reuse, R83, R98 ;  /* 0x000000536a627223 */ /* 0x040fe20000000062 */
[----:B------:R-:W-:Y:S01]  /*1ed0*/  FFMA R105, R106, R82, R105 ;  /* 0x000000526a697223 */ /* 0x000fe20000000069 */
[----:B---3--:R-:W-:Y:S01]  /*1ee0*/  FFMA R100, R65, R104, R100 ;  /* 0x0000006841647223 */ /* 0x008fe20000000064 */
[----:B------:R-:W3:Y:S01]  /*1ef0*/  LDS R106, [R25+0x948] ;  /* 0x00094800196a7984 */ /* 0x000ee20000000800 */
[C---:B------:R-:W-:Y:S01]  /*1f00*/  FFMA R113, R104.reuse, R68, R113 ;  /* 0x0000004468717223 */ /* 0x040fe20000000071 */
[C---:B------:R-:W-:Y:S01]  /*1f10*/  FFMA R98, R104.reuse, R81, R98 ;  /* 0x0000005168627223 */ /* 0x040fe20000000062 */
[----:B------:R-:W-:Y:S01]  /*1f20*/  FFMA R104, R104, R80, R105 ;  /* 0x0000005068687223 */ /* 0x000fe20000000069 */
[----:B----4-:R-:W-:Y:S01]  /*1f30*/  FFMA R99, R79, R110, R100 ;  /* 0x0000006e4f637223 */ /* 0x010fe20000000064 */
[----:B------:R-:W4:Y:S01]  /*1f40*/  LDS R105, [R25+0x988] ;  /* 0x0009880019697984 */ /* 0x000f220000000800 */
[C---:B------:R-:W-:Y:S01]  /*1f50*/  FFMA R100, R110.reuse, R78, R113 ;  /* 0x0000004e6e647223 */ /* 0x040fe20000000071 */
[C---:B------:R-:W-:Y:S01]  /*1f60*/  FFMA R115, R110.reuse, R75, R104 ;  /* 0x0000004b6e737223 */ /* 0x040fe20000000068 */
[----:B------:R-:W-:Y:S01]  /*1f70*/  FFMA R113, R110, R77, R98 ;  /* 0x0000004d6e717223 */ /* 0x000fe20000000062 */
[----:B-----5:R-:W-:Y:S01]  /*1f80*/  FFMA R98, R74, R101, R99 ;  /* 0x000000654a627223 */ /* 0x020fe20000000063 */
[----:B------:R-:W5:Y:S01]  /*1f90*/  LDS R104, [R25+0x9c8] ;  /* 0x0009c80019687984 */ /* 0x000f620000000800 */
[C---:B------:R-:W-:Y:S01]  /*1fa0*/  FFMA R102, R101.reuse, R70, R115 ;  /* 0x0000004665667223 */ /* 0x040fe20000000073 */
[C---:B------:R-:W-:Y:S01]  /*1fb0*/  FFMA R113, R101.reuse, R72, R113 ;  /* 0x0000004865717223 */ /* 0x040fe20000000071 */
[----:B------:R-:W-:Y:S01]  /*1fc0*/  FFMA R100, R101, R73, R100 ;  /* 0x0000004965647223 */ /* 0x000fe20000000064 */
[----:B------:R-:W-:Y:S01]  /*1fd0*/  LDS R115, [R25+0xc4c] ;  /* 0x000c4c0019737984 */ /* 0x000fe20000000800 */
[----:B------:R-:W-:Y:S01]  /*1fe0*/  FFMA R101, R67, R103, R98 ;  /* 0x0000006743657223 */ /* 0x000fe20000000062 */
[C---:B------:R-:W-:Y:S01]  /*1ff0*/  FFMA R99, R103.reuse, R63, R102 ;  /* 0x0000003f67637223 */ /* 0x040fe20000000066 */
[----:B------:R-:W-:Y:S01]  /*2000*/  FFMA R98, R103, R62, R113 ;  /* 0x0000003e67627223 */ /* 0x000fe20000000071 */
[----:B------:R-:W5:Y:S01]  /*2010*/  LDS R102, [R25+0xa08] ;  /* 0x000a080019667984 */ /* 0x000f620000000800 */
[-C--:B0-----:R-:W-:Y:S01]  /*2020*/  FFMA R113, R0, R5.reuse, RZ ;  /* 0x0000000500717223 */ /* 0x081fe200000000ff */
[----:B------:R-:W-:Y:S01]  /*2030*/  FFMA R110, R4, R5, RZ ;  /* 0x00000005046e7223 */ /* 0x000fe200000000ff */
[C---:B------:R-:W-:Y:S01]  /*2040*/  FFMA R112, R5.reuse, R3, RZ ;  /* 0x0000000305707223 */ /* 0x040fe200000000ff */
[----:B------:R-:W-:Y:S01]  /*2050*/  FFMA R114, R5, R2, RZ ;  /* 0x0000000205727223 */ /* 0x000fe200000000ff */
[----:B------:R-:W-:Y:S01]  /*2060*/  FFMA R100, R103, R66, R100 ;  /* 0x0000004267647223 */ /* 0x000fe20000000064 */
[-C--:B------:R-:W-:Y:S01]  /*2070*/  FFMA R113, R34, R111.reuse, R113 ;  /* 0x0000006f22717223 */ /* 0x080fe20000000071 */
[----:B------:R-:W0:Y:S01]  /*2080*/  LDS R103, [R25+0xa48] ;  /* 0x000a480019677984 */ /* 0x000e220000000800 */
[----:B------:R-:W-:Y:S01]  /*2090*/  FFMA R116, R61, R111, R110 ;  /* 0x0000006f3d747223 */ /* 0x000fe2000000006e */
[C---:B------:R-:W-:Y:S01]  /*20a0*/  FFMA R112, R111.reuse, R60, R112 ;  /* 0x0000003c6f707223 */ /* 0x040fe20000000070 */
[----:B------:R-:W-:Y:S01]  /*20b0*/  FFMA R111, R111, R59, R114 ;  /* 0x0000003b6f6f7223 */ /* 0x000fe20000000072 */
[----:B------:R-:W0:Y:S01]  /*20c0*/  LDS R110, [R25+0xa88] ;  /* 0x000a8800196e7984 */ /* 0x000e220000000800 */
[-C--:B------:R-:W-:Y:S01]  /*20d0*/  FFMA R114, R58, R109.reuse, R113 ;  /* 0x0000006d3a727223 */ /* 0x080fe20000000071 */
[----:B------:R-:W-:Y:S01]  /*20e0*/  FFMA R5, R37, R109, R116 ;  /* 0x0000006d25057223 */ /* 0x000fe20000000074 */
[C---:B------:R-:W-:Y:S01]  /*20f0*/  FFMA R113, R109.reuse, R57, R112 ;  /* 0x000000396d717223 */ /* 0x040fe20000000070 */
[----:B------:R-:W-:Y:S01]  /*2100*/  FFMA R112, R109, R56, R111 ;  /* 0x000000386d707223 */ /* 0x000fe2000000006f */
[-C--:B-1----:R-:W-:Y:S01]  /*2110*/  FFMA R109, R55, R108.reuse, R114 ;  /* 0x0000006c376d7223 */ /* 0x082fe20000000072 */
[----:B------:R-:W1:Y:S01]  /*2120*/  LDS R111, [R25+0xac8] ;  /* 0x000ac800196f7984 */ /* 0x000e620000000800 */
[----:B------:R-:W-:Y:S01]  /*2130*/  FFMA R5, R44, R108, R5 ;  /* 0x0000006c2c057223 */ /* 0x000fe20000000005 */
[C---:B------:R-:W-:Y:S01]  /*2140*/  FFMA R114, R108.reuse, R54, R113 ;  /* 0x000000366c727223 */ /* 0x040fe20000000071 */
[----:B------:R-:W-:Y:S01]  /*2150*/  FFMA R113, R108, R53, R112 ;  /* 0x000000356c717223 */ /* 0x000fe20000000070 */
[-C--:B--2---:R-:W-:Y:S01]  /*2160*/  FFMA R109, R36, R107.reuse, R109 ;  /* 0x0000006b246d7223 */ /* 0x084fe2000000006d */
[----:B------:R-:W2:Y:S01]  /*2170*/  LDS R112, [R25+0xb08] ;  /* 0x000b080019707984 */ /* 0x000ea20000000800 */
[----:B------:R-:W-:Y:S01]  /*2180*/  FFMA R108, R52, R107, R5 ;  /* 0x0000006b346c7223 */ /* 0x000fe20000000005 */
[C---:B------:R-:W-:Y:S01]  /*2190*/  FFMA R5, R107.reuse, R51, R114 ;  /* 0x000000336b057223 */ /* 0x040fe20000000072 */
[----:B------:R-:W-:Y:S01]  /*21a0*/  FFMA R116, R107, R50, R113 ;  /* 0x000000326b747223 */ /* 0x000fe20000000071 */
[----:B------:R-:W2:Y:S01]  /*21b0*/  LDS R114, [R25+0xb48] ;  /* 0x000b480019727984 */ /* 0x000ea20000000800 */
[-C--:B---3--:R-:W-:Y:S01]  /*21c0*/  FFMA R107, R49, R106.reuse, R108 ;  /* 0x0000006a316b7223 */ /* 0x088fe2000000006c */
[----:B------:R-:W-:Y:S01]  /*21d0*/  FFMA R109, R32, R106, R109 ;  /* 0x0000006a206d7223 */ /* 0x000fe2000000006d */
[C---:B------:R-:W-:Y:S01]  /*21e0*/  FFMA R108, R106.reuse, R48, R5 ;  /* 0x000000306a6c7223 */ /* 0x040fe20000000005 */
[----:B------:R-:W-:Y:S01]  /*21f0*/  FFMA R116, R106, R47, R116 ;  /* 0x0000002f6a747223 */ /* 0x000fe20000000074 */
[----:B------:R-:W3:Y:S01]  /*2200*/  LDS R113, [R25+0xb88] ;  /* 0x000b880019717984 */ /* 0x000ee20000000800 */
[-C--:B----4-:R-:W-:Y:S01]  /*2210*/  FFMA R106, R38, R105.reuse, R107 ;  /* 0x00000069266a7223 */ /* 0x090fe2000000006b */
[----:B------:R-:W-:Y:S01]  /*2220*/  FFMA R109, R46, R105, R109 ;  /* 0x000000692e6d7223 */ /* 0x000fe2000000006d */
[C---:B------:R-:W-:Y:S01]  /*2230*/  FFMA R107, R105.reuse, R45, R108 ;  /* 0x0000002d696b7223 */ /* 0x040fe2000000006c */
[----:B------:R-:W-:Y:S01]  /*2240*/  FFMA R105, R105, R43, R116 ;  /* 0x0000002b69697223 */ /* 0x000fe20000000074 */
[----:B------:R-:W4:Y:S01]  /*2250*/  LDS R5, [R25+0xc0c] ;  /* 0x000c0c0019057984 */ /* 0x000f220000000800 */
[-C--:B-----5:R-:W-:Y:S01]  /*2260*/  FFMA R108, R42, R104.reuse, R109 ;  /* 0x000000682a6c7223 */ /* 0x0a0fe2000000006d */
[----:B------:R-:W-:Y:S01]  /*2270*/  FFMA R106, R39, R104, R106 ;  /* 0x00000068276a7223 */ /* 0x000fe2000000006a */
[C---:B------:R-:W-:Y:S01]  /*2280*/  FFMA R107, R104.reuse, R41, R107 ;  /* 0x00000029686b7223 */ /* 0x040fe2000000006b */
[----:B------:R-:W5:Y:S01]  /*2290*/  LDS R116, [R25+0xbc8] ;  /* 0x000bc80019747984 */ /* 0x000f620000000800 */
[----:B------:R-:W-:Y:S01]  /*22a0*/  FFMA R104, R104, R40, R105 ;  /* 0x0000002868687223 */ /* 0x000fe20000000069 */
[-C--:B------:R-:W-:Y:S01]  /*22b0*/  FFMA R105, R71, R102.reuse, R108 ;  /* 0x0000006647697223 */ /* 0x080fe2000000006c */
[----:B------:R-:W-:Y:S01]  /*22c0*/  FFMA R117, R93, R102, R106 ;  /* 0x000000665d757223 */ /* 0x000fe2000000006a */
[----:B------:R-:W5:Y:S01]  /*22d0*/  LDS R109, [R25+0xc8c] ;  /* 0x000c8c00196d7984 */ /* 0x000f620000000800 */
[C---:B------:R-:W-:Y:S01]  /*22e0*/  FFMA R106, R102.reuse, R92, R107 ;  /* 0x0000005c666a7223 */ /* 0x040fe2000000006b */
[----:B------:R-:W-:Y:S01]  /*22f0*/  FFMA R107, R102, R91, R104 ;  /* 0x0000005b666b7223 */ /* 0x000fe20000000068 */
[-C--:B0-----:R-:W-:Y:S01]  /*2300*/  FFMA R102, R64, R103.reuse, R105 ;  /* 0x0000006740667223 */ /* 0x081fe20000000069 */
[----:B------:R-:W0:Y:S01]  /*2310*/  LDS R108, [R25+0xccc] ;  /* 0x000ccc00196c7984 */ /* 0x000e220000000800 */
[----:B------:R-:W-:Y:S01]  /*2320*/  FFMA R117, R90, R103, R117 ;  /* 0x000000675a757223 */ /* 0x000fe20000000075 */
[C---:B------:R-:W-:Y:S01]  /*2330*/  FFMA R105, R103.reuse, R89, R106 ;  /* 0x0000005967697223 */ /* 0x040fe2000000006a */
[----:B------:R-:W-:Y:S01]  /*2340*/  FFMA R104, R103, R88, R107 ;  /* 0x0000005867687223 */ /* 0x000fe2000000006b */
[-C--:B------:R-:W-:Y:S01]  /*2350*/  FFMA R103, R87, R110.reuse, R102 ;  /* 0x0000006e57677223 */ /* 0x080fe20000000066 */
[----:B------:R-:W0:Y:S01]  /*2360*/  LDS R107, [R25+0xd0c] ;  /* 0x000d0c00196b7984 */ /* 0x000e220000000800 */
[----:B------:R-:W-:Y:S01]  /*2370*/  FFMA R102, R86, R110, R117 ;  /* 0x0000006e56667223 */ /* 0x000fe20000000075 */
[C---:B------:R-:W-:Y:S01]  /*2380*/  FFMA R106, R110.reuse, R76, R105 ;  /* 0x0000004c6e6a7223 */ /* 0x040fe20000000069 */
[----:B------:R-:W-:Y:S01]  /*2390*/  FFMA R105, R110, R85, R104 ;  /* 0x000000556e697223 */ /* 0x000fe20000000068 */
[-C--:B-1----:R-:W-:Y:S01]  /*23a0*/  FFMA R104, R84, R111.reuse, R103 ;  /* 0x0000006f54687223 */ /* 0x082fe20000000067 */
[----:B------:R-:W-:Y:S01]  /*23b0*/  FFMA R103, R69, R111, R102 ;  /* 0x0000006f45677223 */ /* 0x000fe20000000066 */
[C---:B------:R-:W-:Y:S01]  /*23c0*/  FFMA R117, R111.reuse, R83, R106 ;  /* 0x000000536f757223 */ /* 0x040fe2000000006a */
[----:B------:R-:W-:Y:S01]  /*23d0*/  FFMA R105, R111, R82, R105 ;  /* 0x000000526f697223 */ /* 0x000fe20000000069 */
[----:B------:R-:W1:Y:S01]  /*23e0*/  LDS R106, [R25+0xd4c] ;  /* 0x000d4c00196a7984 */ /* 0x000e620000000800 */
[-C--:B--2---:R-:W-:Y:S01]  /*23f0*/  FFMA R103, R68, R112.reuse, R103 ;  /* 0x0000007044677223 */ /* 0x084fe20000000067 */
[----:B------:R-:W-:Y:S01]  /*2400*/  FFMA R104, R65, R112, R104 ;  /* 0x0000007041687223 */ /* 0x000fe20000000068 */
[C---:B------:R-:W-:Y:S01]  /*2410*/  FFMA R117, R112.reuse, R81, R117 ;  /* 0x0000005170757223 */ /* 0x040fe20000000075 */
[----:B------:R-:W-:Y:S01]  /*2420*/  FFMA R112, R112, R80, R105 ;  /* 0x0000005070707223 */ /* 0x000fe20000000069 */
[-C--:B------:R-:W-:Y:S01]  /*2430*/  FFMA R102, R78, R114.reuse, R103 ;  /* 0x000000724e667223 */ /* 0x080fe20000000067 */
[----:B------:R-:W-:Y:S01]  /*2440*/  FFMA R105, R79, R114, R104 ;  /* 0x000000724f697223 */ /* 0x000fe20000000068 */
[C---:B------:R-:W-:Y:S01]  /*2450*/  FFMA R104, R114.reuse, R77, R117 ;  /* 0x0000004d72687223 */ /* 0x040fe20000000075 */
[----:B------:R-:W-:Y:S01]  /*2460*/  FFMA R103, R114, R75, R112 ;  /* 0x0000004b72677223 */ /* 0x000fe20000000070 */
[-C--:B---3--:R-:W-:Y:S01]  /*2470*/  FFMA R111, R73, R113.reuse, R102 ;  /* 0x00000071496f7223 */ /* 0x088fe20000000066 */
[----:B------:R-:W-:Y:S01]  /*2480*/  FFMA R110, R74, R113, R105 ;  /* 0x000000714a6e7223 */ /* 0x000fe20000000069 */
[C---:B------:R-:W-:Y:S01]  /*2490*/  FFMA R117, R113.reuse, R72, R104 ;  /* 0x0000004871757223 */ /* 0x040fe20000000068 */
[----:B------:R-:W-:Y:S01]  /*24a0*/  FFMA R104, R113, R70, R103 ;  /* 0x0000004671687223 */ /* 0x000fe20000000067 */
[-C--:B----4-:R-:W-:Y:S01]  /*24b0*/  FFMA R113, R3, R5.reuse, RZ ;  /* 0x0000000503717223 */ /* 0x090fe200000000ff */
[----:B------:R-:W-:Y:S01]  /*24c0*/  FFMA R112, R5, R2, RZ ;  /* 0x0000000205707223 */ /* 0x000fe200000000ff */
[-C--:B-----5:R-:W-:Y:S01]  /*24d0*/  FFMA R102, R66, R116.reuse, R111 ;  /* 0x0000007442667223 */ /* 0x0a0fe2000000006f */
[----:B------:R-:W-:Y:S01]  /*24e0*/  FFMA R105, R67, R116, R110 ;  /* 0x0000007443697223 */ /* 0x000fe2000000006e */
[-C--:B------:R-:W-:Y:S01]  /*24f0*/  FFMA R111, R0, R5.reuse, RZ ;  /* 0x00000005006f7223 */ /* 0x080fe200000000ff */
[----:B------:R-:W-:Y:S01]  /*2500*/  FFMA R110, R4, R5, RZ ;  /* 0x00000005046e7223 */ /* 0x000fe200000000ff */
[----:B------:R-:W-:Y:S01]  /*2510*/  FFMA R114, R60, R115, R113 ;  /* 0x000000733c727223 */ /* 0x000fe20000000071 */
[----:B------:R-:W-:Y:S01]  /*2520*/  FFMA R112, R115, R59, R112 ;  /* 0x0000003b73707223 */ /* 0x000fe20000000070 */
[-C--:B------:R-:W-:Y:S01]  /*2530*/  FFMA R111, R34, R115.reuse, R111 ;  /* 0x00000073226f7223 */ /* 0x080fe2000000006f */
[----:B------:R-:W-:Y:S01]  /*2540*/  FFMA R110, R61, R115, R110 ;  /* 0x000000733d6e7223 */ /* 0x000fe2000000006e */
[C---:B------:R-:W-:Y:S01]  /*2550*/  FFMA R103, R116.reuse, R62, R117 ;  /* 0x0000003e74677223 */ /* 0x040fe20000000075 */
[----:B------:R-:W-:Y:S01]  /*2560*/  FFMA R104, R116, R63, R104 ;  /* 0x0000003f74687223 */ /* 0x000fe20000000068 */
[----:B------:R-:W2:Y:S01]  /*2570*/  LDS R5, [R25+0xd8c] ;  /* 0x000d8c0019057984 */ /* 0x000ea20000000800 */
[-C--:B------:R-:W-:Y:S01]  /*2580*/  FFMA R116, R58, R109.reuse, R111 ;  /* 0x0000006d3a747223 */ /* 0x080fe2000000006f */
[-C--:B------:R-:W-:Y:S01]  /*2590*/  FFMA R111, R37, R109.reuse, R110 ;  /* 0x0000006d256f7223 */ /* 0x080fe2000000006e */
[----:B------:R-:W-:Y:S01]  /*25a0*/  FFMA R113, R57, R109, R114 ;  /* 0x0000006d39717223 */ /* 0x000fe20000000072 */
[----:B------:R-:W-:Y:S01]  /*25b0*/  FFMA R115, R109, R56, R112 ;  /* 0x000000386d737223 */ /* 0x000fe20000000070 */
[-C--:B0-----:R-:W-:Y:S01]  /*25c0*/  FFMA R117, R55, R108.reuse, R116 ;  /* 0x0000006c37757223 */ /* 0x081fe20000000074 */
[----:B------:R-:W0:Y:S01]  /*25d0*/  LDS R109, [R25+0xdcc] ;  /* 0x000dcc00196d7984 */ /* 0x000e220000000800 */
[-C--:B------:R-:W-:Y:S01]  /*25e0*/  FFMA R111, R44, R108.reuse, R111 ;  /* 0x0000006c2c6f7223 */ /* 0x080fe2000000006f */
[----:B------:R-:W-:Y:S01]  /*25f0*/  FFMA R110, R54, R108, R113 ;  /* 0x0000006c366e7223 */ /* 0x000fe20000000071 */
[----:B------:R-:W-:Y:S01]  /*2600*/  FFMA R112, R108, R53, R115 ;  /* 0x000000356c707223 */ /* 0x000fe20000000073 */
[-C--:B------:R-:W-:Y:S01]  /*2610*/  FFMA R117, R36, R107.reuse, R117 ;  /* 0x0000006b24757223 */ /* 0x080fe20000000075 */
[----:B------:R-:W3:Y:S01]  /*2620*/  LDS R108, [R25+0xe0c] ;  /* 0x000e0c00196c7984 */ /* 0x000ee20000000800 */
[-C--:B------:R-:W-:Y:S01]  /*2630*/  FFMA R114, R52, R107.reuse, R111 ;  /* 0x0000006b34727223 */ /* 0x080fe2000000006f */
[----:B------:R-:W-:Y:S01]  /*2640*/  FFMA R113, R51, R107, R110 ;  /* 0x0000006b33717223 */ /* 0x000fe2000000006e */
[----:B------:R-:W-:Y:S01]  /*2650*/  FFMA R115, R107, R50, R112 ;  /* 0x000000326b737223 */ /* 0x000fe20000000070 */
[----:B------:R-:W4:Y:S01]  /*2660*/  LDS R111, [R25+0xe4c] ;  /* 0x000e4c00196f7984 */ /* 0x000f220000000800 */
[-C--:B-1----:R-:W-:Y:S01]  /*2670*/  FFMA R119, R49, R106.reuse, R114 ;  /* 0x0000006a31777223 */ /* 0x082fe20000000072 */
[-C--:B------:R-:W-:Y:S01]  /*2680*/  FFMA R116, R48, R106.reuse, R113 ;  /* 0x0000006a30747223 */ /* 0x080fe20000000071 */
[----:B------:R-:W-:Y:S01]  /*2690*/  FFMA R117, R32, R106, R117 ;  /* 0x0000006a20757223 */ /* 0x000fe20000000075 */
[----:B------:R-:W1:Y:S01]  /*26a0*/  LDS R107, [R25+0xe8c] ;  /* 0x000e8c00196b7984 */ /* 0x000e620000000800 */
[----:B------:R-:W-:-:S03]  /*26b0*/  FFMA R118, R106, R47, R115 ;  /* 0x0000002f6a767223 */ /* 0x000fc60000000073 */
[----:B------:R-:W5:Y:S04]  /*26c0*/  LDS R114, [R25+0xecc] ;  /* 0x000ecc0019727984 */ /* 0x000f680000000800 */
[----:B------:R-:W5:Y:S04]  /*26d0*/  LDS R112, [R25+0xf0c] ;  /* 0x000f0c0019707984 */ /* 0x000f680000000800 */
[----:B------:R-:W5:Y:S04]  /*26e0*/  LDS R110, [R25+0xf4c] ;  /* 0x000f4c00196e7984 */ /* 0x000f680000000800 */
[----:B------:R-:W5:Y:S04]  /*26f0*/  LDS R113, [R25+0xf8c] ;  /* 0x000f8c0019717984 */ /* 0x000f680000000800 */
[----:B------:R-:W5:Y:S01]  /*2700*/  LDS R106, [R25+0xfcc] ;  /* 0x000fcc00196a7984 */ /* 0x000f620000000800 */
[-C--:B--2---:R-:W-:Y:S01]  /*2710*/  FFMA R117, R46, R5.reuse, R117 ;  /* 0x000000052e757223 */ /* 0x084fe20000000075 */
[-C--:B------:R-:W-:Y:S01]  /*2720*/  FFMA R120, R38, R5.reuse, R119 ;  /* 0x0000000526787223 */ /* 0x080fe20000000077 */
[----:B------:R-:W-:Y:S01]  /*2730*/  FFMA R116, R45, R5, R116 ;  /* 0x000000052d747223 */ /* 0x000fe20000000074 */
[----:B------:R-:W-:Y:S01]  /*2740*/  FFMA R118, R5, R43, R118 ;  /* 0x0000002b05767223 */ /* 0x000fe20000000076 */
[-C--:B0-----:R-:W-:Y:S01]  /*2750*/  FFMA R122, R42, R109.reuse, R117 ;  /* 0x0000006d2a7a7223 */ /* 0x081fe20000000075 */
[-C--:B------:R-:W-:Y:S01]  /*2760*/  FFMA R120, R39, R109.reuse, R120 ;  /* 0x0000006d27787223 */ /* 0x080fe20000000078 */
[----:B------:R-:W-:Y:S01]  /*2770*/  FFMA R5, R41, R109, R116 ;  /* 0x0000006d29057223 */ /* 0x000fe20000000074 */
[----:B------:R-:W-:Y:S01]  /*2780*/  FFMA R109, R109, R40, R118 ;  /* 0x000000286d6d7223 */ /* 0x000fe20000000076 */
[-C--:B---3--:R-:W-:Y:S01]  /*2790*/  FFMA R115, R71, R108.reuse, R122 ;  /* 0x0000006c47737223 */ /* 0x088fe2000000007a */
[-C--:B------:R-:W-:Y:S01]  /*27a0*/  FFMA R117, R93, R108.reuse, R120 ;  /* 0x0000006c5d757223 */ /* 0x080fe20000000078 */
[----:B------:R-:W-:Y:S01]  /*27b0*/  FFMA R116, R92, R108, R5 ;  /* 0x0000006c5c747223 */ /* 0x000fe20000000005 */
[----:B------:R-:W-:Y:S01]  /*27c0*/  FFMA R108, R108, R91, R109 ;  /* 0x0000005b6c6c7223 */ /* 0x000fe2000000006d */
[-C--:B----4-:R-:W-:Y:S01]  /*27d0*/  FFMA R118, R64, R111.reuse, R115 ;  /* 0x0000006f40767223 */ /* 0x090fe20000000073 */
[-C--:B------:R-:W-:Y:S01]  /*27e0*/  FFMA R117, R90, R111.reuse, R117 ;  /* 0x0000006f5a757223 */ /* 0x080fe20000000075 */
[----:B------:R-:W-:Y:S01]  /*27f0*/  FFMA R5, R89, R111, R116 ;  /* 0x0000006f59057223 */ /* 0x000fe20000000074 */
[----:B------:R-:W-:Y:S01]  /*2800*/  FFMA R108, R111, R88, R108 ;  /* 0x000000586f6c7223 */ /* 0x000fe2000000006c */
[-C--:B-1----:R-:W-:Y:S01]  /*2810*/  FFMA R109, R87, R107.reuse, R118 ;  /* 0x0000006b576d7223 */ /* 0x082fe20000000076 */
[-C--:B------:R-:W-:Y:S01]  /*2820*/  FFMA R116, R86, R107.reuse, R117 ;  /* 0x0000006b56747223 */ /* 0x080fe20000000075 */
[----:B------:R-:W-:Y:S01]  /*2830*/  FFMA R118, R76, R107, R5 ;  /* 0x0000006b4c767223 */ /* 0x000fe20000000005 */
[----:B------:R-:W-:Y:S01]  /*2840*/  FFMA R107, R107, R85, R108 ;  /* 0x000000556b6b7223 */ /* 0x000fe2000000006c */
[-C--:B-----5:R-:W-:Y:S01]  /*2850*/  FFMA R108, R84, R114.reuse, R109 ;  /* 0x00000072546c7223 */ /* 0x0a0fe2000000006d */
[-C--:B------:R-:W-:Y:S01]  /*2860*/  FFMA R5, R69, R114.reuse, R116 ;  /* 0x0000007245057223 */ /* 0x080fe20000000074 */
[----:B------:R-:W-:Y:S01]  /*2870*/  FFMA R118, R83, R114, R118 ;  /* 0x0000007253767223 */ /* 0x000fe20000000076 */
[----:B------:R-:W-:Y:S01]  /*2880*/  FFMA R107, R114, R82, R107 ;  /* 0x00000052726b7223 */ /* 0x000fe2000000006b */
[-C--:B------:R-:W-:Y:S01]  /*2890*/  FFMA R108, R65, R112.reuse, R108 ;  /* 0x00000070416c7223 */ /* 0x080fe2000000006c */
        /* <DEDUP_REMOVED lines=15> */
[----:B------:R-:W-:-:S02]  /*2990*/  FSEL R116, R95, R96, !P0 ;  /* 0x000000605f747208 */ /* 0x000fc40004000000 */
[----:B------:R-:W-:Y:S02]  /*29a0*/  FSEL R115, R94, R97, !P0 ;  /* 0x000000615e737208 */ /* 0x000fe40004000000 */
[----:B------:R-:W-:Y:S02]  /*29b0*/  FSEL R114, R100, R101, !P0 ;  /* 0x0000006564727208 */ /* 0x000fe40004000000 */
[----:B------:R-:W-:Y:S01]  /*29c0*/  FSEL R112, R99, R98, !P0 ;  /* 0x0000006263707208 */ /* 0x000fe20004000000 */
[----:B------:R-:W0:Y:S01]  /*29d0*/  SHFL.BFLY PT, R116, R116, 0x1, 0x1f ;  /* 0x0c201f0074747f89 */ /* 0x000e2200000e0000 */
[----:B------:R-:W-:Y:S02]  /*29e0*/  FSEL R113, R102, R105, !P0 ;  /* 0x0000006966717208 */ /* 0x000fe40004000000 */
[----:B------:R-:W-:Y:S01]  /*29f0*/  FSEL R111, R104, R103, !P0 ;  /* 0x00000067686f7208 */ /* 0x000fe20004000000 */
[----:B------:R-:W1:Y:S01]  /*2a00*/  SHFL.BFLY PT, R115, R115, 0x1, 0x1f ;  /* 0x0c201f0073737f89 */ /* 0x000e6200000e0000 */
[----:B------:R-:W-:-:S02]  /*2a10*/  FSEL R110, R108, R5, !P0 ;  /* 0x000000056c6e7208 */ /* 0x000fc40004000000 */
[----:B------:R-:W-:Y:S01]  /*2a20*/  FSEL R109, R106, R107, !P0 ;  /* 0x0000006b6a6d7208 */ /* 0x000fe20004000000 */
[----:B------:R-:W2:Y:S01]  /*2a30*/  SHFL.BFLY PT, R114, R114, 0x1, 0x1f ;  /* 0x0c201f0072727f89 */ /* 0x000ea200000e0000 */
[----:B------:R-:W-:Y:S02]  /*2a40*/  FSEL R95, R96, R95, !P0 ;  /* 0x0000005f605f7208 */ /* 0x000fe40004000000 */
[----:B------:R-:W-:Y:S01]  /*2a50*/  FSEL R94, R97, R94, !P0 ;  /* 0x0000005e615e7208 */ /* 0x000fe20004000000 */
[----:B------:R-:W3:Y:S01]  /*2a60*/  SHFL.BFLY PT, R112, R112, 0x1, 0x1f ;  /* 0x0c201f0070707f89 */ /* 0x000ee200000e0000 */
[----:B------:R-:W-:Y:S02]  /*2a70*/  FSEL R101, R101, R100, !P0 ;  /* 0x0000006465657208 */ /* 0x000fe40004000000 */
[----:B------:R-:W-:Y:S01]  /*2a80*/  FSEL R99, R98, R99, !P0 ;  /* 0x0000006362637208 */ /* 0x000fe20004000000 */
[----:B------:R-:W4:Y:S01]  /*2a90*/  SHFL.BFLY PT, R113, R113, 0x1, 0x1f ;  /* 0x0c201f0071717f89 */ /* 0x000f2200000e0000 */
[----:B------:R-:W-:-:S02]  /*2aa0*/  FSEL R102, R105, R102, !P0 ;  /* 0x0000006669667208 */ /* 0x000fc40004000000 */
[----:B------:R-:W-:Y:S01]  /*2ab0*/  FSEL R104, R103, R104, !P0 ;  /* 0x0000006867687208 */ /* 0x000fe20004000000 */
[----:B------:R-:W5:Y:S01]  /*2ac0*/  SHFL.BFLY PT, R111, R111, 0x1, 0x1f ;  /* 0x0c201f006f6f7f89 */ /* 0x000f6200000e0000 */
[----:B------:R-:W-:Y:S02]  /*2ad0*/  FSEL R5, R5, R108, !P0 ;  /* 0x0000006c05057208 */ /* 0x000fe40004000000 */
[----:B------:R-:W-:Y:S01]  /*2ae0*/  FSEL R106, R107, R106, !P0 ;  /* 0x0000006a6b6a7208 */ /* 0x000fe20004000000 */
[----:B------:R-:W5:Y:S01]  /*2af0*/  SHFL.BFLY PT, R110, R110, 0x1, 0x1f ;  /* 0x0c201f006e6e7f89 */ /* 0x000f6200000e0000 */
[----:B0-----:R-:W-:-:S03]  /*2b00*/  FADD R116, R116, R95 ;  /* 0x0000005f74747221 */ /* 0x001fc60000000000 */
[----:B------:R-:W0:Y:S01]  /*2b10*/  SHFL.BFLY PT, R109, R109, 0x1, 0x1f ;  /* 0x0c201f006d6d7f89 */ /* 0x000e2200000e0000 */
[----:B-1----:R-:W-:Y:S01]  /*2b20*/  FADD R115, R115, R94 ;  /* 0x0000005e73737221 */ /* 0x002fe20000000000 */
[----:B--2---:R-:W-:-:S04]  /*2b30*/  FADD R114, R114, R101 ;  /* 0x0000006572727221 */ /* 0x004fc80000000000 */
[----:B------:R-:W-:Y:S01]  /*2b40*/  FSEL R94, R115, R116, !P1 ;  /* 0x00000074735e7208 */ /* 0x000fe20004800000 */
[----:B---3--:R-:W-:Y:S01]  /*2b50*/  FADD R99, R112, R99 ;  /* 0x0000006370637221 */ /* 0x008fe20000000000 */
[----:B------:R-:W-:Y:S01]  /*2b60*/  FSEL R115, R116, R115, !P1 ;  /* 0x0000007374737208 */ /* 0x000fe20004800000 */
[----:B----4-:R-:W-:-:S03]  /*2b70*/  FADD R102, R113, R102 ;  /* 0x0000006671667221 */ /* 0x010fc60000000000 */
[----:B------:R-:W-:Y:S01]  /*2b80*/  FSEL R95, R99, R114, !P1 ;  /* 0x00000072635f7208 */ /* 0x000fe20004800000 */
[----:B------:R-:W1:Y:S01]  /*2b90*/  SHFL.BFLY PT, R94, R94, 0x2, 0x1f ;  /* 0x0c401f005e5e7f89 */ /* 0x000e6200000e0000 */
[----:B------:R-:W-:Y:S01]  /*2ba0*/  FSEL R114, R114, R99, !P1 ;  /* 0x0000006372727208 */ /* 0x000fe20004800000 */
[----:B-----5:R-:W-:-:S03]  /*2bb0*/  FADD R111, R111, R104 ;  /* 0x000000686f6f7221 */ /* 0x020fc60000000000 */
[----:B------:R-:W2:Y:S01]  /*2bc0*/  SHFL.BFLY PT, R95, R95, 0x2, 0x1f ;  /* 0x0c401f005f5f7f89 */ /* 0x000ea200000e0000 */
[----:B------:R-:W-:Y:S01]  /*2bd0*/  FADD R5, R110, R5 ;  /* 0x000000056e057221 */ /* 0x000fe20000000000 */
[----:B------:R-:W-:Y:S02]  /*2be0*/  FSEL R96, R111, R102, !P1 ;  /* 0x000000666f607208 */ /* 0x000fe40004800000 */
[----:B------:R-:W-:Y:S01]  /*2bf0*/  FSEL R111, R102, R111, !P1 ;  /* 0x0000006f666f7208 */ /* 0x000fe20004800000 */
[----:B0-----:R-:W-:-:S03]  /*2c00*/  FADD R106, R109, R106 ;  /* 0x0000006a6d6a7221 */ /* 0x001fc60000000000 */
[----:B------:R-:W0:Y:S02]  /*2c10*/  SHFL.BFLY PT, R96, R96, 0x2, 0x1f ;  /* 0x0c401f0060607f89 */ /* 0x000e2400000e0000 */
[----:B------:R-:W-:Y:S02]  /*2c20*/  FSEL R97, R106, R5, !P1 ;  /* 0x000000056a617208 */ /* 0x000fe40004800000 */
[----:B------:R-:W-:-:S04]  /*2c30*/  FSEL R106, R5, R106, !P1 ;  /* 0x0000006a056a7208 */ /* 0x000fc80004800000 */
[----:B------:R-:W3:Y:S01]  /*2c40*/  SHFL.BFLY PT, R97, R97, 0x2, 0x1f ;  /* 0x0c401f0061617f89 */ /* 0x000ee200000e0000 */
[----:B-1----:R-:W-:Y:S01]  /*2c50*/  FADD R115, R94, R115 ;  /* 0x000000735e737221 */ /* 0x002fe20000000000 */
[----:B--2---:R-:W-:-:S05]  /*2c60*/  FADD R114, R95, R114 ;  /* 0x000000725f727221 */ /* 0x004fca0000000000 */
[----:B------:R-:W-:Y:S02]  /*2c70*/  FSEL R5, R114, R115, !P2 ;  /* 0x0000007372057208 */ /* 0x000fe40005000000 */
[----:B------:R-:W-:Y:S01]  /*2c80*/  FSEL R114, R115, R114, !P2 ;  /* 0x0000007273727208 */ /* 0x000fe20005000000 */
[----:B0-----:R-:W-:-:S03]  /*2c90*/  FADD R111, R96, R111 ;  /* 0x0000006f606f7221 */ /* 0x001fc60000000000 */
[----:B------:R-:W0:Y:S01]  /*2ca0*/  SHFL.BFLY PT, R5, R5, 0x4, 0x1f ;  /* 0x0c801f0005057f89 */ /* 0x000e2200000e0000 */
[----:B---3--:R-:W-:-:S05]  /*2cb0*/  FADD R106, R97, R106 ;  /* 0x0000006a616a7221 */ /* 0x008fca0000000000 */
[----:B------:R-:W-:Y:S02]  /*2cc0*/  FSEL R94, R106, R111, !P2 ;  /* 0x0000006f6a5e7208 */ /* 0x000fe40005000000 */
[----:B------:R-:W-:-:S04]  /*2cd0*/  FSEL R111, R111, R106, !P2 ;  /* 0x0000006a6f6f7208 */ /* 0x000fc80005000000 */
[----:B------:R-:W1:Y:S01]  /*2ce0*/  SHFL.BFLY PT, R94, R94, 0x4, 0x1f ;  /* 0x0c801f005e5e7f89 */ /* 0x000e6200000e0000 */
[----:B0-----:R-:W-:Y:S01]  /*2cf0*/  FADD R114, R5, R114 ;  /* 0x0000007205727221 */ /* 0x001fe20000000000 */
[----:B-1----:R-:W-:-:S05]  /*2d00*/  FADD R111, R94, R111 ;  /* 0x0000006f5e6f7221 */ /* 0x002fca0000000000 */
[----:B------:R-:W-:Y:S02]  /*2d10*/  FSEL R95, R111, R114, !P3 ;  /* 0x000000726f5f7208 */ /* 0x000fe40005800000 */
[----:B------:R-:W-:-:S04]  /*2d20*/  FSEL R114, R114, R111, !P3 ;  /* 0x0000006f72727208 */ /* 0x000fc80005800000 */
[----:B------:R-:W0:Y:S02]  /*2d30*/  SHFL.BFLY PT, R95, R95, 0x8, 0x1f ;  /* 0x0d001f005f5f7f89 */ /* 0x000e2400000e0000 */
[----:B0-----:R-:W-:-:S05]  /*2d40*/  FADD R99, R95, R114 ;  /* 0x000000725f637221 */ /* 0x001fca0000000000 */
[----:B------:R-:W-:Y:S04]  /*2d50*/  STS [R22], R99 ;  /* 0x0000006316007388 */ /* 0x000fe80000000800 */
        /* <DEDUP_REMOVED lines=10> */
[-C--:B0-----:R-:W-:Y:S01]  /*2e00*/  FFMA R98, R4, R101.reuse, RZ ;  /* 0x0000006504627223 */ /* 0x081fe200000000ff */
[-C--:B------:R-:W-:Y:S01]  /*2e10*/  FFMA R99, R0, R101.reuse, RZ ;  /* 0x0000006500637223 */ /* 0x080fe200000000ff */
[-C--:B------:R-:W-:Y:S01]  /*2e20*/  FFMA R103, R3, R101.reuse, RZ ;  /* 0x0000006503677223 */ /* 0x080fe200000000ff */
[----:B------:R-:W-:Y:S01]  /*2e30*/  FFMA R100, R2, R101, RZ ;  /* 0x0000006502647223 */ /* 0x000fe200000000ff */
[-C--:B-1----:R-:W-:Y:S01]  /*2e40*/  FFMA R104, R61, R102.reuse, R98 ;  /* 0x000000663d687223 */ /* 0x082fe20000000062 */
[-C--:B------:R-:W-:Y:S01]  /*2e50*/  FFMA R99, R34, R102.reuse, R99 ;  /* 0x0000006622637223 */ /* 0x080fe20000000063 */
[----:B------:R-:W0:Y:S01]  /*2e60*/  LDS R98, [R25+0x42c0] ;  /* 0x0042c00019627984 */ /* 0x000e220000000800 */
[-C--:B------:R-:W-:Y:S01]  /*2e70*/  FFMA R106, R60, R102.reuse, R103 ;  /* 0x000000663c6a7223 */ /* 0x080fe20000000067 */
[----:B------:R-:W-:Y:S01]  /*2e80*/  FFMA R101, R59, R102, R100 ;  /* 0x000000663b657223 */ /* 0x000fe20000000064 */
[-C--:B--2---:R-:W-:Y:S01]  /*2e90*/  FFMA R103, R37, R105.reuse, R104 ;  /* 0x0000006925677223 */ /* 0x084fe20000000068 */
[-C--:B------:R-:W-:Y:S01]  /*2ea0*/  FFMA R100, R58, R105.reuse, R99 ;  /* 0x000000693a647223 */ /* 0x080fe20000000063 */
[-C--:B------:R-:W-:Y:S01]  /*2eb0*/  FFMA R107, R57, R105.reuse, R106 ;  /* 0x00000069396b7223 */ /* 0x080fe2000000006a */
[----:B------:R-:W-:Y:S01]  /*2ec0*/  FFMA R102, R56, R105, R101 ;  /* 0x0000006938667223 */ /* 0x000fe20000000065 */
[----:B------:R-:W1:Y:S01]  /*2ed0*/  LDS R99, [R25+0x4300] ;  /* 0x0043000019637984 */ /* 0x000e620000000800 */
[-C--:B---3--:R-:W-:Y:S01]  /*2ee0*/  FFMA R103, R44, R108.reuse, R103 ;  /* 0x0000006c2c677223 */ /* 0x088fe20000000067 */
[-C--:B------:R-:W-:Y:S01]  /*2ef0*/  FFMA R101, R55, R108.reuse, R100 ;  /* 0x0000006c37657223 */ /* 0x080fe20000000064 */
[-C--:B------:R-:W-:Y:S01]  /*2f00*/  FFMA R104, R54, R108.reuse, R107 ;  /* 0x0000006c36687223 */ /* 0x080fe2000000006b */
[----:B------:R-:W-:Y:S01]  /*2f10*/  FFMA R105, R53, R108, R102 ;  /* 0x0000006c35697223 */ /* 0x000fe20000000066 */
[----:B------:R-:W2:Y:S01]  /*2f20*/  LDS R100, [R25+0x4340] ;  /* 0x0043400019647984 */ /* 0x000ea20000000800 */
[-C--:B----4-:R-:W-:Y:S01]  /*2f30*/  FFMA R106, R52, R109.reuse, R103 ;  /* 0x0000006d346a7223 */ /* 0x090fe20000000067 */
[-C--:B------:R-:W-:Y:S01]  /*2f40*/  FFMA R101, R36, R109.reuse, R101 ;  /* 0x0000006d24657223 */ /* 0x080fe20000000065 */
[-C--:B------:R-:W-:Y:S01]  /*2f50*/  FFMA R103, R51, R109.reuse, R104 ;  /* 0x0000006d33677223 */ /* 0x080fe20000000068 */
[----:B------:R-:W-:Y:S01]  /*2f60*/  FFMA R104, R50, R109, R105 ;  /* 0x0000006d32687223 */ /* 0x000fe20000000069 */
[----:B------:R-:W3:Y:S01]  /*2f70*/  LDS R102, [R25+0x4380] ;  /* 0x0043800019667984 */ /* 0x000ee20000000800 */
[-C--:B-----5:R-:W-:Y:S01]  /*2f80*/  FFMA R101, R32, R97.reuse, R101 ;  /* 0x0000006120657223 */ /* 0x0a0fe20000000065 */
[-C--:B------:R-:W-:Y:S01]  /*2f90*/  FFMA R105, R49, R97.reuse, R106 ;  /* 0x0000006131697223 */ /* 0x080fe2000000006a */
[-C--:B------:R-:W-:Y:S01]  /*2fa0*/  FFMA R106, R48, R97.reuse, R103 ;  /* 0x00000061306a7223 */ /* 0x080fe20000000067 */
[----:B------:R-:W-:Y:S01]  /*2fb0*/  FFMA R104, R47, R97, R104 ;  /* 0x000000612f687223 */ /* 0x000fe20000000068 */
[-C--:B------:R-:W-:Y:S01]  /*2fc0*/  FFMA R101, R46, R96.reuse, R101 ;  /* 0x000000602e657223 */ /* 0x080fe20000000065 */
[----:B------:R-:W4:Y:S01]  /*2fd0*/  LDS R97, [R25+0x43c0] ;  /* 0x0043c00019617984 */ /* 0x000f220000000800 */
[-C--:B------:R-:W-:Y:S01]  /*2fe0*/  FFMA R108, R38, R96.reuse, R105 ;  /* 0x00000060266c7223 */ /* 0x080fe20000000069 */
[-C--:B------:R-:W-:Y:S01]  /*2ff0*/  FFMA R110, R45, R96.reuse, R106 ;  /* 0x000000602d6e7223 */ /* 0x080fe2000000006a */
[----:B------:R-:W-:Y:S01]  /*3000*/  FFMA R103, R43, R96, R104 ;  /* 0x000000602b677223 */ /* 0x000fe20000000068 */
[----:B------:R-:W5:Y:S01]  /*3010*/  LDS R106, [R25+0x4400] ;  /* 0x00440000196a7984 */ /* 0x000f620000000800 */
[-C--:B------:R-:W-:Y:S01]  /*3020*/  FFMA R96, R42, R95.reuse, R101 ;  /* 0x0000005f2a607223 */ /* 0x080fe20000000065 */
        /* <DEDUP_REMOVED lines=8> */
[-C--:B------:R-:W-:Y:S01]  /*30b0*/  FFMA R94, R64, R5.reuse, R95 ;  /* 0x00000005405e7223 */ /* 0x080fe2000000005f */
[----:B------:R-:W5:Y:S01]  /*30c0*/  LDS R104, [R25+0x4484] ;  /* 0x0044840019687984 */ /* 0x000f620000000800 */
[-C--:B------:R-:W-:Y:S01]  /*30d0*/  FFMA R103, R90, R5.reuse, R103 ;  /* 0x000000055a677223 */ /* 0x080fe20000000067 */
[-C--:B------:R-:W-:Y:S01]  /*30e0*/  FFMA R95, R89, R5.reuse, R96 ;  /* 0x00000005595f7223 */ /* 0x080fe20000000060 */
[----:B------:R-:W-:Y:S01]  /*30f0*/  FFMA R96, R88, R5, R101 ;  /* 0x0000000558607223 */ /* 0x000fe20000000065 */
[----:B------:R-:W5:Y:S01]  /*3100*/  LDS R107, [R25+0x44c4] ;  /* 0x0044c400196b7984 */ /* 0x000f620000000800 */
[-C--:B0-----:R-:W-:Y:S01]  /*3110*/  FFMA R5, R87, R98.reuse, R94 ;  /* 0x0000006257057223 */ /* 0x081fe2000000005e */
[-C--:B------:R-:W-:Y:S01]  /*3120*/  FFMA R94, R86, R98.reuse, R103 ;  /* 0x00000062565e7223 */ /* 0x080fe20000000067 */
[-C--:B------:R-:W-:Y:S01]  /*3130*/  FFMA R108, R76, R98.reuse, R95 ;  /* 0x000000624c6c7223 */ /* 0x080fe2000000005f */
[----:B------:R-:W0:Y:S01]  /*3140*/  LDS R103, [R25+0x4504] ;  /* 0x0045040019677984 */ /* 0x000e220000000800 */
[----:B------:R-:W-:Y:S01]  /*3150*/  FFMA R95, R85, R98, R96 ;  /* 0x00000062555f7223 */ /* 0x000fe20000000060 */
[-C--:B-1----:R-:W-:Y:S01]  /*3160*/  FFMA R96, R84, R99.reuse, R5 ;  /* 0x0000006354607223 */ /* 0x082fe20000000005 */
[-C--:B------:R-:W-:Y:S01]  /*3170*/  FFMA R5, R69, R99.reuse, R94 ;  /* 0x0000006345057223 */ /* 0x080fe2000000005e */
[-C--:B------:R-:W-:Y:S01]  /*3180*/  FFMA R108, R83, R99.reuse, R108 ;  /* 0x00000063536c7223 */ /* 0x080fe2000000006c */
[----:B------:R-:W-:Y:S01]  /*3190*/  FFMA R95, R82, R99, R95 ;  /* 0x00000063525f7223 */ /* 0x000fe2000000005f */
[-C--:B--2---:R-:W-:Y:S01]  /*31a0*/  FFMA R96, R65, R100.reuse, R96 ;  /* 0x0000006441607223 */ /* 0x084fe20000000060 */
[----:B------:R-:W1:Y:S01]  /*31b0*/  LDS R99, [R25+0x4544] ;  /* 0x0045440019637984 */ /* 0x000e620000000800 */
[-C--:B------:R-:W-:Y:S01]  /*31c0*/  FFMA R5, R68, R100.reuse, R5 ;  /* 0x0000006444057223 */ /* 0x080fe20000000005 */
[-C--:B------:R-:W-:Y:S01]  /*31d0*/  FFMA R108, R81, R100.reuse, R108 ;  /* 0x00000064516c7223 */ /* 0x080fe2000000006c */
[----:B------:R-:W-:Y:S01]  /*31e0*/  FFMA R100, R80, R100, R95 ;  /* 0x0000006450647223 */ /* 0x000fe2000000005f */
[----:B------:R-:W2:Y:S01]  /*31f0*/  LDS R98, [R25+0x4584] ;  /* 0x0045840019627984 */ /* 0x000ea20000000800 */
[-C--:B---3--:R-:W-:Y:S01]  /*3200*/  FFMA R95, R79, R102.reuse, R96 ;  /* 0x000000664f5f7223 */ /* 0x088fe20000000060 */
[-C--:B------:R-:W-:Y:S01]  /*3210*/  FFMA R94, R78, R102.reuse, R5 ;  /* 0x000000664e5e7223 */ /* 0x080fe20000000005 */
[-C--:B------:R-:W-:Y:S01]  /*3220*/  FFMA R5, R77, R102.reuse, R108 ;  /* 0x000000664d057223 */ /* 0x080fe2000000006c */
[----:B------:R-:W-:Y:S01]  /*3230*/  FFMA R109, R75, R102, R100 ;  /* 0x000000664b6d7223 */ /* 0x000fe20000000064 */
[----:B------:R-:W3:Y:S01]  /*3240*/  LDS R101, [R25+0x45c4] ;  /* 0x0045c40019657984 */ /* 0x000ee20000000800 */
[-C--:B----4-:R-:W-:Y:S01]  /*3250*/  FFMA R96, R74, R97.reuse, R95 ;  /* 0x000000614a607223 */ /* 0x090fe2000000005f */
[-C--:B------:R-:W-:Y:S01]  /*3260*/  FFMA R5, R72, R97.reuse, R5 ;  /* 0x0000006148057223 */ /* 0x080fe20000000005 */
[-C--:B------:R-:W-:Y:S01]  /*3270*/  FFMA R102, R70, R97.reuse, R109 ;  /* 0x0000006146667223 */ /* 0x080fe2000000006d */
[----:B------:R-:W4:Y:S01]  /*3280*/  LDS R100, [R25+0x4604] ;  /* 0x0046040019647984 */ /* 0x000f220000000800 */
[----:B------:R-:W-:Y:S01]  /*3290*/  FFMA R111, R73, R97, R94 ;  /* 0x00000061496f7223 */ /* 0x000fe2000000005e */
[-C--:B-----5:R-:W-:Y:S01]  /*32a0*/  FFMA R95, R67, R106.reuse, R96 ;  /* 0x0000006a435f7223 */ /* 0x0a0fe20000000060 */
[-C--:B------:R-:W-:Y:S01]  /*32b0*/  FFMA R96, R62, R106.reuse, R5 ;  /* 0x0000006a3e607223 */ /* 0x080fe20000000005 */
[-C--:B------:R-:W-:Y:S01]  /*32c0*/  FFMA R5, R63, R106.reuse, R102 ;  /* 0x0000006a3f057223 */ /* 0x080fe20000000066 */
[----:B------:R-:W-:Y:S01]  /*32d0*/  FFMA R94, R66, R106, R111 ;  /* 0x0000006a425e7223 */ /* 0x000fe2000000006f */
[----:B------:R-:W5:Y:S01]  /*32e0*/  LDS R102, [R25+0x4644] ;  /* 0x0046440019667984 */ /* 0x000f620000000800 */
[-C--:B------:R-:W-:Y:S01]  /*32f0*/  FFMA R109, R0, R105.reuse, RZ ;  /* 0x00000069006d7223 */ /* 0x080fe200000000ff */
[-C--:B------:R-:W-:Y:S01]  /*3300*/  FFMA R106, R4, R105.reuse, RZ ;  /* 0x00000069046a7223 */ /* 0x080fe200000000ff */
[-C--:B------:R-:W-:Y:S01]  /*3310*/  FFMA R111, R3, R105.reuse, RZ ;  /* 0x00000069036f7223 */ /* 0x080fe200000000ff */
[----:B------:R-:W-:Y:S01]  /*3320*/  FFMA R108, R2, R105, RZ ;  /* 0x00000069026c7223 */ /* 0x000fe200000000ff */
        /* <DEDUP_REMOVED lines=10> */
[-C--:B0-----:R-:W-:Y:S01]  /*33d0*/  FFMA R107, R55, R103.reuse, R108 ;  /* 0x00000067376b7223 */ /* 0x081fe2000000006c */
[----:B------:R-:W0:Y:S01]  /*33e0*/  LDS R105, [R25+0x4704] ;  /* 0x0047040019697984 */ /* 0x000e220000000800 */
[-C--:B------:R-:W-:Y:S01]  /*33f0*/  FFMA R108, R54, R103.reuse, R111 ;  /* 0x00000067366c7223 */ /* 0x080fe2000000006f */
[-C--:B------:R-:W-:Y:S01]  /*3400*/  FFMA R109, R44, R103.reuse, R109 ;  /* 0x000000672c6d7223 */ /* 0x080fe2000000006d */
[----:B------:R-:W-:Y:S01]  /*3410*/  FFMA R111, R53, R103, R106 ;  /* 0x00000067356f7223 */ /* 0x000fe2000000006a */
[----:B------:R-:W-:Y:S01]  /*3420*/  LDS R110, [R25+0x4784] ;  /* 0x00478400196e7984 */ /* 0x000fe20000000800 */
[-C--:B-1----:R-:W-:Y:S01]  /*3430*/  FFMA R107, R36, R99.reuse, R107 ;  /* 0x00000063246b7223 */ /* 0x082fe2000000006b */
[-C--:B------:R-:W-:Y:S01]  /*3440*/  FFMA R106, R52, R99.reuse, R109 ;  /* 0x00000063346a7223 */ /* 0x080fe2000000006d */
[-C--:B------:R-:W-:Y:S01]  /*3450*/  FFMA R109, R51, R99.reuse, R108 ;  /* 0x00000063336d7223 */ /* 0x080fe2000000006c */
[----:B------:R-:W1:Y:S01]  /*3460*/  LDS R103, [R25+0x4744] ;  /* 0x0047440019677984 */ /* 0x000e620000000800 */
[----:B------:R-:W-:Y:S01]  /*3470*/  FFMA R108, R50, R99, R111 ;  /* 0x00000063326c7223 */ /* 0x000fe2000000006f */
[-C--:B--2---:R-:W-:Y:S01]  /*3480*/  FFMA R107, R32, R98.reuse, R107 ;  /* 0x00000062206b7223 */ /* 0x084fe2000000006b */
[-C--:B------:R-:W-:Y:S01]  /*3490*/  FFMA R111, R49, R98.reuse, R106 ;  /* 0x00000062316f7223 */ /* 0x080fe2000000006a */
[----:B------:R-:W2:Y:S01]  /*34a0*/  LDS R99, [R25+0x47c4] ;  /* 0x0047c40019637984 */ /* 0x000ea20000000800 */
[-C--:B------:R-:W-:Y:S01]  /*34b0*/  FFMA R106, R48, R98.reuse, R109 ;  /* 0x00000062306a7223 */ /* 0x080fe2000000006d */
[----:B------:R-:W-:Y:S01]  /*34c0*/  FFMA R108, R47, R98, R108 ;  /* 0x000000622f6c7223 */ /* 0x000fe2000000006c */
[-C--:B---3--:R-:W-:Y:S01]  /*34d0*/  FFMA R107, R46, R101.reuse, R107 ;  /* 0x000000652e6b7223 */ /* 0x088fe2000000006b */
[----:B------:R-:W3:Y:S01]  /*34e0*/  LDS R98, [R25+0x4804] ;  /* 0x0048040019627984 */ /* 0x000ee20000000800 */
[-C--:B------:R-:W-:Y:S01]  /*34f0*/  FFMA R112, R38, R101.reuse, R111 ;  /* 0x0000006526707223 */ /* 0x080fe2000000006f */
[-C--:B------:R-:W-:Y:S01]  /*3500*/  FFMA R106, R45, R101.reuse, R106 ;  /* 0x000000652d6a7223 */ /* 0x080fe2000000006a */
[----:B------:R-:W-:Y:S01]  /*3510*/  FFMA R101, R43, R101, R108 ;  /* 0x000000652b657223 */ /* 0x000fe2000000006c */
        /* <DEDUP_REMOVED lines=8> */
[----:B------:R-:W5:Y:S01]  /*35a0*/  LDS R111, [R25+0x4888] ;  /* 0x00488800196f7984 */ /* 0x000f620000000800 */
[----:B------:R-:W-:Y:S01]  /*35b0*/  FFMA R107, R91, R102, R100 ;  /* 0x000000665b6b7223 */ /* 0x000fe20000000064 */
[-C--:B------:R-:W-:Y:S01]  /*35c0*/  FFMA R100, R64, R97.reuse, R101 ;  /* 0x0000006140647223 */ /* 0x080fe20000000065 */
[-C--:B------:R-:W-:Y:S01]  /*35d0*/  FFMA R113, R90, R97.reuse, R113 ;  /* 0x000000615a717223 */ /* 0x080fe20000000071 */
[-C--:B------:R-:W-:Y:S01]  /*35e0*/  FFMA R101, R89, R97.reuse, R106 ;  /* 0x0000006159657223 */ /* 0x080fe2000000006a */
[----:B------:R-:W5:Y:S01]  /*35f0*/  LDS R108, [R25+0x48c8] ;  /* 0x0048c800196c7984 */ /* 0x000f620000000800 */
[----:B------:R-:W-:Y:S01]  /*3600*/  FFMA R102, R88, R97, R107 ;  /* 0x0000006158667223 */ /* 0x000fe2000000006b */
[-C--:B------:R-:W-:Y:S01]  /*3610*/  FFMA R97, R87, R104.reuse, R100 ;  /* 0x0000006857617223 */ /* 0x080fe20000000064 */
[-C--:B------:R-:W-:Y:S01]  /*3620*/  FFMA R100, R86, R104.reuse, R113 ;  /* 0x0000006856647223 */ /* 0x080fe20000000071 */
[-C--:B------:R-:W-:Y:S01]  /*3630*/  FFMA R112, R76, R104.reuse, R101 ;  /* 0x000000684c707223 */ /* 0x080fe20000000065 */
[----:B------:R-:W-:Y:S01]  /*3640*/  FFMA R101, R85, R104, R102 ;  /* 0x0000006855657223 */ /* 0x000fe20000000066 */
[----:B------:R-:W5:Y:S01]  /*3650*/  LDS R106, [R25+0x4908] ;  /* 0x00490800196a7984 */ /* 0x000f620000000800 */
[-C--:B0-----:R-:W-:Y:S01]  /*3660*/  FFMA R102, R84, R105.reuse, R97 ;  /* 0x0000006954667223 */ /* 0x081fe20000000061 */
[-C--:B------:R-:W-:Y:S01]  /*3670*/  FFMA R97, R69, R105.reuse, R100 ;  /* 0x0000006945617223 */ /* 0x080fe20000000064 */
[-C--:B------:R-:W-:Y:S01]  /*3680*/  FFMA R112, R83, R105.reuse, R112 ;  /* 0x0000006953707223 */ /* 0x080fe20000000070 */
[----:B------:R-:W-:Y:S01]  /*3690*/  FFMA R101, R82, R105, R101 ;  /* 0x0000006952657223 */ /* 0x000fe20000000065 */
[----:B------:R-:W0:Y:S01]  /*36a0*/  LDS R107, [R25+0x4948] ;  /* 0x00494800196b7984 */ /* 0x000e220000000800 */
[-C--:B-1----:R-:W-:Y:S01]  /*36b0*/  FFMA R102, R65, R103.reuse, R102 ;  /* 0x0000006741667223 */ /* 0x082fe20000000066 */
[-C--:B------:R-:W-:Y:S01]  /*36c0*/  FFMA R97, R68, R103.reuse, R97 ;  /* 0x0000006744617223 */ /* 0x080fe20000000061 */
[-C--:B------:R-:W-:Y:S01]  /*36d0*/  FFMA R112, R81, R103.reuse, R112 ;  /* 0x0000006751707223 */ /* 0x080fe20000000070 */
[----:B------:R-:W-:Y:S01]  /*36e0*/  FFMA R100, R80, R103, R101 ;  /* 0x0000006750647223 */ /* 0x000fe20000000065 */
[----:B------:R-:W1:Y:S01]  /*36f0*/  LDS R105, [R25+0x4988] ;  /* 0x0049880019697984 */ /* 0x000e620000000800 */
[-C--:B------:R-:W-:Y:S01]  /*3700*/  FFMA R101, R79, R110.reuse, R102 ;  /* 0x0000006e4f657223 */ /* 0x080fe20000000066 */
[-C--:B------:R-:W-:Y:S01]  /*3710*/  FFMA R102, R78, R110.reuse, R97 ;  /* 0x0000006e4e667223 */ /* 0x080fe20000000061 */
[-C--:B------:R-:W-:Y:S01]  /*3720*/  FFMA R97, R77, R110.reuse, R112 ;  /* 0x0000006e4d617223 */ /* 0x080fe20000000070 */
[----:B------:R-:W-:Y:S01]  /*3730*/  FFMA R103, R75, R110, R100 ;  /* 0x0000006e4b677223 */ /* 0x000fe20000000064 */
[----:B------:R-:W1:Y:S01]  /*3740*/  LDS R104, [R25+0x49c8] ;  /* 0x0049c80019687984 */ /* 0x000e620000000800 */
[-C--:B--2---:R-:W-:Y:S01]  /*3750*/  FFMA R100, R74, R99.reuse, R101 ;  /* 0x000000634a647223 */ /* 0x084fe20000000065 */
[-C--:B------:R-:W-:Y:S01]  /*3760*/  FFMA R101, R73, R99.reuse, R102 ;  /* 0x0000006349657223 */ /* 0x080fe20000000066 */
[-C--:B------:R-:W-:Y:S01]  /*3770*/  FFMA R97, R72, R99.reuse, R97 ;  /* 0x0000006348617223 */ /* 0x080fe20000000061 */
[----:B------:R-:W-:Y:S01]  /*3780*/  FFMA R102, R70, R99, R103 ;  /* 0x0000006346667223 */ /* 0x000fe20000000067 */
[-C--:B---3--:R-:W-:Y:S01]  /*3790*/  FFMA R100, R67, R98.reuse, R100 ;  /* 0x0000006243647223 */ /* 0x088fe20000000064 */
[----:B------:R-:W2:Y:S01]  /*37a0*/  LDS R103, [R25+0x4a08] ;  /* 0x004a080019677984 */ /* 0x000ea20000000800 */
[-C--:B------:R-:W-:Y:S01]  /*37b0*/  FFMA R99, R66, R98.reuse, R101 ;  /* 0x0000006242637223 */ /* 0x080fe20000000065 */
[-C--:B------:R-:W-:Y:S01]  /*37c0*/  FFMA R97, R62, R98.reuse, R97 ;  /* 0x000000623e617223 */ /* 0x080fe20000000061 */
[----:B------:R-:W-:Y:S01]  /*37d0*/  FFMA R98, R63, R98, R102 ;  /* 0x000000623f627223 */ /* 0x000fe20000000066 */
[----:B------:R-:W-:Y:S01]  /*37e0*/  LDS R101, [R25+0x4a88] ;  /* 0x004a880019657984 */ /* 0x000fe20000000800 */
[-C--:B----4-:R-:W-:Y:S01]  /*37f0*/  FFMA R113, R0, R109.reuse, RZ ;  /* 0x0000006d00717223 */ /* 0x090fe200000000ff */
[-C--:B------:R-:W-:Y:S01]  /*3800*/  FFMA R110, R4, R109.reuse, RZ ;  /* 0x0000006d046e7223 */ /* 0x080fe200000000ff */
[-C--:B------:R-:W-:Y:S01]  /*3810*/  FFMA R115, R3, R109.reuse, RZ ;  /* 0x0000006d03737223 */ /* 0x080fe200000000ff */
[----:B------:R-:W3:Y:S01]  /*3820*/  LDS R102, [R25+0x4a48] ;  /* 0x004a480019667984 */ /* 0x000ee20000000800 */
[----:B------:R-:W-:Y:S01]  /*3830*/  FFMA R112, R2, R109, RZ ;  /* 0x0000006d02707223 */ /* 0x000fe200000000ff */
[-C--:B-----5:R-:W-:Y:S01]  /*3840*/  FFMA R113, R34, R111.reuse, R113 ;  /* 0x0000006f22717223 */ /* 0x0a0fe20000000071 */
[-C--:B------:R-:W-:Y:S01]  /*3850*/  FFMA R110, R61, R111.reuse, R110 ;  /* 0x0000006f3d6e7223 */ /* 0x080fe2000000006e */
[-C--:B------:R-:W-:Y:S01]  /*3860*/  FFMA R114, R60, R111.reuse, R115 ;  /* 0x0000006f3c727223 */ /* 0x080fe20000000073 */
[----:B------:R-:W-:Y:S01]  /*3870*/  FFMA R111, R59, R111, R112 ;  /* 0x0000006f3b6f7223 */ /* 0x000fe20000000070 */
[----:B------:R-:W4:Y:S01]  /*3880*/  LDS R109, [R25+0x4ac8] ;  /* 0x004ac800196d7984 */ /* 0x000f220000000800 */
        /* <DEDUP_REMOVED lines=28> */
[----:B------:R-:W2:Y:S01]  /*3a50*/  LDS R115, [R25+0x4c4c] ;  /* 0x004c4c0019737984 */ /* 0x000ea20000000800 */
[----:B------:R-:W-:-:S03]  /*3a60*/  FFMA R106, R40, R103, R105 ;  /* 0x00000067286a7223 */ /* 0x000fc60000000069 */
[----:B------:R-:W2:Y:S01]  /*3a70*/  LDS R114, [R25+0x4c8c] ;  /* 0x004c8c0019727984 */ /* 0x000ea20000000800 */
[-C--:B---3--:R-:W-:Y:S01]  /*3a80*/  FFMA R103, R71, R102.reuse, R104 ;  /* 0x0000006647677223 */ /* 0x088fe20000000068 */
[-C--:B------:R-:W-:Y:S01]  /*3a90*/  FFMA R104, R92, R102.reuse, R107 ;  /* 0x000000665c687223 */ /* 0x080fe2000000006b */
[-C--:B------:R-:W-:Y:S01]  /*3aa0*/  FFMA R105, R93, R102.reuse, R108 ;  /* 0x000000665d697223 */ /* 0x080fe2000000006c */
[----:B------:R-:W-:Y:S01]  /*3ab0*/  FFMA R107, R91, R102, R106 ;  /* 0x000000665b6b7223 */ /* 0x000fe2000000006a */
[----:B------:R-:W3:Y:S01]  /*3ac0*/  LDS R108, [R25+0x4ccc] ;  /* 0x004ccc00196c7984 */ /* 0x000ee20000000800 */
[-C--:B------:R-:W-:Y:S01]  /*3ad0*/  FFMA R102, R64, R101.reuse, R103 ;  /* 0x0000006540667223 */ /* 0x080fe20000000067 */
[-C--:B------:R-:W-:Y:S01]  /*3ae0*/  FFMA R103, R89, R101.reuse, R104 ;  /* 0x0000006559677223 */ /* 0x080fe20000000068 */
[-C--:B------:R-:W-:Y:S01]  /*3af0*/  FFMA R104, R88, R101.reuse, R107 ;  /* 0x0000006558687223 */ /* 0x080fe2000000006b */
[----:B------:R-:W-:Y:S01]  /*3b00*/  FFMA R105, R90, R101, R105 ;  /* 0x000000655a697223 */ /* 0x000fe20000000069 */
[----:B------:R-:W3:Y:S01]  /*3b10*/  LDS R107, [R25+0x4d0c] ;  /* 0x004d0c00196b7984 */ /* 0x000ee20000000800 */
[-C--:B----4-:R-:W-:Y:S01]  /*3b20*/  FFMA R101, R87, R109.reuse, R102 ;  /* 0x0000006d57657223 */ /* 0x090fe20000000066 */
[-C--:B------:R-:W-:Y:S01]  /*3b30*/  FFMA R106, R76, R109.reuse, R103 ;  /* 0x0000006d4c6a7223 */ /* 0x080fe20000000067 */
[-C--:B------:R-:W-:Y:S01]  /*3b40*/  FFMA R102, R86, R109.reuse, R105 ;  /* 0x0000006d56667223 */ /* 0x080fe20000000069 */
[----:B------:R-:W-:Y:S01]  /*3b50*/  FFMA R109, R85, R109, R104 ;  /* 0x0000006d556d7223 */ /* 0x000fe20000000068 */
[----:B------:R-:W4:Y:S01]  /*3b60*/  LDS R105, [R25+0x4d4c] ;  /* 0x004d4c0019697984 */ /* 0x000f220000000800 */
[-C--:B-----5:R-:W-:Y:S01]  /*3b70*/  FFMA R104, R84, R110.reuse, R101 ;  /* 0x0000006e54687223 */ /* 0x0a0fe20000000065 */
[-C--:B------:R-:W-:Y:S01]  /*3b80*/  FFMA R101, R69, R110.reuse, R102 ;  /* 0x0000006e45657223 */ /* 0x080fe20000000066 */
[-C--:B------:R-:W-:Y:S01]  /*3b90*/  FFMA R102, R83, R110.reuse, R106 ;  /* 0x0000006e53667223 */ /* 0x080fe2000000006a */
[----:B------:R-:W-:Y:S01]  /*3ba0*/  FFMA R109, R82, R110, R109 ;  /* 0x0000006e526d7223 */ /* 0x000fe2000000006d */
[-C--:B------:R-:W-:Y:S01]  /*3bb0*/  FFMA R104, R65, R111.reuse, R104 ;  /* 0x0000006f41687223 */ /* 0x080fe20000000068 */
[-C--:B------:R-:W-:Y:S01]  /*3bc0*/  FFMA R101, R68, R111.reuse, R101 ;  /* 0x0000006f44657223 */ /* 0x080fe20000000065 */
[----:B------:R-:W5:Y:S01]  /*3bd0*/  LDS R106, [R25+0x4d8c] ;  /* 0x004d8c00196a7984 */ /* 0x000f620000000800 */
[-C--:B------:R-:W-:Y:S01]  /*3be0*/  FFMA R102, R81, R111.reuse, R102 ;  /* 0x0000006f51667223 */ /* 0x080fe20000000066 */
[----:B------:R-:W-:Y:S01]  /*3bf0*/  FFMA R110, R80, R111, R109 ;  /* 0x0000006f506e7223 */ /* 0x000fe2000000006d */
[-C--:B0-----:R-:W-:Y:S01]  /*3c00*/  FFMA R103, R79, R112.reuse, R104 ;  /* 0x000000704f677223 */ /* 0x081fe20000000068 */
[-C--:B------:R-:W-:Y:S01]  /*3c10*/  FFMA R104, R78, R112.reuse, R101 ;  /* 0x000000704e687223 */ /* 0x080fe20000000065 */
[-C--:B------:R-:W-:Y:S01]  /*3c20*/  FFMA R101, R77, R112.reuse, R102 ;  /* 0x000000704d657223 */ /* 0x080fe20000000066 */
[----:B------:R-:W-:Y:S01]  /*3c30*/  FFMA R109, R75, R112, R110 ;  /* 0x000000704b6d7223 */ /* 0x000fe2000000006e */
[-C--:B-1----:R-:W-:Y:S01]  /*3c40*/  FFMA R102, R74, R113.reuse, R103 ;  /* 0x000000714a667223 */ /* 0x082fe20000000067 */
[-C--:B------:R-:W-:Y:S01]  /*3c50*/  FFMA R103, R73, R113.reuse, R104 ;  /* 0x0000007149677223 */ /* 0x080fe20000000068 */
[-C--:B------:R-:W-:Y:S01]  /*3c60*/  FFMA R111, R72, R113.reuse, R101 ;  /* 0x00000071486f7223 */ /* 0x080fe20000000065 */
[----:B------:R-:W-:Y:S01]  /*3c70*/  FFMA R110, R70, R113, R109 ;  /* 0x00000071466e7223 */ /* 0x000fe2000000006d */
[-C--:B------:R-:W-:Y:S01]  /*3c80*/  FFMA R104, R67, R116.reuse, R102 ;  /* 0x0000007443687223 */ /* 0x080fe20000000066 */
[-C--:B------:R-:W-:Y:S01]  /*3c90*/  FFMA R101, R66, R116.reuse, R103 ;  /* 0x0000007442657223 */ /* 0x080fe20000000067 */
[-C--:B------:R-:W-:Y:S01]  /*3ca0*/  FFMA R102, R62, R116.reuse, R111 ;  /* 0x000000743e667223 */ /* 0x080fe2000000006f */
[----:B------:R-:W-:Y:S01]  /*3cb0*/  FFMA R103, R63, R116, R110 ;  /* 0x000000743f677223 */ /* 0x000fe2000000006e */
[-C--:B--2---:R-:W-:Y:S01]  /*3cc0*/  FFMA R109, R0, R115.reuse, RZ ;  /* 0x00000073006d7223 */ /* 0x084fe200000000ff */
[-C--:B------:R-:W-:Y:S01]  /*3cd0*/  FFMA R110, R4, R115.reuse, RZ ;  /* 0x00000073046e7223 */ /* 0x080fe200000000ff */
[-C--:B------:R-:W-:Y:S01]  /*3ce0*/  FFMA R111, R3, R115.reuse, RZ ;  /* 0x00000073036f7223 */ /* 0x080fe200000000ff */
[----:B------:R-:W-:Y:S01]  /*3cf0*/  FFMA R112, R2, R115, RZ ;  /* 0x0000007302707223 */ /* 0x000fe200000000ff */
[-C--:B------:R-:W-:Y:S01]  /*3d00*/  FFMA R113, R34, R114.reuse, R109 ;  /* 0x0000007222717223 */ /* 0x080fe2000000006d */
[-C--:B------:R-:W-:Y:S01]  /*3d10*/  FFMA R110, R61, R114.reuse, R110 ;  /* 0x000000723d6e7223 */ /* 0x080fe2000000006e */
[-C--:B------:R-:W-:Y:S01]  /*3d20*/  FFMA R116, R60, R114.reuse, R111 ;  /* 0x000000723c747223 */ /* 0x080fe2000000006f */
[----:B------:R-:W-:Y:S01]  /*3d30*/  FFMA R111, R59, R114, R112 ;  /* 0x000000723b6f7223 */ /* 0x000fe20000000070 */
[----:B------:R-:W0:Y:S01]  /*3d40*/  LDS R109, [R25+0x4dcc] ;  /* 0x004dcc00196d7984 */ /* 0x000e220000000800 */
[-C--:B---3--:R-:W-:Y:S01]  /*3d50*/  FFMA R112, R58, R108.reuse, R113 ;  /* 0x0000006c3a707223 */ /* 0x088fe20000000071 */
[-C--:B------:R-:W-:Y:S01]  /*3d60*/  FFMA R113, R37, R108.reuse, R110 ;  /* 0x0000006c25717223 */ /* 0x080fe2000000006e */
[-C--:B------:R-:W-:Y:S01]  /*3d70*/  FFMA R115, R57, R108.reuse, R116 ;  /* 0x0000006c39737223 */ /* 0x080fe20000000074 */
[----:B------:R-:W-:Y:S01]  /*3d80*/  FFMA R110, R56, R108, R111 ;  /* 0x0000006c386e7223 */ /* 0x000fe2000000006f */
[-C--:B------:R-:W-:Y:S01]  /*3d90*/  FFMA R111, R55, R107.reuse, R112 ;  /* 0x0000006b376f7223 */ /* 0x080fe20000000070 */
[----:B------:R-:W1:Y:S01]  /*3da0*/  LDS R108, [R25+0x4e0c] ;  /* 0x004e0c00196c7984 */ /* 0x000e620000000800 */
[-C--:B------:R-:W-:Y:S01]  /*3db0*/  FFMA R112, R54, R107.reuse, R115 ;  /* 0x0000006b36707223 */ /* 0x080fe20000000073 */
[-C--:B------:R-:W-:Y:S01]  /*3dc0*/  FFMA R115, R53, R107.reuse, R110 ;  /* 0x0000006b35737223 */ /* 0x080fe2000000006e */
[----:B------:R-:W-:Y:S01]  /*3dd0*/  FFMA R113, R44, R107, R113 ;  /* 0x0000006b2c717223 */ /* 0x000fe20000000071 */
[----:B------:R-:W2:Y:S01]  /*3de0*/  LDS R110, [R25+0x4e4c] ;  /* 0x004e4c00196e7984 */ /* 0x000ea20000000800 */
[----:B----4-:R-:W-:-:S02]  /*3df0*/  FFMA R111, R36, R105, R111 ;  /* 0x00000069246f7223 */ /* 0x010fc4000000006f */
[-C--:B------:R-:W-:Y:S01]  /*3e00*/  FFMA R114, R52, R105.reuse, R113 ;  /* 0x0000006934727223 */ /* 0x080fe20000000071 */
[----:B------:R-:W3:Y:S01]  /*3e10*/  LDS R107, [R25+0x4e8c] ;  /* 0x004e8c00196b7984 */ /* 0x000ee20000000800 */
[-C--:B------:R-:W-:Y:S01]  /*3e20*/  FFMA R113, R51, R105.reuse, R112 ;  /* 0x0000006933717223 */ /* 0x080fe20000000070 */
[----:B------:R-:W-:Y:S01]  /*3e30*/  FFMA R112, R50, R105, R115 ;  /* 0x0000006932707223 */ /* 0x000fe20000000073 */
[-C--:B-----5:R-:W-:Y:S01]  /*3e40*/  FFMA R117, R49, R106.reuse, R114 ;  /* 0x0000006a31757223 */ /* 0x0a0fe20000000072 */
[----:B------:R-:W4:Y:S01]  /*3e50*/  LDS R105, [R25+0x4ecc] ;  /* 0x004ecc0019697984 */ /* 0x000f220000000800 */
[-C--:B------:R-:W-:Y:S01]  /*3e60*/  FFMA R116, R48, R106.reuse, R113 ;  /* 0x0000006a30747223 */ /* 0x080fe20000000071 */
[-C--:B------:R-:W-:Y:S01]  /*3e70*/  FFMA R118, R47, R106.reuse, R112 ;  /* 0x0000006a2f767223 */ /* 0x080fe20000000070 */
[----:B------:R-:W-:Y:S01]  /*3e80*/  FFMA R115, R32, R106, R111 ;  /* 0x0000006a20737223 */ /* 0x000fe2000000006f */
[----:B------:R-:W5:Y:S04]  /*3e90*/  LDS R114, [R25+0x4f0c] ;  /* 0x004f0c0019727984 */ /* 0x000f680000000800 */
[----:B------:R-:W5:Y:S04]  /*3ea0*/  LDS R113, [R25+0x4f4c] ;  /* 0x004f4c0019717984 */ /* 0x000f680000000800 */
[----:B------:R-:W5:Y:S04]  /*3eb0*/  LDS R112, [R25+0x4f8c] ;  /* 0x004f8c0019707984 */ /* 0x000f680000000800 */
[----:B------:R-:W5:Y:S04]  /*3ec0*/  LDS R111, [R25+0x4fcc] ;  /* 0x004fcc00196f7984 */ /* 0x000f680000000800 */
[----:B------:R-:W5:Y:S01]  /*3ed0*/  LDS R106, [R25+0x500c] ;  /* 0x00500c00196a7984 */ /* 0x000f620000000800 */
        /* <DEDUP_REMOVED lines=8> */
[-C--:B--2---:R-:W-:Y:S01]  /*3f60*/  FFMA R109, R71, R110.reuse, R118 ;  /* 0x0000006e476d7223 */ /* 0x084fe20000000076 */
[-C--:B------:R-:W-:Y:S01]  /*3f70*/  FFMA R117, R93, R110.reuse, R120 ;  /* 0x0000006e5d757223 */ /* 0x080fe20000000078 */
[-C--:B------:R-:W-:Y:S01]  /*3f80*/  FFMA R116, R92, R110.reuse, R115 ;  /* 0x0000006e5c747223 */ /* 0x080fe20000000073 */
[----:B------:R-:W-:Y:S01]  /*3f90*/  FFMA R115, R91, R110, R108 ;  /* 0x0000006e5b737223 */ /* 0x000fe2000000006c */
[-C--:B---3--:R-:W-:Y:S01]  /*3fa0*/  FFMA R108, R64, R107.reuse, R109 ;  /* 0x0000006b406c7223 */ /* 0x088fe2000000006d */
[-C--:B------:R-:W-:Y:S01]  /*3fb0*/  FFMA R117, R90, R107.reuse, R117 ;  /* 0x0000006b5a757223 */ /* 0x080fe20000000075 */
[-C--:B------:R-:W-:Y:S01]  /*3fc0*/  FFMA R109, R89, R107.reuse, R116 ;  /* 0x0000006b596d7223 */ /* 0x080fe20000000074 */
[----:B------:R-:W-:Y:S01]  /*3fd0*/  FFMA R110, R88, R107, R115 ;  /* 0x0000006b586e7223 */ /* 0x000fe20000000073 */
[-C--:B----4-:R-:W-:Y:S01]  /*3fe0*/  FFMA R107, R87, R105.reuse, R108 ;  /* 0x00000069576b7223 */ /* 0x090fe2000000006c */
[-C--:B------:R-:W-:Y:S01]  /*3ff0*/  FFMA R108, R86, R105.reuse, R117 ;  /* 0x00000069566c7223 */ /* 0x080fe20000000075 */
[-C--:B------:R-:W-:Y:S01]  /*4000*/  FFMA R116, R76, R105.reuse, R109 ;  /* 0x000000694c747223 */ /* 0x080fe2000000006d */
[----:B------:R-:W-:Y:S01]  /*4010*/  FFMA R105, R85, R105, R110 ;  /* 0x0000006955697223 */ /* 0x000fe2000000006e */
[-C--:B-----5:R-:W-:Y:S01]  /*4020*/  FFMA R110, R84, R114.reuse, R107 ;  /* 0x00000072546e7223 */ /* 0x0a0fe2000000006b */
[-C--:B------:R-:W-:Y:S01]  /*4030*/  FFMA R107, R69, R114.reuse, R108 ;  /* 0x00000072456b7223 */ /* 0x080fe2000000006c */
[-C--:B------:R-:W-:Y:S01]  /*4040*/  FFMA R116, R83, R114.reuse, R116 ;  /* 0x0000007253747223 */ /* 0x080fe20000000074 */
[----:B------:R-:W-:Y:S01]  /*4050*/  FFMA R105, R82, R114, R105 ;  /* 0x0000007252697223 */ /* 0x000fe20000000069 */
[-C--:B------:R-:W-:Y:S01]  /*4060*/  FFMA R110, R65, R113.reuse, R110 ;  /* 0x00000071416e7223 */ /* 0x080fe2000000006e */
        /* <DEDUP_REMOVED lines=88> */
[-C--:B------:R-:W-:Y:S01]  /*45f0*/  FFMA R123, R0, R101.reuse, RZ ;  /* 0x00000065007b7223 */ /* 0x080fe200000000ff */
[CC--:B------:R-:W-:Y:S01]  /*4600*/  FFMA R115, R3.reuse, R101.reuse, RZ ;  /* 0x0000006503737223 */ /* 0x0c0fe200000000ff */
[----:B------:R-:W-:Y:S01]  /*4610*/  FFMA R104, R2, R101, RZ ;  /* 0x0000006502687223 */ /* 0x000fe200000000ff */
[----:B------:R-:W0:Y:S01]  /*4620*/  LDS R95, [R25+0x8d0c] ;  /* 0x008d0c00195f7984 */ /* 0x000e220000000800 */
[-C--:B-1----:R-:W-:Y:S01]  /*4630*/  FFMA R100, R4, R99.reuse, RZ ;  /* 0x0000006304647223 */ /* 0x082fe200000000ff */
[C---:B------:R-:W-:Y:S01]  /*4640*/  FFMA R119, R0.reuse, R99, RZ ;  /* 0x0000006300777223 */ /* 0x040fe200000000ff */
[-C--:B--2---:R-:W-:Y:S01]  /*4650*/  FFMA R105, R0, R111.reuse, RZ ;  /* 0x0000006f00697223 */ /* 0x084fe200000000ff */
[-C--:B------:R-:W-:Y:S01]  /*4660*/  FFMA R106, R4, R111.reuse, RZ ;  /* 0x0000006f046a7223 */ /* 0x080fe200000000ff */
[CC--:B------:R-:W-:Y:S01]  /*4670*/  FFMA R109, R3.reuse, R111.reuse, RZ ;  /* 0x0000006f036d7223 */ /* 0x0c0fe200000000ff */
[----:B------:R-:W-:Y:S01]  /*4680*/  FFMA R112, R2, R111, RZ ;  /* 0x0000006f02707223 */ /* 0x000fe200000000ff */
[----:B---3--:R-:W-:Y:S01]  /*4690*/  FFMA R110, R4, R117, RZ ;  /* 0x00000075046e7223 */ /* 0x008fe200000000ff */
[C---:B------:R-:W-:Y:S01]  /*46a0*/  FFMA R121, R3.reuse, R99, RZ ;  /* 0x0000006303797223 */ /* 0x040fe200000000ff */
[-C--:B------:R-:W-:Y:S01]  /*46b0*/  FFMA R111, R0, R117.reuse, RZ ;  /* 0x00000075006f7223 */ /* 0x080fe200000000ff */
[----:B------:R-:W-:Y:S01]  /*46c0*/  FFMA R113, R3, R117, RZ ;  /* 0x0000007503717223 */ /* 0x000fe200000000ff */
[----:B----4-:R-:W-:Y:S01]  /*46d0*/  FFMA R4, R61, R103, R98 ;  /* 0x000000673d047223 */ /* 0x010fe20000000062 */
[C---:B------:R-:W-:Y:S01]  /*46e0*/  FFMA R108, R2.reuse, R99, RZ ;  /* 0x00000063026c7223 */ /* 0x040fe200000000ff */
[----:B------:R-:W-:Y:S01]  /*46f0*/  FFMA R114, R2, R117, RZ ;  /* 0x0000007502727223 */ /* 0x000fe200000000ff */
[----:B------:R-:W1:Y:S01]  /*4700*/  LDS R0, [R25+0x8140] ;  /* 0x0081400019007984 */ /* 0x000e620000000800 */
[-C--:B------:R-:W-:Y:S01]  /*4710*/  FFMA R3, R34, R103.reuse, R123 ;  /* 0x0000006722037223 */ /* 0x080fe2000000007b */
[-C--:B------:R-:W-:Y:S01]  /*4720*/  FFMA R98, R60, R103.reuse, R115 ;  /* 0x000000673c627223 */ /* 0x080fe20000000073 */
[----:B------:R-:W-:Y:S01]  /*4730*/  FFMA R103, R59, R103, R104 ;  /* 0x000000673b677223 */ /* 0x000fe20000000068 */
[----:B------:R-:W2:Y:S01]  /*4740*/  LDS R2, [R25+0x8544] ;  /* 0x0085440019027984 */ /* 0x000ea20000000800 */
[-C--:B-----5:R-:W-:Y:S01]  /*4750*/  FFMA R101, R34, R118.reuse, R119 ;  /* 0x0000007622657223 */ /* 0x0a0fe20000000077 */
[-C--:B------:R-:W-:Y:S01]  /*4760*/  FFMA R100, R61, R118.reuse, R100 ;  /* 0x000000763d647223 */ /* 0x080fe20000000064 */
[-C--:B------:R-:W-:Y:S01]  /*4770*/  FFMA R99, R59, R118.reuse, R108 ;  /* 0x000000763b637223 */ /* 0x080fe2000000006c */
[----:B------:R-:W3:Y:S01]  /*4780*/  LDS R104, [R25+0x8948] ;  /* 0x0089480019687984 */ /* 0x000ee20000000800 */
[----:B------:R-:W-:Y:S01]  /*4790*/  FFMA R102, R60, R118, R121 ;  /* 0x000000763c667223 */ /* 0x000fe20000000079 */
[-C--:B------:R-:W-:Y:S01]  /*47a0*/  FFMA R105, R34, R107.reuse, R105 ;  /* 0x0000006b22697223 */ /* 0x080fe20000000069 */
[----:B------:R-:W-:Y:S01]  /*47b0*/  FFMA R108, R60, R107, R109 ;  /* 0x0000006b3c6c7223 */ /* 0x000fe2000000006d */
[----:B------:R-:W-:Y:S01]  /*47c0*/  FFMA R111, R34, R97, R111 ;  /* 0x00000061226f7223 */ /* 0x000fe2000000006f */
[C---:B------:R-:W-:Y:S01]  /*47d0*/  FFMA R106, R61.reuse, R107, R106 ;  /* 0x0000006b3d6a7223 */ /* 0x040fe2000000006a */
[-C--:B------:R-:W-:Y:S01]  /*47e0*/  FFMA R34, R61, R97.reuse, R110 ;  /* 0x000000613d227223 */ /* 0x080fe2000000006e */
[----:B------:R-:W-:Y:S01]  /*47f0*/  FFMA R60, R60, R97, R113 ;  /* 0x000000613c3c7223 */ /* 0x000fe20000000071 */
[C---:B------:R-:W-:Y:S01]  /*4800*/  FFMA R107, R59.reuse, R107, R112 ;  /* 0x0000006b3b6b7223 */ /* 0x040fe20000000070 */
[----:B------:R-:W4:Y:S01]  /*4810*/  LDS R109, [R25+0x8d4c] ;  /* 0x008d4c00196d7984 */ /* 0x000f220000000800 */
[----:B------:R-:W-:Y:S01]  /*4820*/  FFMA R97, R59, R97, R114 ;  /* 0x000000613b617223 */ /* 0x000fe20000000072 */
[CC--:B------:R-:W-:Y:S01]  /*4830*/  FFMA R110, R58.reuse, R96.reuse, R101 ;  /* 0x000000603a6e7223 */ /* 0x0c0fe20000000065 */
[-C--:B------:R-:W-:Y:S01]  /*4840*/  FFMA R101, R37, R96.reuse, R100 ;  /* 0x0000006025657223 */ /* 0x080fe20000000064 */
[----:B------:R-:W5:Y:S01]  /*4850*/  LDS R59, [R25+0x8180] ;  /* 0x00818000193b7984 */ /* 0x000f620000000800 */
[-C--:B------:R-:W-:Y:S01]  /*4860*/  FFMA R100, R58, R5.reuse, R3 ;  /* 0x000000053a647223 */ /* 0x080fe20000000003 */
[CC--:B------:R-:W-:Y:S01]  /*4870*/  FFMA R115, R57.reuse, R5.reuse, R98 ;  /* 0x0000000539737223 */ /* 0x0c0fe20000000062 */
[-C--:B------:R-:W-:Y:S01]  /*4880*/  FFMA R113, R57, R96.reuse, R102 ;  /* 0x0000006039717223 */ /* 0x080fe20000000066 */
[----:B------:R-:W5:Y:S01]  /*4890*/  LDS R61, [R25+0x8584] ;  /* 0x00858400193d7984 */ /* 0x000f620000000800 */
[CC--:B------:R-:W-:Y:S01]  /*48a0*/  FFMA R98, R56.reuse, R5.reuse, R103 ;  /* 0x0000000538627223 */ /* 0x0c0fe20000000067 */
[----:B------:R-:W-:Y:S01]  /*48b0*/  FFMA R96, R56, R96, R99 ;  /* 0x0000006038607223 */ /* 0x000fe20000000063 */
[C---:B------:R-:W-:Y:S01]  /*48c0*/  FFMA R99, R37.reuse, R5, R4 ;  /* 0x0000000525637223 */ /* 0x040fe20000000004 */
[----:B------:R-:W5:Y:S01]  /*48d0*/  LDS R3, [R25+0x8988] ;  /* 0x0089880019037984 */ /* 0x000f620000000800 */
[-C--:B0-----:R-:W-:Y:S01]  /*48e0*/  FFMA R4, R58, R94.reuse, R105 ;  /* 0x0000005e3a047223 */ /* 0x081fe20000000069 */
[-C--:B------:R-:W-:Y:S01]  /*48f0*/  FFMA R5, R37, R94.reuse, R106 ;  /* 0x0000005e25057223 */ /* 0x080fe2000000006a */
[-C--:B------:R-:W-:Y:S01]  /*4900*/  FFMA R105, R57, R94.reuse, R108 ;  /* 0x0000005e39697223 */ /* 0x080fe2000000006c */
[----:B------:R-:W0:Y:S01]  /*4910*/  LDS R103, [R25+0x8d8c] ;  /* 0x008d8c0019677984 */ /* 0x000e220000000800 */
[----:B------:R-:W-:Y:S01]  /*4920*/  FFMA R94, R56, R94, R107 ;  /* 0x0000005e385e7223 */ /* 0x000fe2000000006b */
[-C--:B------:R-:W-:Y:S01]  /*4930*/  FFMA R37, R37, R95.reuse, R34 ;  /* 0x0000005f25257223 */ /* 0x080fe20000000022 */
        /* <DEDUP_REMOVED lines=8> */
[-C--:B--2---:R-:W-:Y:S01]  /*49c0*/  FFMA R107, R55, R2.reuse, R100 ;  /* 0x00000002376b7223 */ /* 0x084fe20000000064 */
[----:B------:R-:W1:Y:S01]  /*49d0*/  LDS R0, [R25+0x85c4] ;  /* 0x0085c40019007984 */ /* 0x000e620000000800 */
[-C--:B------:R-:W-:Y:S01]  /*49e0*/  FFMA R99, R44, R2.reuse, R99 ;  /* 0x000000022c637223 */ /* 0x080fe20000000063 */
[CC--:B------:R-:W-:Y:S01]  /*49f0*/  FFMA R96, R54.reuse, R2.reuse, R115 ;  /* 0x0000000236607223 */ /* 0x0c0fe20000000073 */
[----:B------:R-:W-:Y:S01]  /*4a00*/  FFMA R111, R53, R2, R98 ;  /* 0x00000002356f7223 */ /* 0x000fe20000000062 */
[-C--:B---3--:R-:W-:Y:S01]  /*4a10*/  FFMA R113, R55, R104.reuse, R4 ;  /* 0x0000006837717223 */ /* 0x088fe20000000004 */
[----:B------:R-:W2:Y:S01]  /*4a20*/  LDS R2, [R25+0x89c8] ;  /* 0x0089c80019027984 */ /* 0x000ea20000000800 */
[-C--:B------:R-:W-:Y:S01]  /*4a30*/  FFMA R98, R54, R104.reuse, R105 ;  /* 0x0000006836627223 */ /* 0x080fe20000000069 */
[-C--:B------:R-:W-:Y:S01]  /*4a40*/  FFMA R105, R53, R104.reuse, R94 ;  /* 0x0000006835697223 */ /* 0x080fe2000000005e */
[----:B------:R-:W-:Y:S01]  /*4a50*/  FFMA R115, R44, R104, R5 ;  /* 0x000000682c737223 */ /* 0x000fe20000000005 */
[----:B------:R-:W3:Y:S01]  /*4a60*/  LDS R4, [R25+0x8dcc] ;  /* 0x008dcc0019047984 */ /* 0x000ee20000000800 */
[-C--:B----4-:R-:W-:Y:S01]  /*4a70*/  FFMA R55, R55, R109.reuse, R58 ;  /* 0x0000006d37377223 */ /* 0x090fe2000000003a */
[-C--:B------:R-:W-:Y:S01]  /*4a80*/  FFMA R54, R54, R109.reuse, R57 ;  /* 0x0000006d36367223 */ /* 0x080fe20000000039 */
[----:B------:R-:W-:Y:S01]  /*4a90*/  FFMA R53, R53, R109, R56 ;  /* 0x0000006d35357223 */ /* 0x000fe20000000038 */
[----:B------:R-:W4:Y:S01]  /*4aa0*/  LDS R5, [R25+0x8200] ;  /* 0x0082000019057984 */ /* 0x000f220000000800 */
[-C--:B-----5:R-:W-:Y:S01]  /*4ab0*/  FFMA R95, R36, R59.reuse, R95 ;  /* 0x0000003b245f7223 */ /* 0x0a0fe2000000005f */
[-C--:B------:R-:W-:Y:S01]  /*4ac0*/  FFMA R56, R52, R59.reuse, R101 ;  /* 0x0000003b34387223 */ /* 0x080fe20000000065 */
[CC--:B------:R-:W-:Y:S01]  /*4ad0*/  FFMA R57, R51.reuse, R59.reuse, R60 ;  /* 0x0000003b33397223 */ /* 0x0c0fe2000000003c */
[----:B------:R-:W-:Y:S01]  /*4ae0*/  FFMA R58, R50, R59, R97 ;  /* 0x0000003b323a7223 */ /* 0x000fe20000000061 */
[----:B------:R-:W-:Y:S01]  /*4af0*/  FFMA R117, R44, R109, R37 ;  /* 0x0000006d2c757223 */ /* 0x000fe20000000025 */
[-C--:B------:R-:W-:Y:S01]  /*4b00*/  FFMA R107, R36, R61.reuse, R107 ;  /* 0x0000003d246b7223 */ /* 0x080fe2000000006b */
[-C--:B------:R-:W-:Y:S01]  /*4b10*/  FFMA R60, R52, R61.reuse, R99 ;  /* 0x0000003d343c7223 */ /* 0x080fe20000000063 */
[CC--:B------:R-:W-:Y:S01]  /*4b20*/  FFMA R59, R51.reuse, R61.reuse, R96 ;  /* 0x0000003d333b7223 */ /* 0x0c0fe20000000060 */
[----:B------:R-:W-:Y:S01]  /*4b30*/  FFMA R94, R50, R61, R111 ;  /* 0x0000003d325e7223 */ /* 0x000fe2000000006f */
[----:B------:R-:W5:Y:S01]  /*4b40*/  LDS R37, [R25+0x8604] ;  /* 0x0086040019257984 */ /* 0x000f620000000800 */
[CC--:B------:R-:W-:Y:S01]  /*4b50*/  FFMA R61, R51.reuse, R3.reuse, R98 ;  /* 0x00000003333d7223 */ /* 0x0c0fe20000000062 */
        /* <DEDUP_REMOVED lines=11> */
[----:B------:R-:W0:Y:S01]  /*4c10*/  LDS R36, [R25+0x8240] ;  /* 0x0082400019247984 */ /* 0x000e220000000800 */
[CC--:B------:R-:W-:Y:S01]  /*4c20*/  FFMA R54, R48.reuse, R34.reuse, R57 ;  /* 0x0000002230367223 */ /* 0x0c0fe20000000039 */
[----:B------:R-:W-:Y:S01]  /*4c30*/  FFMA R58, R47, R34, R58 ;  /* 0x000000222f3a7223 */ /* 0x000fe2000000003a */
[-C--:B-1----:R-:W-:Y:S01]  /*4c40*/  FFMA R56, R48, R0.reuse, R59 ;  /* 0x0000000030387223 */ /* 0x082fe2000000003b */
[----:B------:R-:W1:Y:S01]  /*4c50*/  LDS R34, [R25+0x8644] ;  /* 0x0086440019227984 */ /* 0x000e620000000800 */
[CC--:B------:R-:W-:Y:S01]  /*4c60*/  FFMA R57, R49.reuse, R0.reuse, R60 ;  /* 0x0000000031397223 */ /* 0x0c0fe2000000003c */
[C---:B------:R-:W-:Y:S01]  /*4c70*/  FFMA R107, R32.reuse, R0, R107 ;  /* 0x00000000206b7223 */ /* 0x040fe2000000006b */
[----:B--2---:R-:W-:Y:S01]  /*4c80*/  FFMA R59, R49, R2, R96 ;  /* 0x00000002313b7223 */ /* 0x004fe20000000060 */
[C---:B------:R-:W-:Y:S01]  /*4c90*/  FFMA R94, R47.reuse, R0, R94 ;  /* 0x000000002f5e7223 */ /* 0x040fe2000000005e */
        /* <DEDUP_REMOVED lines=13> */
[----:B------:R-:W-:-:S03]  /*4d70*/  FFMA R5, R43, R5, R58 ;  /* 0x000000052b057223 */ /* 0x000fc6000000003a */
[----:B------:R-:W4:Y:S01]  /*4d80*/  LDS R32, [R25+0x8684] ;  /* 0x0086840019207984 */ /* 0x000f220000000800 */
[-C--:B-----5:R-:W-:Y:S01]  /*4d90*/  FFMA R107, R46, R37.reuse, R107 ;  /* 0x000000252e6b7223 */ /* 0x0a0fe2000000006b */
        /* <DEDUP_REMOVED lines=8> */
[-C--:B0-----:R-:W-:Y:S01]  /*4e20*/  FFMA R52, R45, R3.reuse, R52 ;  /* 0x000000032d347223 */ /* 0x081fe20000000034 */
[-C--:B------:R-:W-:Y:S01]  /*4e30*/  FFMA R55, R46, R3.reuse, R55 ;  /* 0x000000032e377223 */ /* 0x080fe20000000037 */
[----:B------:R-:W0:Y:S01]  /*4e40*/  LDS R44, [R25+0x8e8c] ;  /* 0x008e8c00192c7984 */ /* 0x000e220000000800 */
[-C--:B------:R-:W-:Y:S01]  /*4e50*/  FFMA R38, R38, R3.reuse, R49 ;  /* 0x0000000326267223 */ /* 0x080fe20000000031 */
[----:B------:R-:W-:Y:S01]  /*4e60*/  FFMA R45, R43, R3, R50 ;  /* 0x000000032b2d7223 */ /* 0x000fe20000000032 */
[-C--:B------:R-:W-:Y:S01]  /*4e70*/  FFMA R46, R42, R36.reuse, R95 ;  /* 0x000000242a2e7223 */ /* 0x080fe2000000005f */
[----:B------:R-:W0:Y:S01]  /*4e80*/  LDS R3, [R25+0x82c0] ;  /* 0x0082c00019037984 */ /* 0x000e220000000800 */
[-C--:B------:R-:W-:Y:S01]  /*4e90*/  FFMA R96, R39, R36.reuse, R96 ;  /* 0x0000002427607223 */ /* 0x080fe20000000060 */
[-C--:B------:R-:W-:Y:S01]  /*4ea0*/  FFMA R49, R41, R36.reuse, R54 ;  /* 0x0000002429317223 */ /* 0x080fe20000000036 */
[----:B------:R-:W-:Y:S01]  /*4eb0*/  FFMA R36, R40, R36, R5 ;  /* 0x0000002428247223 */ /* 0x000fe20000000005 */
[-C--:B-1----:R-:W-:Y:S01]  /*4ec0*/  FFMA R50, R42, R34.reuse, R107 ;  /* 0x000000222a327223 */ /* 0x082fe2000000006b */
[----:B------:R-:W1:Y:S01]  /*4ed0*/  LDS R5, [R25+0x86c4] ;  /* 0x0086c40019057984 */ /* 0x000e620000000800 */
[-C--:B------:R-:W-:Y:S01]  /*4ee0*/  FFMA R58, R39, R34.reuse, R58 ;  /* 0x00000022273a7223 */ /* 0x080fe2000000003a */
[-C--:B------:R-:W-:Y:S01]  /*4ef0*/  FFMA R51, R41, R34.reuse, R56 ;  /* 0x0000002229337223 */ /* 0x080fe20000000038 */
[----:B------:R-:W-:Y:S01]  /*4f00*/  FFMA R34, R40, R34, R37 ;  /* 0x0000002228227223 */ /* 0x000fe20000000025 */
[----:B------:R-:W1:Y:S01]  /*4f10*/  LDS R43, [R25+0x8ecc] ;  /* 0x008ecc00192b7984 */ /* 0x000e620000000800 */
[-C--:B--2---:R-:W-:Y:S01]  /*4f20*/  FFMA R54, R42, R0.reuse, R113 ;  /* 0x000000002a367223 */ /* 0x084fe20000000071 */
[----:B------:R-:W-:-:S02]  /*4f30*/  FFMA R94, R39, R0, R94 ;  /* 0x00000000275e7223 */ /* 0x000fc4000000005e */
[----:B------:R-:W2:Y:S01]  /*4f40*/  LDS R37, [R25+0x8ac8] ;  /* 0x008ac80019257984 */ /* 0x000ea20000000800 */
[-C--:B------:R-:W-:Y:S01]  /*4f50*/  FFMA R53, R41, R0.reuse, R60 ;  /* 0x0000000029357223 */ /* 0x080fe2000000003c */
[C---:B------:R-:W-:Y:S01]  /*4f60*/  FFMA R56, R40.reuse, R0, R47 ;  /* 0x0000000028387223 */ /* 0x040fe2000000002f */
[-C--:B---3--:R-:W-:Y:S01]  /*4f70*/  FFMA R38, R39, R2.reuse, R38 ;  /* 0x0000000227267223 */ /* 0x088fe20000000026 */
[----:B------:R-:W-:Y:S01]  /*4f80*/  FFMA R40, R40, R2, R45 ;  /* 0x0000000228287223 */ /* 0x000fe2000000002d */
[----:B------:R-:W3:Y:S01]  /*4f90*/  LDS R0, [R25+0x8300] ;  /* 0x0083000019007984 */ /* 0x000ee20000000800 */
[----:B----4-:R-:W-:Y:S01]  /*4fa0*/  FFMA R39, R71, R4, R46 ;  /* 0x0000000447277223 */ /* 0x010fe2000000002e */
[-C--:B------:R-:W-:Y:S01]  /*4fb0*/  FFMA R42, R42, R2.reuse, R55 ;  /* 0x000000022a2a7223 */ /* 0x080fe20000000037 */
[----:B------:R-:W-:Y:S01]  /*4fc0*/  FFMA R41, R41, R2, R52 ;  /* 0x0000000229297223 */ /* 0x000fe20000000034 */
[-C--:B------:R-:W-:Y:S01]  /*4fd0*/  FFMA R45, R93, R4.reuse, R96 ;  /* 0x000000045d2d7223 */ /* 0x080fe20000000060 */
[CC--:B------:R-:W-:Y:S01]  /*4fe0*/  FFMA R46, R92.reuse, R4.reuse, R49 ;  /* 0x000000045c2e7223 */ /* 0x0c0fe20000000031 */
[C---:B------:R-:W-:Y:S01]  /*4ff0*/  FFMA R47, R91.reuse, R4, R36 ;  /* 0x000000045b2f7223 */ /* 0x040fe20000000024 */
[----:B------:R-:W4:Y:S01]  /*5000*/  LDS R2, [R25+0x8704] ;  /* 0x0087040019027984 */ /* 0x000f220000000800 */
[CC--:B------:R-:W-:Y:S01]  /*5010*/  FFMA R36, R92.reuse, R32.reuse, R51 ;  /* 0x000000205c247223 */ /* 0x0c0fe20000000033 */
[-C--:B------:R-:W-:Y:S01]  /*5020*/  FFMA R51, R91, R32.reuse, R34 ;  /* 0x000000205b337223 */ /* 0x080fe20000000022 */
[----:B------:R-:W-:Y:S01]  /*5030*/  FFMA R49, R71, R32, R50 ;  /* 0x0000002047317223 */ /* 0x000fe20000000032 */
[----:B------:R-:W4:Y:S01]  /*5040*/  LDS R4, [R25+0x8b08] ;  /* 0x008b080019047984 */ /* 0x000f220000000800 */
[-C--:B-----5:R-:W-:Y:S01]  /*5050*/  FFMA R34, R92, R48.reuse, R53 ;  /* 0x000000305c227223 */ /* 0x0a0fe20000000035 */
[----:B------:R-:W-:Y:S01]  /*5060*/  FFMA R53, R91, R48, R56 ;  /* 0x000000305b357223 */ /* 0x000fe20000000038 */
[----:B------:R-:W-:Y:S01]  /*5070*/  FFMA R55, R93, R32, R58 ;  /* 0x000000205d377223 */ /* 0x000fe2000000003a */
[-C--:B------:R-:W-:Y:S01]  /*5080*/  FFMA R57, R71, R48.reuse, R54 ;  /* 0x0000003047397223 */ /* 0x080fe20000000036 */
[----:B------:R-:W5:Y:S01]  /*5090*/  LDS R32, [R25+0x8f0c] ;  /* 0x008f0c0019207984 */ /* 0x000f620000000800 */
[----:B------:R-:W-:Y:S01]  /*50a0*/  FFMA R59, R93, R48, R94 ;  /* 0x000000305d3b7223 */ /* 0x000fe2000000005e */
[-C--:B0-----:R-:W-:Y:S01]  /*50b0*/  FFMA R91, R91, R44.reuse, R40 ;  /* 0x0000002c5b5b7223 */ /* 0x081fe20000000028 */
[-C--:B------:R-:W-:Y:S01]  /*50c0*/  FFMA R71, R71, R44.reuse, R42 ;  /* 0x0000002c47477223 */ /* 0x080fe2000000002a */
[-C--:B------:R-:W-:Y:S01]  /*50d0*/  FFMA R93, R93, R44.reuse, R38 ;  /* 0x0000002c5d5d7223 */ /* 0x080fe20000000026 */
[----:B------:R-:W0:Y:S01]  /*50e0*/  LDS R48, [R25+0x8340] ;  /* 0x0083400019307984 */ /* 0x000e220000000800 */
[-C--:B------:R-:W-:Y:S01]  /*50f0*/  FFMA R40, R88, R3.reuse, R47 ;  /* 0x0000000358287223 */ /* 0x080fe2000000002f */
[-C--:B------:R-:W-:Y:S01]  /*5100*/  FFMA R38, R64, R3.reuse, R39 ;  /* 0x0000000340267223 */ /* 0x080fe20000000027 */
[-C--:B------:R-:W-:Y:S01]  /*5110*/  FFMA R45, R90, R3.reuse, R45 ;  /* 0x000000035a2d7223 */ /* 0x080fe2000000002d */
[----:B------:R-:W0:Y:S01]  /*5120*/  LDS R47, [R25+0x8744] ;  /* 0x00874400192f7984 */ /* 0x000e220000000800 */
[C---:B------:R-:W-:Y:S01]  /*5130*/  FFMA R39, R89.reuse, R3, R46 ;  /* 0x0000000359277223 */ /* 0x040fe2000000002e */
[-C--:B-1----:R-:W-:Y:S01]  /*5140*/  FFMA R42, R64, R5.reuse, R49 ;  /* 0x00000005402a7223 */ /* 0x082fe20000000031 */
[----:B------:R-:W-:Y:S01]  /*5150*/  FFMA R92, R92, R44, R41 ;  /* 0x0000002c5c5c7223 */ /* 0x000fe20000000029 */
[----:B------:R-:W1:Y:S01]  /*5160*/  LDS R49, [R25+0x8b48] ;  /* 0x008b480019317984 */ /* 0x000e620000000800 */
[CC--:B------:R-:W-:Y:S01]  /*5170*/  FFMA R3, R89.reuse, R5.reuse, R36 ;  /* 0x0000000559037223 */ /* 0x0c0fe20000000024 */
[-C--:B------:R-:W-:Y:S01]  /*5180*/  FFMA R55, R90, R5.reuse, R55 ;  /* 0x000000055a377223 */ /* 0x080fe20000000037 */
[----:B------:R-:W-:Y:S01]  /*5190*/  FFMA R36, R88, R5, R51 ;  /* 0x0000000558247223 */ /* 0x000fe20000000033 */
[----:B------:R-:W1:Y:S01]  /*51a0*/  LDS R50, [R25+0x8f4c] ;  /* 0x008f4c0019327984 */ /* 0x000e620000000800 */
[----:B------:R-:W-:Y:S01]  /*51b0*/  FFMA R93, R90, R43, R93 ;  /* 0x0000002b5a5d7223 */ /* 0x000fe2000000005d */
[-C--:B--2---:R-:W-:Y:S01]  /*51c0*/  FFMA R44, R64, R37.reuse, R57 ;  /* 0x00000025402c7223 */ /* 0x084fe20000000039 */
        /* <DEDUP_REMOVED lines=8> */
[-C--:B------:R-:W-:Y:S01]  /*5250*/  FFMA R38, R86, R0.reuse, R45 ;  /* 0x0000000056267223 */ /* 0x080fe2000000002d */
[C---:B------:R-:W-:Y:S01]  /*5260*/  FFMA R46, R76.reuse, R0, R39 ;  /* 0x000000004c2e7223 */ /* 0x040fe20000000027 */
[----:B------:R-:W3:Y:S01]  /*5270*/  LDS R45, [R25+0x8784] ;  /* 0x00878400192d7984 */ /* 0x000ee20000000800 */
[----:B----4-:R-:W-:Y:S01]  /*5280*/  FFMA R41, R87, R2, R42 ;  /* 0x0000000257297223 */ /* 0x010fe2000000002a */
[----:B------:R-:W-:Y:S01]  /*5290*/  FFMA R39, R85, R0, R40 ;  /* 0x0000000055277223 */ /* 0x000fe20000000028 */
[----:B------:R-:W-:Y:S01]  /*52a0*/  FFMA R40, R76, R2, R3 ;  /* 0x000000024c287223 */ /* 0x000fe20000000003 */
[----:B------:R-:W4:Y:S01]  /*52b0*/  LDS R42, [R25+0x8b88] ;  /* 0x008b8800192a7984 */ /* 0x000f220000000800 */
[----:B------:R-:W-:Y:S01]  /*52c0*/  FFMA R43, R87, R4, R44 ;  /* 0x00000004572b7223 */ /* 0x000fe2000000002c */
[CC--:B------:R-:W-:Y:S01]  /*52d0*/  FFMA R3, R85.reuse, R2.reuse, R36 ;  /* 0x0000000255037223 */ /* 0x0c0fe20000000024 */
[----:B------:R-:W-:Y:S01]  /*52e0*/  FFMA R0, R86, R2, R55 ;  /* 0x0000000256007223 */ /* 0x000fe20000000037 */
[----:B------:R-:W4:Y:S01]  /*52f0*/  LDS R44, [R25+0x83c0] ;  /* 0x0083c000192c7984 */ /* 0x000f220000000800 */
[-C--:B------:R-:W-:Y:S01]  /*5300*/  FFMA R36, R76, R4.reuse, R5 ;  /* 0x000000044c247223 */ /* 0x080fe20000000005 */
[CC--:B------:R-:W-:Y:S01]  /*5310*/  FFMA R2, R86.reuse, R4.reuse, R59 ;  /* 0x0000000456027223 */ /* 0x0c0fe2000000003b */
[----:B------:R-:W-:Y:S01]  /*5320*/  FFMA R5, R85, R4, R34 ;  /* 0x0000000455057223 */ /* 0x000fe20000000022 */
[-C--:B-----5:R-:W-:Y:S01]  /*5330*/  FFMA R87, R87, R32.reuse, R64 ;  /* 0x0000002057577223 */ /* 0x0a0fe20000000040 */
[-C--:B------:R-:W-:Y:S01]  /*5340*/  FFMA R86, R86, R32.reuse, R93 ;  /* 0x0000002056567223 */ /* 0x080fe2000000005d */
[-C--:B------:R-:W-:Y:S01]  /*5350*/  FFMA R76, R76, R32.reuse, R89 ;  /* 0x000000204c4c7223 */ /* 0x080fe20000000059 */
[----:B------:R-:W-:Y:S01]  /*5360*/  FFMA R85, R85, R32, R88 ;  /* 0x0000002055557223 */ /* 0x000fe20000000058 */
[----:B------:R-:W5:Y:S01]  /*5370*/  LDS R34, [R25+0x8f8c] ;  /* 0x008f8c0019227984 */ /* 0x000f620000000800 */
[CC--:B0-----:R-:W-:Y:S01]  /*5380*/  FFMA R4, R84.reuse, R48.reuse, R37 ;  /* 0x0000003054047223 */ /* 0x0c1fe20000000025 */
[CC--:B------:R-:W-:Y:S01]  /*5390*/  FFMA R37, R69.reuse, R48.reuse, R38 ;  /* 0x0000003045257223 */ /* 0x0c0fe20000000026 */
[-C--:B------:R-:W-:Y:S01]  /*53a0*/  FFMA R32, R84, R47.reuse, R41 ;  /* 0x0000002f54207223 */ /* 0x080fe20000000029 */
[-C--:B------:R-:W-:Y:S01]  /*53b0*/  FFMA R41, R69, R47.reuse, R0 ;  /* 0x0000002f45297223 */ /* 0x080fe20000000000 */
[CC--:B------:R-:W-:Y:S01]  /*53c0*/  FFMA R40, R83.reuse, R47.reuse, R40 ;  /* 0x0000002f53287223 */ /* 0x0c0fe20000000028 */
[----:B------:R-:W-:Y:S01]  /*53d0*/  FFMA R3, R82, R47, R3 ;  /* 0x0000002f52037223 */ /* 0x000fe20000000003 */
[-C--:B-1----:R-:W-:Y:S01]  /*53e0*/  FFMA R0, R84, R49.reuse, R43 ;  /* 0x0000003154007223 */ /* 0x082fe2000000002b */
[-C--:B------:R-:W-:Y:S01]  /*53f0*/  FFMA R46, R83, R48.reuse, R46 ;  /* 0x00000030532e7223 */ /* 0x080fe2000000002e */
[----:B------:R-:W-:Y:S01]  /*5400*/  FFMA R39, R82, R48, R39 ;  /* 0x0000003052277223 */ /* 0x000fe20000000027 */
[----:B------:R-:W0:Y:S01]  /*5410*/  LDS R47, [R25+0x8bc8] ;  /* 0x008bc800192f7984 */ /* 0x000e220000000800 */
[CC--:B------:R-:W-:Y:S01]  /*5420*/  FFMA R43, R69.reuse, R49.reuse, R2 ;  /* 0x00000031452b7223 */ /* 0x0c0fe20000000002 */
[-C--:B------:R-:W-:Y:S01]  /*5430*/  FFMA R84, R84, R50.reuse, R87 ;  /* 0x0000003254547223 */ /* 0x080fe20000000057 */
[-C--:B------:R-:W-:Y:S01]  /*5440*/  FFMA R69, R69, R50.reuse, R86 ;  /* 0x0000003245457223 */ /* 0x080fe20000000056 */
[----:B------:R-:W1:Y:S01]  /*5450*/  LDS R48, [R25+0x87c4] ;  /* 0x0087c40019307984 */ /* 0x000e620000000800 */
[CC--:B------:R-:W-:Y:S01]  /*5460*/  FFMA R76, R83.reuse, R50.reuse, R76 ;  /* 0x00000032534c7223 */ /* 0x0c0fe2000000004c */
[C---:B------:R-:W-:Y:S01]  /*5470*/  FFMA R85, R82.reuse, R50, R85 ;  /* 0x0000003252557223 */ /* 0x040fe20000000055 */
[-C--:B------:R-:W-:Y:S01]  /*5480*/  FFMA R36, R83, R49.reuse, R36 ;  /* 0x0000003153247223 */ /* 0x080fe20000000024 */
[----:B------:R-:W-:Y:S01]  /*5490*/  FFMA R5, R82, R49, R5 ;  /* 0x0000003152057223 */ /* 0x000fe20000000005 */
[----:B------:R-:W1:Y:S01]  /*54a0*/  LDS R50, [R25+0x8400] ;  /* 0x0084000019327984 */ /* 0x000e620000000800 */
[-C--:B--2---:R-:W-:Y:S01]  /*54b0*/  FFMA R4, R65, R51.reuse, R4 ;  /* 0x0000003341047223 */ /* 0x084fe20000000004 */
[-C--:B------:R-:W-:Y:S01]  /*54c0*/  FFMA R37, R68, R51.reuse, R37 ;  /* 0x0000003344257223 */ /* 0x080fe20000000025 */
[-C--:B------:R-:W-:Y:S01]  /*54d0*/  FFMA R46, R81, R51.reuse, R46 ;  /* 0x00000033512e7223 */ /* 0x080fe2000000002e */
[----:B------:R-:W2:Y:S01]  /*54e0*/  LDS R49, [R25+0x8fcc] ;  /* 0x008fcc0019317984 */ /* 0x000ea20000000800 */
[C---:B------:R-:W-:Y:S01]  /*54f0*/  FFMA R2, R80.reuse, R51, R39 ;  /* 0x0000003350027223 */ /* 0x040fe20000000027 */
[-C--:B---3--:R-:W-:Y:S01]  /*5500*/  FFMA R38, R80, R45.reuse, R3 ;  /* 0x0000002d50267223 */ /* 0x088fe20000000003 */
[CC--:B------:R-:W-:Y:S01]  /*5510*/  FFMA R32, R65.reuse, R45.reuse, R32 ;  /* 0x0000002d41207223 */ /* 0x0c0fe20000000020 */
[----:B------:R-:W3:Y:S01]  /*5520*/  LDS R52, [R25+0x8804] ;  /* 0x0088040019347984 */ /* 0x000ee20000000800 */
[-C--:B----4-:R-:W-:Y:S01]  /*5530*/  FFMA R0, R65, R42.reuse, R0 ;  /* 0x0000002a41007223 */ /* 0x090fe20000000000 */
[-C--:B------:R-:W-:Y:S01]  /*5540*/  FFMA R43, R68, R42.reuse, R43 ;  /* 0x0000002a442b7223 */ /* 0x080fe2000000002b */
[----:B------:R-:W-:Y:S01]  /*5550*/  FFMA R36, R81, R42, R36 ;  /* 0x0000002a51247223 */ /* 0x000fe20000000024 */
[----:B------:R-:W4:Y:S01]  /*5560*/  LDS R53, [R25+0x8c08] ;  /* 0x008c080019357984 */ /* 0x000f220000000800 */
[----:B------:R-:W-:Y:S01]  /*5570*/  FFMA R3, R79, R44, R4 ;  /* 0x0000002c4f037223 */ /* 0x000fe20000000004 */
[----:B------:R-:W-:Y:S01]  /*5580*/  FFMA R42, R80, R42, R5 ;  /* 0x0000002a502a7223 */ /* 0x000fe20000000005 */
[-C--:B------:R-:W-:Y:S01]  /*5590*/  FFMA R4, R78, R44.reuse, R37 ;  /* 0x0000002c4e047223 */ /* 0x080fe20000000025 */
[----:B------:R-:W4:Y:S01]  /*55a0*/  LDS R54, [R25+0x900c] ;  /* 0x00900c0019367984 */ /* 0x000f220000000800 */
[-C--:B------:R-:W-:Y:S01]  /*55b0*/  FFMA R5, R77, R44.reuse, R46 ;  /* 0x0000002c4d057223 */ /* 0x080fe2000000002e */
[----:B------:R-:W-:Y:S01]  /*55c0*/  FFMA R37, R75, R44, R2 ;  /* 0x0000002c4b257223 */ /* 0x000fe20000000002 */
[CC--:B------:R-:W-:Y:S01]  /*55d0*/  FFMA R41, R68.reuse, R45.reuse, R41 ;  /* 0x0000002d44297223 */ /* 0x0c0fe20000000029 */
[----:B------:R-:W4:Y:S01]  /*55e0*/  LDS R55, [R25+0x8440] ;  /* 0x0084400019377984 */ /* 0x000f220000000800 */
[----:B------:R-:W-:Y:S01]  /*55f0*/  FFMA R40, R81, R45, R40 ;  /* 0x0000002d51287223 */ /* 0x000fe20000000028 */
[-C--:B-----5:R-:W-:Y:S01]  /*5600*/  FFMA R84, R65, R34.reuse, R84 ;  /* 0x0000002241547223 */ /* 0x0a0fe20000000054 */
[-C--:B------:R-:W-:Y:S01]  /*5610*/  FFMA R69, R68, R34.reuse, R69 ;  /* 0x0000002244457223 */ /* 0x080fe20000000045 */
[----:B------:R-:W5:Y:S01]  /*5620*/  LDS R56, [R25+0x8844] ;  /* 0x0088440019387984 */ /* 0x000f620000000800 */
[-C--:B------:R-:W-:Y:S01]  /*5630*/  FFMA R76, R81, R34.reuse, R76 ;  /* 0x00000022514c7223 */ /* 0x080fe2000000004c */
[----:B------:R-:W-:-:S02]  /*5640*/  FFMA R34, R80, R34, R85 ;  /* 0x0000002250227223 */ /* 0x000fc40000000055 */
[----:B------:R-:W5:Y:S01]  /*5650*/  LDS R57, [R25+0x8c48] ;  /* 0x008c480019397984 */ /* 0x000f620000000800 */
[----:B0-----:R-:W-:-:S03]  /*5660*/  FFMA R51, R79, R47, R0 ;  /* 0x0000002f4f337223 */ /* 0x001fc60000000000 */
[----:B------:R-:W0:Y:S01]  /*5670*/  LDS R44, [R25+0x904c] ;  /* 0x00904c00192c7984 */ /* 0x000e220000000800 */
[CC--:B------:R-:W-:Y:S01]  /*5680*/  FFMA R0, R78.reuse, R47.reuse, R43 ;  /* 0x0000002f4e007223 */ /* 0x0c0fe2000000002b */
[-C--:B------:R-:W-:Y:S01]  /*5690*/  FFMA R43, R77, R47.reuse, R36 ;  /* 0x0000002f4d2b7223 */ /* 0x080fe20000000024 */
[-C--:B-1----:R-:W-:Y:S01]  /*56a0*/  FFMA R39, R79, R48.reuse, R32 ;  /* 0x000000304f277223 */ /* 0x082fe20000000020 */
[-C--:B------:R-:W-:Y:S01]  /*56b0*/  FFMA R2, R78, R48.reuse, R41 ;  /* 0x000000304e027223 */ /* 0x080fe20000000029 */
[-C--:B------:R-:W-:Y:S01]  /*56c0*/  FFMA R41, R77, R48.reuse, R40 ;  /* 0x000000304d297223 */ /* 0x080fe20000000028 */
[C---:B------:R-:W-:Y:S01]  /*56d0*/  FFMA R45, R75.reuse, R48, R38 ;  /* 0x000000304b2d7223 */ /* 0x040fe20000000026 */
[----:B------:R-:W-:Y:S01]  /*56e0*/  FFMA R47, R75, R47, R42 ;  /* 0x0000002f4b2f7223 */ /* 0x000fe2000000002a */
[-C--:B------:R-:W-:Y:S01]  /*56f0*/  FFMA R32, R74, R50.reuse, R3 ;  /* 0x000000324a207223 */ /* 0x080fe20000000003 */
        /* <DEDUP_REMOVED lines=8> */
[CC--:B------:R-:W-:Y:S01]  /*5780*/  FFMA R37, R73.reuse, R52.reuse, R2 ;  /* 0x0000003449257223 */ /* 0x0c0fe20000000002 */
[-C--:B------:R-:W-:Y:S01]  /*5790*/  FFMA R41, R72, R52.reuse, R41 ;  /* 0x0000003448297223 */ /* 0x080fe20000000029 */
[----:B------:R-:W-:Y:S01]  /*57a0*/  FFMA R52, R70, R52, R45 ;  /* 0x0000003446347223 */ /* 0x000fe2000000002d */
[-C--:B----4-:R-:W-:Y:S01]  /*57b0*/  FFMA R2, R74, R53.reuse, R51 ;  /* 0x000000354a027223 */ /* 0x090fe20000000033 */
[CC--:B------:R-:W-:Y:S01]  /*57c0*/  FFMA R39, R73.reuse, R53.reuse, R0 ;  /* 0x0000003549277223 */ /* 0x0c0fe20000000000 */
        /* <DEDUP_REMOVED lines=18> */
[-C--:B0-----:R-:W-:Y:S01]  /*58f0*/  FFMA R74, R67, R44.reuse, R74 ;  /* 0x0000002c434a7223 */ /* 0x081fe2000000004a */
        /* <DEDUP_REMOVED lines=26> */
[----:B0-----:R-:W-:Y:S01]  /*5aa0*/  FADD R3, R34, R3 ;  /* 0x0000000322037221 */ /* 0x001fe20000000000 */
[----:B------:R-:W-:Y:S02]  /*5ab0*/  PLOP3.LUT P0, PT, PT, PT, PT, 0x8, 0x80 ;  /* 0x000000000080781c */ /* 0x000fe40003f0e170 */
        /* <DEDUP_REMOVED lines=28> */
[----:B------:R-:W-:Y:S02]  /*5c80*/  FSEL R45, R44, R45, !P2 ;  /* 0x0000002d2c2d7208 */ /* 0x000fe40005000000 */
[----:B------:R-:W-:Y:S02]  /*5c90*/  ISETP.GE.AND P2, PT, R16, R33, PT ;  /* 0x000000211000720c */ /* 0x000fe40003f46270 */
[----:B------:R-:W1:Y:S01]  /*5ca0*/  SHFL.BFLY PT, R2, R2, 0x4, 0x1f ;  /* 0x0c801f0002027f89 */ /* 0x000e6200000e0000 */
[----:B0-----:R-:W-:Y:S01]  /*5cb0*/  FADD R3, R0, R3 ;  /* 0x0000000300037221 */ /* 0x001fe20000000000 */
[----:B-1----:R-:W-:-:S05]  /*5cc0*/  FADD R4, R2, R45 ;  /* 0x0000002d02047221 */ /* 0x002fca0000000000 */
[----:B------:R-:W-:Y:S02]  /*5cd0*/  FSEL R5, R4, R3, !P3 ;  /* 0x0000000304057208 */ /* 0x000fe40005800000 */
[----:B------:R-:W-:-:S04]  /*5ce0*/  FSEL R4, R3, R4, !P3 ;  /* 0x0000000403047208 */ /* 0x000fc80005800000 */
[----:B------:R-:W0:Y:S02]  /*5cf0*/  SHFL.BFLY PT, R5, R5, 0x8, 0x1f ;  /* 0x0d001f0005057f89 */ /* 0x000e2400000e0000 */
[----:B0-----:R-:W-:-:S05]  /*5d00*/  FADD R3, R5, R4 ;  /* 0x0000000405037221 */ /* 0x001fca0000000000 */
[----:B------:R-:W-:Y:S01]  /*5d10*/  STS [R24], R3 ;  /* 0x0000000318007388 */ /* 0x000fe20000000800 */
[----:B------:R-:W-:Y:S06]  /*5d20*/  BAR.SYNC.DEFER_BLOCKING 0x0 ;  /* 0x0000000000007b1d */ /* 0x000fec0000010000 */
[----:B------:R-:W0:Y:S04]  /*5d30*/  LDS R32, [R21+0xc4c0] ;  /* 0x00c4c00015207984 */ /* 0x000e280000000800 */
[----:B------:R-:W1:Y:S04]  /*5d40*/  LDS R2, [R18] ;  /* 0x0000000012027984 */ /* 0x000e680000000800 */
[----:B------:R-:W2:Y:S04]  /*5d50*/  LDS R4, [R19] ;  /* 0x0000000013047984 */ /* 0x000ea80000000800 */
[----:B------:R-:W3:Y:S01]  /*5d60*/  LDS R0, [R17] ;  /* 0x0000000011007984 */ /* 0x000ee20000000800 */
[C---:B0-----:R-:W-:Y:S01]  /*5d70*/  FMUL R37, R32.reuse, UR14 ;  /* 0x0000000e20257c20 */ /* 0x041fe20008400000 */
[C---:B------:R-:W-:Y:S01]  /*5d80*/  FMUL R39, R32.reuse, UR15 ;  /* 0x0000000f20277c20 */ /* 0x040fe20008400000 */
[----:B------:R-:W-:Y:S01]  /*5d90*/  FMUL R5, R32, UR10 ;  /* 0x0000000a20057c20 */ /* 0x000fe20008400000 */
[----:B------:R-:W-:-:S02]  /*5da0*/  IADD3 R32, PT, PT, R16, R27, RZ ;  /* 0x0000001b10207210 */ /* 0x000fc40007ffe0ff */
[----:B-1----:R-:W-:Y:S02]  /*5db0*/  FSETP.GT.AND P1, PT, R2, R37, PT ;  /* 0x000000250200720b */ /* 0x002fe40003f24000 */
[----:B------:R-:W-:Y:S02]  /*5dc0*/  FSETP.GEU.AND P3, PT, R37, -R2, PT ;  /* 0x800000022500720b */ /* 0x000fe40003f6e000 */
[----:B--2---:R-:W-:Y:S02]  /*5dd0*/  FSETP.LEU.OR P5, PT, R4, R39, P2 ;  /* 0x000000270400720b */ /* 0x004fe400017ab400 */
[----:B---3--:R-:W-:Y:S02]  /*5de0*/  FSETP.GT.AND P1, PT, R0, R5, P1 ;  /* 0x000000050000720b */ /* 0x008fe40000f24000 */
[----:B------:R-:W-:Y:S02]  /*5df0*/  FSETP.GEU.OR P3, PT, R5, -R0, P3 ;  /* 0x800000000500720b */ /* 0x000fe40001f6e400 */
[----:B------:R-:W-:-:S13]  /*5e00*/  PLOP3.LUT P5, PT, P1, P5, PT, 0x8f, 0xf8 ;  /* 0x0000000000f8781c */ /* 0x000fda0000fab177 */
[----:B------:R-:W-:Y:S05]  /*5e10*/  @P5 BRA `(.L_x_3) ;  /* 0x0000000000285947 */ /* 0x000fea0003800000 */
[----:B------:R-:W-:-:S06]  /*5e20*/  HFMA2 R43, -RZ, RZ, 0, 5.9604644775390625e-08 ;  /* 0x00000001ff2b7431 */ /* 0x000fcc00000001ff */
[----:B------:R-:W2:Y:S02]  /*5e30*/  ATOMG.E.ADD.STRONG.GPU PT, R43, desc[UR12][R8.64], R43 ;  /* 0x8000002b082b79a8 */ /* 0x000ea400081ef10c */
[----:B--2---:R-:W-:-:S13]  /*5e40*/  ISETP.GT.AND P5, PT, R43, 0x1fe, PT ;  /* 0x000001fe2b00780c */ /* 0x004fda0003fa4270 */
[----:B------:R-:W0:Y:S01]  /*5e50*/  @!P5 LDC.64 R2, c[0x0][0x380] ;  /* 0x0000e000ff02db82 */ /* 0x000e220000000a00 */
[----:B------:R-:W-:Y:S02]  /*5e60*/  @!P5 LEA R41, R32, R43, 0x9 ;  /* 0x0000002b2029d211 */ /* 0x000fe400078e48ff */
[----:B------:R-:W-:-:S03]  /*5e70*/  @!P5 IADD3 R37, PT, PT, R20, R35, RZ ;  /* 0x000000231425d210 */ /* 0x000fc60007ffe0ff */
[----:B0-----:R-:W-:Y:S01]  /*5e80*/  @!P5 IMAD.WIDE R2, R41, 0x4, R2 ;  /* 0x000000042902d825 */ /* 0x001fe200078e0202 */
[----:B------:R-:W-:-:S04]  /*5e90*/  @P5 MOV R41, 0x200 ;  /* 0x0000020000295802 */ /* 0x000fc80000000f00 */
[----:B------:R0:W-:Y:S04]  /*5ea0*/  @!P5 STG.E desc[UR12][R2.64], R37 ;  /* 0x000000250200d986 */ /* 0x0001e8000c10190c */
[----:B------:R0:W-:Y:S02]  /*5eb0*/  @P5 STG.E desc[UR12][R8.64], R41 ;  /* 0x0000002908005986 */ /* 0x0001e4000c10190c */
.L_x_3:
[----:B------:R-:W-:Y:S05]  /*5ec0*/  BSYNC.RECONVERGENT B0 ;  /* 0x0000000000007941 */ /* 0x000fea0003800200 */
.L_x_2:
[----:B------:R-:W-:Y:S04]  /*5ed0*/  BSSY.RECONVERGENT B0, `(.L_x_4) ;  /* 0x0000011000007945 */ /* 0x000fe80003800200 */
[----:B------:R-:W-:Y:S05]  /*5ee0*/  @P3 BRA `(.L_x_5) ;  /* 0x00000000003c3947 */ /* 0x000fea0003800000 */
[----:B------:R-:W-:Y:S02]  /*5ef0*/  FSETP.GEU.OR P2, PT, R39, -R4, P2 ;  /* 0x800000042700720b */ /* 0x000fe4000174e400 */
[----:B------:R-:W-:-:S11]  /*5f00*/  PLOP3.LUT P0, PT, P4, PT, PT, 0x8, 0x80 ;  /* 0x000000000080781c */ /* 0x000fd6000270e170 */
[----:B------:R-:W-:Y:S05]  /*5f10*/  @P2 BRA `(.L_x_5) ;  /* 0x0000000000302947 */ /* 0x000fea0003800000 */
[----:B------:R-:W-:-:S05]  /*5f20*/  HFMA2 R39, -RZ, RZ, 0, 5.9604644775390625e-08 ;  /* 0x00000001ff277431 */ /* 0x000fca00000001ff */
[----:B0-----:R-:W2:Y:S02]  /*5f30*/  ATOMG.E.ADD.STRONG.GPU PT, R37, desc[UR12][R8.64], R39 ;  /* 0x80000027082579a8 */ /* 0x001ea400081ef10c */
[----:B--2---:R-:W-:-:S13]  /*5f40*/  ISETP.GT.AND P0, PT, R37, 0x1fe, PT ;  /* 0x000001fe2500780c */ /* 0x004fda0003f04270 */
[----:B------:R-:W0:Y:S01]  /*5f50*/  @!P0 LDC.64 R2, c[0x0][0x380] ;  /* 0x0000e000ff028b82 */ /* 0x000e220000000a00 */
[----:B------:R-:W-:Y:S02]  /*5f60*/  @!P0 LEA R37, R32, R37, 0x9 ;  /* 0x0000002520258211 */ /* 0x000fe400078e48ff */
[----:B------:R-:W-:Y:S02]  /*5f70*/  @!P0 IADD3 R4, PT, PT, R20, R35, RZ ;  /* 0x0000002314048210 */ /* 0x000fe40007ffe0ff */
[----:B------:R-:W-:Y:S01]  /*5f80*/  @P0 MOV R41, 0x200 ;  /* 0x0000020000290802 */ /* 0x000fe20000000f00 */
[----:B0-----:R-:W-:Y:S01]  /*5f90*/  @!P0 IMAD.WIDE R2, R37, 0x4, R2 ;  /* 0x0000000425028825 */ /* 0x001fe200078e0202 */
[----:B------:R-:W-:-:S05]  /*5fa0*/  @!P0 LOP3.LUT R37, R4, 0x80000000, RZ, 0xfc, !PT ;  /* 0x8000000004258812 */ /* 0x000fca00078efcff */
[----:B------:R1:W-:Y:S04]  /*5fb0*/  @!P0 STG.E desc[UR12][R2.64], R37 ;  /* 0x0000002502008986 */ /* 0x0003e8000c10190c */
[----:B------:R1:W-:Y:S01]  /*5fc0*/  @P0 STG.E desc[UR12][R8.64], R41 ;  /* 0x0000002908000986 */ /* 0x0003e2000c10190c */
[----:B------:R-:W-:-:S13]  /*5fd0*/  PLOP3.LUT P0, PT, PT, PT, PT, 0x80, 0x8 ;  /* 0x000000000008781c */ /* 0x000fda0003f0f070 */
.L_x_5:
[----:B------:R-:W-:Y:S05]  /*5fe0*/  BSYNC.RECONVERGENT B0 ;  /* 0x0000000000007941 */ /* 0x000fea0003800200 */
.L_x_4:
[----:B------:R-:W-:Y:S01]  /*5ff0*/  BAR.SYNC.DEFER_BLOCKING 0x0 ;  /* 0x0000000000007b1d */ /* 0x000fe20000010000 */
[----:B------:R-:W-:Y:S01]  /*6000*/  UIADD3 UR4, UP0, UPT, UR4, 0x1, URZ ;  /* 0x0000000104047890 */ /* 0x000fe2000ff1e0ff */
[----:B------:R-:W-:Y:S02]  /*6010*/  ISETP.LT.AND P1, PT, R16, R33, P1 ;  /* 0x000000211000720c */ /* 0x000fe40000f21270 */
[----:B------:R-:W-:Y:S01]  /*6020*/  FSETP.GT.AND P2, PT, |R0|, R5, PT ;  /* 0x000000050000720b */ /* 0x000fe20003f44200 */
[----:B------:R-:W-:Y:S01]  /*6030*/  UIADD3.X UR5, UPT, UPT, URZ, UR5, URZ, UP0, !UPT ;  /* 0x00000005ff057290 */ /* 0x000fe200087fe4ff */
[----:B------:R-:W-:Y:S01]  /*6040*/  SEL R5, RZ, 0x1, !P0 ;  /* 0x00000001ff057807 */ /* 0x000fe20004000000 */
[----:B------:R-:W-:Y:S01]  /*6050*/  UISETP.NE.AND UP0, UPT, UR4, UR6, UPT ;  /* 0x000000060400728c */ /* 0x000fe2000bf05270 */
[----:B------:R-:W-:Y:S02]  /*6060*/  SEL R0, RZ, 0x1, !P1 ;  /* 0x00000001ff007807 */ /* 0x000fe40004800000 */
[----:B01----:R-:W-:-:S02]  /*6070*/  SEL R3, RZ, 0x1, !P2 ;  /* 0x00000001ff037807 */ /* 0x003fc40005000000 */
[----:B------:R-:W-:Y:S02]  /*6080*/  IADD3 R10, P0, P1, R5, R10, R0 ;  /* 0x0000000a050a7210 */ /* 0x000fe4000791e000 */
[----:B------:R-:W-:Y:S02]  /*6090*/  IADD3 R12, P2, PT, R12, R3, RZ ;  /* 0x000000030c0c7210 */ /* 0x000fe40007f5e0ff */
[----:B------:R-:W-:Y:S02]  /*60a0*/  IADD3 R35, PT, PT, R35, 0x10, RZ ;  /* 0x0000001023237810 */ /* 0x000fe40007ffe0ff */
[----:B------:R-:W-:Y:S02]  /*60b0*/  IADD3.X R11, PT, PT, RZ, R11, RZ, P0, P1 ;  /* 0x0000000bff0b7210 */ /* 0x000fe400007e24ff */
[----:B------:R-:W-:Y:S01]  /*60c0*/  IADD3.X R13, PT, PT, RZ, R13, RZ, P2, !PT ;  /* 0x0000000dff0d7210 */ /* 0x000fe200017fe4ff */
[----:B------:R-:W-:Y:S06]  /*60d0*/  BRA.U UP0, `(.L_x_6) ;  /* 0xffffffa900d07547 */ /* 0x000fec000b83ffff */
.L_x_1:
[----:B------:R-:W0:Y:S01]  /*60e0*/  LDC R0, c[0x0][0x370] ;  /* 0x0000dc00ff007b82 */ /* 0x000e220000000800 */
[----:B------:R-:W2:Y:S01]  /*60f0*/  LDCU UR6, c[0x0][0x3b8] ;  /* 0x00007700ff0677ac */ /* 0x000ea20008000800 */
[----:B0-----:R-:W-:-:S04]  /*6100*/  LEA R27, R0, R27, 0x4 ;  /* 0x0000001b001b7211 */ /* 0x001fc800078e20ff */
[----:B--2---:R-:W-:-:S13]  /*6110*/  ISETP.GE.AND P0, PT, R27, UR6, PT ;  /* 0x000000061b007c0c */ /* 0x004fda000bf06270 */
[----:B------:R-:W-:Y:S05]  /*6120*/  @!P0 BRA `(.L_x_7) ;  /* 0xffffffa000c08947 */ /* 0x000fea000383ffff */
.L_x_0:
[----:B------:R-:W0:Y:S01]  /*6130*/  S2R R0, SR_LANEID ;  /* 0x0000000000007919 */ /* 0x000e220000000000 */
[----:B------:R-:W2:Y:S01]  /*6140*/  LDCU.64 UR10, c[0x0][0x3c8] ;  /* 0x00007900ff0a77ac */ /* 0x000ea20008000a00 */
[----:B------:R-:W3:Y:S01]  /*6150*/  LDC.64 R2, c[0x0][0x3c8] ;  /* 0x0000f200ff027b82 */ /* 0x000ee20000000a00 */
[----:B------:R-:W-:Y:S02]  /*6160*/  VOTEU.ANY UR6, UPT, PT ;  /* 0x0000000000067886 */ /* 0x000fe400038e0100 */
[----:B------:R-:W-:Y:S02]  /*6170*/  UPOPC UR8, UR6 ;  /* 0x00000006000872bf */ /* 0x000fe40008000000 */
[----:B------:R-:W-:Y:S02]  /*6180*/  UFLO.U32 UR6, UR6 ;  /* 0x00000006000672bd */ /* 0x000fe400080e0000 */
[----:B------:R-:W-:Y:S02]  /*6190*/  UIMAD.WIDE.U32 UR14, UR4, UR8, URZ ;  /* 0x00000008040e72a5 */ /* 0x000fe4000f8e00ff */
[----:B------:R-:W-:-:S04]  /*61a0*/  UIMAD UR8, UR5, UR8, URZ ;  /* 0x00000008050872a4 */ /* 0x000fc8000f8e02ff */
[----:B------:R-:W-:Y:S01]  /*61b0*/  MOV R7, UR15 ;  /* 0x0000000f00077c02 */ /* 0x000fe20008000f00 */
[----:B--2---:R-:W-:Y:S01]  /*61c0*/  UIADD3 UR9, UP0, UPT, UR10, 0x8, URZ ;  /* 0x000000080a097890 */ /* 0x004fe2000ff1e0ff */
[----:B------:R-:W-:-:S05]  /*61d0*/  MOV R6, UR14 ;  /* 0x0000000e00067c02 */ /* 0x000fca0008000f00 */
[----:B-1----:R-:W-:Y:S02]  /*61e0*/  MOV R4, UR9 ;  /* 0x0000000900047c02 */ /* 0x002fe40008000f00 */
[----:B0-----:R-:W-:Y:S01]  /*61f0*/  ISETP.EQ.U32.AND P0, PT, R0, UR6, PT ;  /* 0x0000000600007c0c */ /* 0x001fe2000bf02070 */
[----:B------:R-:W-:Y:S02]  /*6200*/  UIADD3 UR6, UPT, UPT, UR15, UR8, URZ ;  /* 0x000000080f067290 */ /* 0x000fe4000fffe0ff */
[----:B------:R-:W-:-:S04]  /*6210*/  UIADD3.X UR8, UPT, UPT, URZ, UR11, URZ, UP0, !UPT ;  /* 0x0000000bff087290 */ /* 0x000fc800087fe4ff */
[----:B------:R-:W-:Y:S02]  /*6220*/  MOV R7, UR6 ;  /* 0x0000000600077c02 */ /* 0x000fe40008000f00 */
[----:B------:R-:W-:-:S04]  /*6230*/  MOV R5, UR8 ;  /* 0x0000000800057c02 */ /* 0x000fc80008000f00 */
[----:B---3--:R-:W-:Y:S04]  /*6240*/  @P0 REDG.E.ADD.64.STRONG.GPU desc[UR12][R2.64], R6 ;  /* 0x000000060200098e */ /* 0x008fe8000c12e50c */
[----:B------:R-:W-:Y:S04]  /*6250*/  REDG.E.ADD.64.STRONG.GPU desc[UR12][R4.64], R12 ;  /* 0x0000000c0400798e */ /* 0x000fe8000c12e50c */
[----:B------:R-:W-:Y:S01]  /*6260*/  REDG.E.ADD.64.STRONG.GPU desc[UR12][R4.64+0x8], R10 ;  /* 0x0000080a0400798e */ /* 0x000fe2000c12e50c */
[----:B------:R-:W-:Y:S05]  /*6270*/  EXIT ;  /* 0x000000000000794d */ /* 0x000fea0003800000 */
.L_x_8:
[----:B------:R-:W-:-:S00]  /*6280*/  BRA `(.L_x_8) ;  /* 0xfffffffc00fc7947 */ /* 0x000fc0000383ffff */
[----:B------:R-:W-:-:S00]  /*6290*/  NOP ;  /* 0x0000000000007918 */ /* 0x000fc00000000000 */
        /* <DEDUP_REMOVED lines=14> */
.L_x_243:


//--------------------- .text._Z10kernel_bucILi2EEvPiS0_PfiS1_S1_S1_ifffPy --------------------------
	.section	.text._Z10kernel_bucILi2EEvPiS0_PfiS1_S1_S1_ifffPy,"ax",@progbits
	.align	128
        .global         _Z10kernel_bucILi2EEvPiS0_PfiS1_S1_S1_ifffPy
        .type           _Z10kernel_bucILi2EEvPiS0_PfiS1_S1_S1_ifffPy,@function
        .size           _Z10kernel_bucILi2EEvPiS0_PfiS1_S1_S1_ifffPy,(.L_x_244 - _Z10kernel_bucILi2EEvPiS0_PfiS1_S1_S1_ifffPy)
        .other          _Z10kernel_bucILi2EEvPiS0_PfiS1_S1_S1_ifffPy,@"STO_CUDA_ENTRY STV_DEFAULT"
_Z10kernel_bucILi2EEvPiS0_PfiS1_S1_S1_ifffPy:
.text._Z10kernel_bucILi2EEvPiS0_PfiS1_S1_S1_ifffPy:
[----:B------:R-:W-:Y:S08]  /*0000*/  LDC R1, c[0x0][0x37c] ;  /* 0x0000df00ff017b82 */ /* 0x000ff00000000800 */
[----:B------:R-:W0:Y:S01]  /*0010*/  S2UR UR6, SR_CTAID.X ;  /* 0x00000000000679c3 */ /* 0x000e220000002500 */
[----:B------:R-:W1:Y:S01]  /*0020*/  LDCU UR4, c[0x0][0x3b8] ;  /* 0x00007700ff0477ac */ /* 0x000e620008000800 */
        /* <DEDUP_REMOVED lines=10> */
[----:B------:R-:W2:Y:S01]  /*00d0*/  LDCU UR8, c[0x0][0x398] ;  /* 0x00007300ff0877ac */ /* 0x000ea20008000800 */
[----:B------:R-:W-:Y:S01]  /*00e0*/  HFMA2 R7, -RZ, RZ, 0, 0 ;  /* 0x00000000ff077431 */ /* 0x000fe200000001ff */
[----:B------:R-:W-:Y:S02]  /*00f0*/  CS2R R10, SRZ ;  /* 0x00000000000a7805 */ /* 0x000fe4000001ff00 */
[----:B------:R-:W-:Y:S01]  /*0100*/  MOV R25, UR6 ;  /* 0x0000000600197c02 */ /* 0x000fe20008000f00 */
[----:B------:R-:W-:Y:S01]  /*0110*/  UIADD3 UR5, UPT, UPT, UR4, 0x400, URZ ;  /* 0x0000040004057890 */ /* 0x000fe2000fffe0ff */
[----:B------:R-:W3:Y:S01]  /*0120*/  LDC R16, c[0x0][0x370] ;  /* 0x0000dc00ff107b82 */ /* 0x000ee20000000800 */
[----:B-1----:R-:W-:-:S02]  /*0130*/  ULEA UR9, UR7, UR4, 0x18 ;  /* 0x0000000407097291 */ /* 0x002fc4000f8ec0ff */
[----:B------:R-:W-:Y:S02]  /*0140*/  UIADD3 UR4, UPT, UPT, UR4, 0x800, URZ ;  /* 0x0000080004047890 */ /* 0x000fe4000fffe0ff */
[----:B------:R-:W-:Y:S02]  /*0150*/  ULEA UR5, UR7, UR5, 0x18 ;  /* 0x0000000507057291 */ /* 0x000fe4000f8ec0ff */
[----:B------:R-:W-:Y:S01]  /*0160*/  ULEA UR7, UR7, UR4, 0x18 ;  /* 0x0000000407077291 */ /* 0x000fe2000f8ec0ff */
[--C-:B0-----:R-:W-:Y:S01]  /*0170*/  SHF.R.U32.HI R12, RZ, 0x4, R6.reuse ;  /* 0x00000004ff0c7819 */ /* 0x101fe20000011606 */
[----:B--2---:R-:W-:Y:S01]  /*0180*/  UIADD3 UR4, UPT, UPT, UR8, -0x1, URZ ;  /* 0xffffffff08047890 */ /* 0x004fe2000fffe0ff */
[C---:B------:R-:W-:Y:S02]  /*0190*/  SHF.L.U32 R2, R6.reuse, 0x1b, RZ ;  /* 0x0000001b06027819 */ /* 0x040fe400000006ff */
[----:B------:R-:W-:Y:S01]  /*01a0*/  SHF.L.U32 R13, R6, 0x2, RZ ;  /* 0x00000002060d7819 */ /* 0x000fe200000006ff */
[----:B------:R-:W-:Y:S01]  /*01b0*/  ULEA.HI UR6, UR4, 0x1, URZ, 0x1c ;  /* 0x0000000104067891 */ /* 0x000fe2000f8fe0ff */
[----:B------:R-:W-:-:S02]  /*01c0*/  SHF.R.U32.HI R3, RZ, 0x2, R6 ;  /* 0x00000002ff037819 */ /* 0x000fc40000011606 */
[C---:B------:R-:W-:Y:S01]  /*01d0*/  LOP3.LUT R22, R12.reuse, 0x3c, RZ, 0xc0, !PT ;  /* 0x0000003c0c167812 */ /* 0x040fe200078ec0ff */
[----:B------:R-:W-:Y:S01]  /*01e0*/  UMOV UR4, URZ ;  /* 0x000000ff00047c82 */ /* 0x000fe20008000000 */
[----:B------:R-:W-:Y:S02]  /*01f0*/  SHF.R.S32.HI R2, RZ, 0x1f, R2 ;  /* 0x0000001fff027819 */ /* 0x000fe40000011402 */
[C---:B------:R-:W-:Y:S02]  /*0200*/  LEA R14, R12.reuse, UR9, 0x6 ;  /* 0x000000090c0e7c11 */ /* 0x040fe4000f8e30ff */
[----:B------:R-:W-:Y:S02]  /*0210*/  LOP3.LUT R15, R13, 0x3c, RZ, 0xc0, !PT ;  /* 0x0000003c0d0f7812 */ /* 0x000fe400078ec0ff */
[----:B------:R-:W-:Y:S02]  /*0220*/  LEA R0, R12, UR5, 0x6 ;  /* 0x000000050c007c11 */ /* 0x000fe4000f8e30ff */
[----:B------:R-:W-:-:S02]  /*0230*/  LOP3.LUT R23, R3, 0xc, RZ, 0xc0, !PT ;  /* 0x0000000c03177812 */ /* 0x000fc400078ec0ff */
[----:B------:R-:W-:Y:S02]  /*0240*/  LOP3.LUT R3, R22, 0x3, R3, 0xf8, !PT ;  /* 0x0000000316037812 */ /* 0x000fe400078ef803 */
[----:B------:R-:W-:Y:S02]  /*0250*/  LOP3.LUT R17, R6, 0xf, RZ, 0xc0, !PT ;  /* 0x0000000f06117812 */ /* 0x000fe400078ec0ff */
[----:B------:R-:W-:Y:S02]  /*0260*/  LOP3.LUT R2, R2, 0xf, RZ, 0xc0, !PT ;  /* 0x0000000f02027812 */ /* 0x000fe400078ec0ff */
[----:B------:R-:W-:Y:S02]  /*0270*/  IADD3 R14, PT, PT, R14, R15, RZ ;  /* 0x0000000f0e0e7210 */ /* 0x000fe40007ffe0ff */
[----:B------:R-:W-:Y:S02]  /*0280*/  MOV R24, UR7 ;  /* 0x0000000700187c02 */ /* 0x000fe40008000f00 */
[----:B------:R-:W-:-:S02]  /*0290*/  IADD3 R15, PT, PT, R15, R0, RZ ;  /* 0x000000000f0f7210 */ /* 0x000fc40007ffe0ff */
[----:B------:R-:W-:Y:S01]  /*02a0*/  SHF.L.U32 R0, R6, 0xa, RZ ;  /* 0x0000000a06007819 */ /* 0x000fe200000006ff */
[--C-:B------:R-:W-:Y:S01]  /*02b0*/  IMAD R18, R17, 0x404, R24.reuse ;  /* 0x0000040411127824 */ /* 0x100fe200078e0218 */
[----:B------:R-:W-:Y:S01]  /*02c0*/  IADD3 R19, PT, PT, R13, UR7, RZ ;  /* 0x000000070d137c10 */ /* 0x000fe2000fffe0ff */
[----:B------:R-:W-:Y:S01]  /*02d0*/  IMAD R24, R12, 0x404, R24 ;  /* 0x000004040c187824 */ /* 0x000fe200078e0218 */
[C---:B------:R-:W-:Y:S02]  /*02e0*/  LEA R20, R3.reuse, UR9, 0x6 ;  /* 0x0000000903147c11 */ /* 0x040fe4000f8e30ff */
[----:B------:R-:W-:Y:S01]  /*02f0*/  LEA R4, R3, UR5, 0x6 ;  /* 0x0000000503047c11 */ /* 0x000fe2000f8e30ff */
[----:B------:R-:W-:Y:S01]  /*0300*/  UMOV UR5, URZ ;  /* 0x000000ff00057c82 */ /* 0x000fe20008000000 */
[----:B------:R-:W-:Y:S02]  /*0310*/  IADD3 R3, PT, PT, R17, R2, RZ ;  /* 0x0000000211037210 */ /* 0x000fe40007ffe0ff */
[----:B------:R-:W-:-:S02]  /*0320*/  LOP3.LUT R5, R0, 0x3c00, RZ, 0xc0, !PT ;  /* 0x00003c0000057812 */ /* 0x000fc400078ec0ff */
[----:B------:R-:W-:Y:S02]  /*0330*/  IADD3 R19, PT, PT, R19, R0, RZ ;  /* 0x0000000013137210 */ /* 0x000fe40007ffe0ff */
[----:B------:R-:W-:Y:S02]  /*0340*/  LEA R0, R3, 0x3c0, 0x2 ;  /* 0x000003c003007811 */ /* 0x000fe400078e10ff */
[----:B------:R-:W-:Y:S02]  /*0350*/  LOP3.LUT R21, R23, 0x3, R6, 0xf8, !PT ;  /* 0x0000000317157812 */ /* 0x000fe400078ef806 */
[----:B------:R-:W-:Y:S02]  /*0360*/  IADD3 R5, PT, PT, R18, -R5, RZ ;  /* 0x8000000512057210 */ /* 0x000fe40007ffe0ff */
[----:B------:R-:W-:Y:S02]  /*0370*/  LOP3.LUT R27, R0, 0x3fc, RZ, 0xc0, !PT ;  /* 0x000003fc001b7812 */ /* 0x000fe400078ec0ff */
[C---:B------:R-:W-:Y:S01]  /*0380*/  LEA R20, R21.reuse, R20, 0x2 ;  /* 0x0000001415147211 */ /* 0x040fe200078e10ff */
[--C-:B------:R-:W-:Y:S01]  /*0390*/  IMAD R22, R22, 0x404, R5.reuse ;  /* 0x0000040416167824 */ /* 0x100fe200078e0205 */
[----:B------:R-:W-:Y:S01]  /*03a0*/  LEA R21, R21, R4, 0x2 ;  /* 0x0000000415157211 */ /* 0x000fe200078e10ff */
[----:B------:R-:W-:Y:S01]  /*03b0*/  IMAD R23, R23, 0x404, R5 ;  /* 0x0000040417177824 */ /* 0x000fe200078e0205 */
[----:B------:R-:W-:-:S02]  /*03c0*/  LEA R26, R3, R24, 0x2 ;  /* 0x00000018031a7211 */ /* 0x000fc400078e10ff */
[----:B---3--:R-:W-:-:S07]  /*03d0*/  IADD3 R27, PT, PT, R24, R27, RZ ;  /* 0x0000001b181b7210 */ /* 0x008fce0007ffe0ff */
.L_x_16:
[----:B------:R-:W0:Y:S01]  /*03e0*/  LDCU.128 UR8, c[0x0][0x3a0] ;  /* 0x00007400ff0877ac */ /* 0x000e220008000c00 */
[----:B-1----:R-:W-:-:S03]  /*03f0*/  IMAD.WIDE R2, R25, 0x100, R6 ;  /* 0x0000010019027825 */ /* 0x002fc600078e0206 */
[C---:B------:R-:W-:Y:S02]  /*0400*/  SHF.L.U32 R4, R2.reuse, 0x2, RZ ;  /* 0x0000000202047819 */ /* 0x040fe400000006ff */
[----:B------:R-:W-:Y:S02]  /*0410*/  SHF.L.U64.HI R0, R2, 0x2, R3 ;  /* 0x0000000202007819 */ /* 0x000fe40000010203 */
[C---:B0-----:R-:W-:Y:S01]  /*0420*/  IADD3 R2, P0, PT, R4.reuse, UR8, RZ ;  /* 0x0000000804027c10 */ /* 0x041fe2000ff1e0ff */
[----:B------:R-:W0:Y:S01]  /*0430*/  LDCU UR8, c[0x0][0x398] ;  /* 0x00007300ff0877ac */ /* 0x000e220008000800 */
[----:B------:R-:W-:Y:S02]  /*0440*/  IADD3 R4, P1, PT, R4, UR10, RZ ;  /* 0x0000000a04047c10 */ /* 0x000fe4000ff3e0ff */
[C---:B------:R-:W-:Y:S01]  /*0450*/  IADD3.X R3, PT, PT, R0.reuse, UR9, RZ, P0, !PT ;  /* 0x0000000900037c10 */ /* 0x040fe200087fe4ff */
[----:B------:R-:W1:Y:S01]  /*0460*/  LDCU UR9, c[0x0][0x3b8] ;  /* 0x00007700ff0977ac */ /* 0x000e620008000800 */
[----:B------:R-:W-:-:S03]  /*0470*/  IADD3.X R5, PT, PT, R0, UR11, RZ, P1, !PT ;  /* 0x0000000b00057c10 */ /* 0x000fc60008ffe4ff */
        /* <DEDUP_REMOVED lines=32> */
[----:B0-----:R-:W-:Y:S01]  /*0680*/  UISETP.GE.AND UP0, UPT, UR8, 0x1, UPT ;  /* 0x000000010800788c */ /* 0x001fe2000bf06270 */
[----:B-1----:R-:W-:-:S02]  /*0690*/  IADD3 R29, PT, PT, -R25, UR9, RZ ;  /* 0x00000009191d7c10 */ /* 0x002fc4000fffe1ff */
[----:B--2---:R0:W-:Y:S04]  /*06a0*/  STS [R13+UR7], R0 ;  /* 0x000000000d007988 */ /* 0x0041e80008000807 */
[----:B---3--:R1:W-:Y:S04]  /*06b0*/  STS [R13+UR7+0x404], R28 ;  /* 0x0004041c0d007988 */ /* 0x0083e80008000807 */
[----:B----4-:R1:W-:Y:S01]  /*06c0*/  STS [R13+UR7+0x808], R32 ;  /* 0x000808200d007988 */ /* 0x0103e20008000807 */
[----:B0-----:R-:W-:-:S03]  /*06d0*/  IADD3 R0, PT, PT, R25, 0x10, RZ ;  /* 0x0000001019007810 */ /* 0x001fc60007ffe0ff */
[----:B-----5:R1:W-:Y:S01]  /*06e0*/  STS [R13+UR7+0xc0c], R36 ;  /* 0x000c0c240d007988 */ /* 0x0203e20008000807 */
        /* <DEDUP_REMOVED lines=33> */
[C---:B------:R-:W-:Y:S01]  /*0900*/  IADD3 R28, PT, PT, R12.reuse, R25, RZ ;  /* 0x000000190c1c7210 */ /* 0x040fe20007ffe0ff */
[----:B------:R-:W1:Y:S01]  /*0910*/  LDCU UR10, c[0x0][0x3bc] ;  /* 0x00007780ff0a77ac */ /* 0x000e620008000800 */
[----:B------:R-:W-:Y:S02]  /*0920*/  ISETP.GE.AND P4, PT, R12, R29, PT ;  /* 0x0000001d0c00720c */ /* 0x000fe40003f86270 */
[----:B------:R-:W-:Y:S01]  /*0930*/  MOV R30, RZ ;  /* 0x000000ff001e7202 */ /* 0x000fe20000000f00 */
[----:B------:R-:W2:Y:S01]  /*0940*/  LDCU UR11, c[0x0][0x3c0] ;  /* 0x00007800ff0b77ac */ /* 0x000ea20008000800 */
[----:B------:R-:W3:Y:S01]  /*0950*/  LDCU.64 UR8, c[0x0][0x390] ;  /* 0x00007200ff0877ac */ /* 0x000ee20008000a00 */
[----:B------:R-:W-:Y:S01]  /*0960*/  UIADD3 UR14, UPT, UPT, UR6, UR4, URZ ;  /* 0x00000004060e7290 */ /* 0x000fe2000fffe0ff */
[----:B0123--:R-:W-:-:S11]  /*0970*/  IMAD.WIDE R8, R28, 0x4, R8 ;  /* 0x000000041c087825 */ /* 0x00ffd600078e0208 */
.L_x_15:
        /* <DEDUP_REMOVED lines=19> */
[----:B------:R-:W-:Y:S01]  /*0ab0*/  ISETP.GT.U32.AND P0, PT, R6, 0x3f, PT ;  /* 0x0000003f0600780c */ /* 0x000fe20003f04070 */
[----:B------:R-:W-:Y:S02]  /*0ac0*/  BSSY.RECONVERGENT B0, `(.L_x_11) ;  /* 0x0000391000007945 */ /* 0x000fe40003800200 */
        /* <DEDUP_REMOVED lines=67> */
[----:B------:R-:W3:Y:S04]  /*0f00*/  LDS R2, [R23+0xcccc] ;  /* 0x00cccc0017027984 */ /* 0x000ee80000000800 */
[----:B------:R-:W-:Y:S04]  /*0f10*/  LDS R59, [R22+0x40] ;  /* 0x00004000163b7984 */ /* 0x000fe80000000800 */
[----:B------:R-:W4:Y:S04]  /*0f20*/  LDS R35, [R23+0xc100] ;  /* 0x00c1000017237984 */ /* 0x000f280000000800 */
[----:B------:R-:W5:Y:S04]  /*0f30*/  LDS R43, [R23+0xc504] ;  /* 0x00c50400172b7984 */ /* 0x000f680000000800 */
[----:B------:R-:W5:Y:S04]  /*0f40*/  LDS R45, [R23+0xc908] ;  /* 0x00c90800172d7984 */ /* 0x000f680000000800 */
[----:B------:R-:W5:Y:S04]  /*0f50*/  LDS R31, [R23+0xcd0c] ;  /* 0x00cd0c00171f7984 */ /* 0x000f680000000800 */
[----:B------:R-:W-:Y:S04]  /*0f60*/  LDS R61, [R22+0x80] ;  /* 0x00008000163d7984 */ /* 0x000fe80000000800 */
[----:B------:R-:W5:Y:S01]  /*0f70*/  LDS R47, [R23+0xc140] ;  /* 0x00c14000172f7984 */ /* 0x000f620000000800 */
[----:B0-----:R-:W-:-:S03]  /*0f80*/  FFMA R60, R5, R0, RZ ;  /* 0x00000000053c7223 */ /* 0x001fc600000000ff */
[----:B------:R-:W0:Y:S01]  /*0f90*/  LDS R39, [R23+0xc544] ;  /* 0x00c5440017277984 */ /* 0x000e220000000800 */
[----:B-1----:R-:W-:-:S03]  /*0fa0*/  FFMA R62, R5, R4, RZ ;  /* 0x00000004053e7223 */ /* 0x002fc600000000ff */
[----:B------:R-:W1:Y:S01]  /*0fb0*/  LDS R50, [R23+0xc948] ;  /* 0x00c9480017327984 */ /* 0x000e620000000800 */
[----:B--2---:R-:W-:-:S03]  /*0fc0*/  FFMA R64, R5, R3, RZ ;  /* 0x0000000305407223 */ /* 0x004fc600000000ff */
[----:B------:R-:W2:Y:S01]  /*0fd0*/  LDS R38, [R23+0xcd4c] ;  /* 0x00cd4c0017267984 */ /* 0x000ea20000000800 */
[----:B---3--:R-:W-:-:S03]  /*0fe0*/  FFMA R66, R5, R2, RZ ;  /* 0x0000000205427223 */ /* 0x008fc600000000ff */
        /* <DEDUP_REMOVED lines=21> */
[----:B------:R-:W-:Y:S01]  /*1140*/  LDS R67, [R22+0x180] ;  /* 0x0001800016437984 */ /* 0x000fe20000000800 */
[----:B----4-:R-:W-:-:S03]  /*1150*/  FFMA R5, R68, R55, R62 ;  /* 0x0000003744057223 */ /* 0x010fc6000000003e */
[----:B------:R-:W3:Y:S01]  /*1160*/  LDS R57, [R23+0xc240] ;  /* 0x00c2400017397984 */ /* 0x000ee20000000800 */
[----:B-----5:R-:W-:-:S03]  /*1170*/  FFMA R61, R68, R33, R60 ;  /* 0x00000021443d7223 */ /* 0x020fc6000000003c */
[----:B------:R-:W4:Y:S01]  /*1180*/  LDS R58, [R23+0xce0c] ;  /* 0x00ce0c00173a7984 */ /* 0x000f220000000800 */
[----:B------:R-:W-:-:S03]  /*1190*/  FFMA R68, R68, R34, R59 ;  /* 0x0000002244447223 */ /* 0x000fc6000000003b */
[----:B------:R-:W5:Y:S04]  /*11a0*/  LDS R41, [R23+0xca08] ;  /* 0x00ca080017297984 */ /* 0x000f680000000800 */
[----:B------:R-:W-:Y:S01]  /*11b0*/  LDS R69, [R22+0x1c0] ;  /* 0x0001c00016457984 */ /* 0x000fe20000000800 */
        /* <DEDUP_REMOVED lines=10> */
[----:B------:R-:W2:Y:S04]  /*1260*/  LDS R48, [R23+0xc684] ;  /* 0x00c6840017307984 */ /* 0x000ea80000000800 */
[----:B------:R-:W2:Y:S01]  /*1270*/  LDS R52, [R23+0xca88] ;  /* 0x00ca880017347984 */ /* 0x000ea20000000800 */
[----:B---3--:R-:W-:-:S03]  /*1280*/  FFMA R62, R67, R57, R62 ;  /* 0x00000039433e7223 */ /* 0x008fc6000000003e */
[----:B------:R-:W3:Y:S01]  /*1290*/  LDS R51, [R23+0xce8c] ;  /* 0x00ce8c0017337984 */ /* 0x000ee20000000800 */
[----:B----4-:R-:W-:-:S03]  /*12a0*/  FFMA R65, R70, R58, R65 ;  /* 0x0000003a46417223 */ /* 0x010fc60000000041 */
[----:B------:R-:W-:Y:S01]  /*12b0*/  LDS R96, [R22+0x200] ;  /* 0x0002000016607984 */ /* 0x000fe20000000800 */
[----:B-----5:R-:W-:-:S03]  /*12c0*/  FFMA R59, R70, R41, R60 ;  /* 0x00000029463b7223 */ /* 0x020fc6000000003c */
[----:B------:R-:W4:Y:S04]  /*12d0*/  LDS R90, [R23+0xc6c4] ;  /* 0x00c6c400175a7984 */ /* 0x000f280000000800 */
[----:B------:R-:W5:Y:S01]  /*12e0*/  LDS R68, [R23+0xc2c0] ;  /* 0x00c2c00017447984 */ /* 0x000f620000000800 */
[----:B------:R-:W-:-:S03]  /*12f0*/  FFMA R60, R67, R54, R65 ;  /* 0x00000036433c7223 */ /* 0x000fc60000000041 */
[----:B------:R-:W5:Y:S01]  /*1300*/  LDS R89, [R23+0xcac8] ;  /* 0x00cac80017597984 */ /* 0x000f620000000800 */
[----:B------:R-:W-:-:S03]  /*1310*/  FFMA R95, R69, R53, R62 ;  /* 0x00000035455f7223 */ /* 0x000fc6000000003e */
[----:B------:R-:W5:Y:S01]  /*1320*/  LDS R88, [R23+0xcecc] ;  /* 0x00cecc0017587984 */ /* 0x000f620000000800 */
[----:B0-----:R-:W-:-:S03]  /*1330*/  FFMA R5, R70, R36, R5 ;  /* 0x0000002446057223 */ /* 0x001fc60000000005 */
[----:B------:R-:W-:Y:S01]  /*1340*/  LDS R101, [R22+0x240] ;  /* 0x0002400016657984 */ /* 0x000fe20000000800 */
[----:B-1----:R-:W-:-:S03]  /*1350*/  FFMA R5, R67, R46, R5 ;  /* 0x0000002e43057223 */ /* 0x002fc60000000005 */
[----:B------:R-:W0:Y:S01]  /*1360*/  LDS R87, [R23+0xc704] ;  /* 0x00c7040017577984 */ /* 0x000e220000000800 */
[----:B------:R-:W-:-:S03]  /*1370*/  FFMA R59, R67, R56, R59 ;  /* 0x00000038433b7223 */ /* 0x000fc6000000003b */
[----:B------:R-:W1:Y:S01]  /*1380*/  LDS R61, [R23+0xc300] ;  /* 0x00c30000173d7984 */ /* 0x000e620000000800 */
[----:B--2---:R-:W-:-:S03]  /*1390*/  FFMA R97, R69, R48, R5 ;  /* 0x0000003045617223 */ /* 0x004fc60000000005 */
[----:B------:R-:W2:Y:S01]  /*13a0*/  LDS R86, [R23+0xcb08] ;  /* 0x00cb080017567984 */ /* 0x000ea20000000800 */
[----:B------:R-:W-:-:S03]  /*13b0*/  FFMA R94, R69, R52, R59 ;  /* 0x00000034455e7223 */ /* 0x000fc6000000003b */
        /* <DEDUP_REMOVED lines=19> */
[----:B------:R-:W-:-:S03]  /*14f0*/  FFMA R101, R101, R85, R96 ;  /* 0x0000005565657223 */ /* 0x000fc60000000060 */
        /* <DEDUP_REMOVED lines=20> */
[----:B------:R-:W-:-:S03]  /*1640*/  FFMA R96, R106, R62, R99 ;  /* 0x0000003e6a607223 */ /* 0x000fc60000000063 */
[----:B------:R-:W2:Y:S01]  /*1650*/  LDS R70, [R23+0xc844] ;  /* 0x00c8440017467984 */ /* 0x000ea20000000800 */
[----:B---3--:R-:W-:-:S03]  /*1660*/  FFMA R94, R106, R65, R94 ;  /* 0x000000416a5e7223 */ /* 0x008fc6000000005e */
[----:B------:R-:W3:Y:S01]  /*1670*/  LDS R69, [R23+0xcc48] ;  /* 0x00cc480017457984 */ /* 0x000ee20000000800 */
[----:B----4-:R-:W-:-:S03]  /*1680*/  FFMA R97, R106, R78, R97 ;  /* 0x0000004e6a617223 */ /* 0x010fc60000000061 */
[----:B------:R-:W4:Y:S01]  /*1690*/  LDS R67, [R23+0xd04c] ;  /* 0x00d04c0017437984 */ /* 0x000f220000000800 */
[----:B-----5:R-:W-:-:S03]  /*16a0*/  FFMA R95, R106, R77, R104 ;  /* 0x0000004d6a5f7223 */ /* 0x020fc60000000068 */
        /* <DEDUP_REMOVED lines=13> */
[----:B------:R-:W-:-:S03]  /*1780*/  FFMA R106, R92, R70, R107 ;  /* 0x000000465c6a7223 */ /* 0x000fc6000000006b */
[----:B------:R-:W2:Y:S01]  /*1790*/  LDS R103, [R22+0x4c4] ;  /* 0x0004c40016677984 */ /* 0x000ea20000000800 */
[----:B---3--:R-:W-:-:S03]  /*17a0*/  FFMA R94, R92, R69, R94 ;  /* 0x000000455c5e7223 */ /* 0x008fc6000000005e */
[----:B------:R-:W3:Y:S01]  /*17b0*/  LDS R98, [R22+0x504] ;  /* 0x0005040016627984 */ /* 0x000ee20000000800 */
[----:B----4-:R-:W-:-:S03]  /*17c0*/  FFMA R95, R92, R67, R96 ;  /* 0x000000435c5f7223 */ /* 0x010fc60000000060 */
[----:B------:R-:W4:Y:S04]  /*17d0*/  LDS R99, [R22+0x544] ;  /* 0x0005440016637984 */ /* 0x000f280000000800 */
[----:B------:R-:W4:Y:S01]  /*17e0*/  LDS R101, [R22+0x584] ;  /* 0x0005840016657984 */ /* 0x000f220000000800 */
[----:B-----5:R-:W-:-:S03]  /*17f0*/  FFMA R93, R91, R64, R104 ;  /* 0x000000405b5d7223 */ /* 0x020fc60000000068 */
[----:B------:R-:W5:Y:S01]  /*1800*/  LDS R97, [R22+0x5c4] ;  /* 0x0005c40016617984 */ /* 0x000f620000000800 */
[C---:B------:R-:W-:Y:S01]  /*1810*/  FFMA R92, R91.reuse, R63, R106 ;  /* 0x0000003f5b5c7223 */ /* 0x040fe2000000006a */
[C---:B------:R-:W-:Y:S02]  /*1820*/  FFMA R94, R91.reuse, R59, R94 ;  /* 0x0000003b5b5e7223 */ /* 0x040fe4000000005e */
[----:B------:R-:W-:Y:S01]  /*1830*/  LDS R96, [R22+0x644] ;  /* 0x0006440016607984 */ /* 0x000fe20000000800 */
[----:B0-----:R-:W-:-:S03]  /*1840*/  FFMA R91, R91, R60, R95 ;  /* 0x0000003c5b5b7223 */ /* 0x001fc6000000005f */
[----:B------:R-:W0:Y:S01]  /*1850*/  LDS R95, [R22+0x604] ;  /* 0x00060400165f7984 */ /* 0x000e220000000800 */
[----:B-1----:R-:W-:Y:S01]  /*1860*/  FFMA R104, R0, R5, RZ ;  /* 0x0000000500687223 */ /* 0x002fe200000000ff */
[C---:B------:R-:W-:Y:S01]  /*1870*/  FFMA R105, R5.reuse, R4, RZ ;  /* 0x0000000405697223 */ /* 0x040fe200000000ff */
[C---:B------:R-:W-:Y:S01]  /*1880*/  FFMA R106, R5.reuse, R3, RZ ;  /* 0x00000003056a7223 */ /* 0x040fe200000000ff */
[----:B------:R-:W-:Y:S01]  /*1890*/  FFMA R108, R5, R2, RZ ;  /* 0x00000002056c7223 */ /* 0x000fe200000000ff */
[----:B------:R-:W-:Y:S01]  /*18a0*/  FFMA R104, R35, R100, R104 ;  /* 0x0000006423687223 */ /* 0x000fe20000000068 */
[C---:B------:R-:W-:Y:S01]  /*18b0*/  FFMA R105, R100.reuse, R43, R105 ;  /* 0x0000002b64697223 */ /* 0x040fe20000000069 */
[C---:B------:R-:W-:Y:S01]  /*18c0*/  FFMA R5, R100.reuse, R45, R106 ;  /* 0x0000002d64057223 */ /* 0x040fe2000000006a */
[----:B------:R-:W-:Y:S01]  /*18d0*/  FFMA R107, R100, R31, R108 ;  /* 0x0000001f646b7223 */ /* 0x000fe2000000006c */
[----:B--2---:R-:W-:Y:S01]  /*18e0*/  FFMA R109, R47, R102, R104 ;  /* 0x000000662f6d7223 */ /* 0x004fe20000000068 */
[----:B------:R-:W1:Y:S01]  /*18f0*/  LDS R100, [R22+0x684] ;  /* 0x0006840016647984 */ /* 0x000e620000000800 */
[C---:B------:R-:W-:Y:S01]  /*1900*/  FFMA R104, R102.reuse, R39, R105 ;  /* 0x0000002766687223 */ /* 0x040fe20000000069 */
[C---:B------:R-:W-:Y:S01]  /*1910*/  FFMA R106, R102.reuse, R50, R5 ;  /* 0x00000032666a7223 */ /* 0x040fe20000000005 */
[----:B------:R-:W-:Y:S01]  /*1920*/  FFMA R107, R102, R38, R107 ;  /* 0x00000026666b7223 */ /* 0x000fe2000000006b */
[----:B------:R-:W-:Y:S01]  /*1930*/  FFMA R108, R44, R103, R109 ;  /* 0x000000672c6c7223 */ /* 0x000fe2000000006d */
[----:B------:R-:W2:Y:S01]  /*1940*/  LDS R102, [R22+0x6c4] ;  /* 0x0006c40016667984 */ /* 0x000ea20000000800 */
[C---:B------:R-:W-:Y:S01]  /*1950*/  FFMA R5, R103.reuse, R55, R104 ;  /* 0x0000003767057223 */ /* 0x040fe20000000068 */
[C---:B------:R-:W-:Y:S01]  /*1960*/  FFMA R105, R103.reuse, R33, R106 ;  /* 0x0000002167697223 */ /* 0x040fe2000000006a */
[----:B------:R-:W-:Y:S01]  /*1970*/  FFMA R104, R103, R34, R107 ;  /* 0x0000002267687223 */ /* 0x000fe2000000006b */
[----:B---3--:R-:W-:Y:S01]  /*1980*/  FFMA R109, R37, R98, R108 ;  /* 0x00000062256d7223 */ /* 0x008fe2000000006c */
[----:B------:R-:W3:Y:S01]  /*1990*/  LDS R103, [R22+0x704] ;  /* 0x0007040016677984 */ /* 0x000ee20000000800 */
[C---:B------:R-:W-:Y:S01]  /*19a0*/  FFMA R106, R98.reuse, R40, R5 ;  /* 0x00000028626a7223 */ /* 0x040fe20000000005 */
[C---:B------:R-:W-:Y:S01]  /*19b0*/  FFMA R108, R98.reuse, R42, R105 ;  /* 0x0000002a626c7223 */ /* 0x040fe20000000069 */
[----:B------:R-:W-:Y:S01]  /*19c0*/  FFMA R5, R98, R49, R104 ;  /* 0x0000003162057223 */ /* 0x000fe20000000068 */
[----:B------:R-:W3:Y:S01]  /*19d0*/  LDS R107, [R22+0x744] ;  /* 0x00074400166b7984 */ /* 0x000ee20000000800 */
[----:B----4-:R-:W-:Y:S01]  /*19e0*/  FFMA R104, R32, R99, R109 ;  /* 0x0000006320687223 */ /* 0x010fe2000000006d */
[C---:B------:R-:W-:Y:S01]  /*19f0*/  FFMA R106, R99.reuse, R36, R106 ;  /* 0x00000024636a7223 */ /* 0x040fe2000000006a */
[C---:B------:R-:W-:Y:S01]  /*1a00*/  FFMA R105, R99.reuse, R41, R108 ;  /* 0x0000002963697223 */ /* 0x040fe2000000006c */
[----:B------:R-:W4:Y:S01]  /*1a10*/  LDS R98, [R22+0x784] ;  /* 0x0007840016627984 */ /* 0x000f220000000800 */
[----:B------:R-:W-:Y:S01]  /*1a20*/  FFMA R5, R99, R58, R5 ;  /* 0x0000003a63057223 */ /* 0x000fe20000000005 */
[----:B------:R-:W-:Y:S01]  /*1a30*/  FFMA R104, R57, R101, R104 ;  /* 0x0000006539687223 */ /* 0x000fe20000000068 */
[C---:B------:R-:W-:Y:S01]  /*1a40*/  FFMA R106, R101.reuse, R46, R106 ;  /* 0x0000002e656a7223 */ /* 0x040fe2000000006a */
[C---:B------:R-:W-:Y:S01]  /*1a50*/  FFMA R105, R101.reuse, R56, R105 ;  /* 0x0000003865697223 */ /* 0x040fe20000000069 */
[----:B------:R-:W4:Y:S01]  /*1a60*/  LDS R99, [R22+0x7c4] ;  /* 0x0007c40016637984 */ /* 0x000f220000000800 */
[----:B------:R-:W-:Y:S01]  /*1a70*/  FFMA R108, R101, R54, R5 ;  /* 0x00000036656c7223 */ /* 0x000fe20000000005 */
[----:B-----5:R-:W-:Y:S01]  /*1a80*/  FFMA R101, R53, R97, R104 ;  /* 0x0000006135657223 */ /* 0x020fe20000000068 */
[C---:B------:R-:W-:Y:S01]  /*1a90*/  FFMA R106, R97.reuse, R48, R106 ;  /* 0x00000030616a7223 */ /* 0x040fe2000000006a */
[C---:B------:R-:W-:Y:S01]  /*1aa0*/  FFMA R104, R97.reuse, R52, R105 ;  /* 0x0000003461687223 */ /* 0x040fe20000000069 */
[----:B------:R-:W-:Y:S01]  /*1ab0*/  FFMA R97, R97, R51, R108 ;  /* 0x0000003361617223 */ /* 0x000fe2000000006c */
[----:B------:R-:W5:Y:S01]  /*1ac0*/  LDS R5, [R22+0x808] ;  /* 0x0008080016057984 */ /* 0x000f620000000800 */
[----:B0-----:R-:W-:Y:S01]  /*1ad0*/  FFMA R108, R68, R95, R101 ;  /* 0x0000005f446c7223 */ /* 0x001fe20000000065 */
[C---:B------:R-:W-:Y:S01]  /*1ae0*/  FFMA R101, R95.reuse, R90, R106 ;  /* 0x0000005a5f657223 */ /* 0x040fe2000000006a */
[C---:B------:R-:W-:Y:S01]  /*1af0*/  FFMA R105, R95.reuse, R89, R104 ;  /* 0x000000595f697223 */ /* 0x040fe20000000068 */
[----:B------:R-:W-:Y:S01]  /*1b00*/  FFMA R104, R95, R88, R97 ;  /* 0x000000585f687223 */ /* 0x000fe20000000061 */
[----:B------:R-:W0:Y:S01]  /*1b10*/  LDS R106, [R22+0x848] ;  /* 0x00084800166a7984 */ /* 0x000e220000000800 */
[----:B------:R-:W-:Y:S01]  /*1b20*/  FFMA R95, R61, R96, R108 ;  /* 0x000000603d5f7223 */ /* 0x000fe2000000006c */
[C---:B------:R-:W-:Y:S01]  /*1b30*/  FFMA R101, R96.reuse, R87, R101 ;  /* 0x0000005760657223 */ /* 0x040fe20000000065 */
[C---:B------:R-:W-:Y:S01]  /*1b40*/  FFMA R110, R96.reuse, R86, R105 ;  /* 0x00000056606e7223 */ /* 0x040fe20000000069 */
[----:B------:R-:W-:Y:S01]  /*1b50*/  FFMA R97, R96, R85, R104 ;  /* 0x0000005560617223 */ /* 0x000fe20000000068 */
[----:B------:R-:W0:Y:S01]  /*1b60*/  LDS R108, [R22+0x888] ;  /* 0x00088800166c7984 */ /* 0x000e220000000800 */
[----:B-1----:R-:W-:Y:S01]  /*1b70*/  FFMA R96, R84, R100, R95 ;  /* 0x0000006454607223 */ /* 0x002fe2000000005f */
[C---:B------:R-:W-:Y:S01]  /*1b80*/  FFMA R101, R100.reuse, R83, R101 ;  /* 0x0000005364657223 */ /* 0x040fe20000000065 */
[C---:B------:R-:W-:Y:S01]  /*1b90*/  FFMA R95, R100.reuse, R73, R110 ;  /* 0x00000049645f7223 */ /* 0x040fe2000000006e */
[----:B------:R-:W-:Y:S01]  /*1ba0*/  FFMA R100, R100, R82, R97 ;  /* 0x0000005264647223 */ /* 0x000fe20000000061 */
[----:B------:R-:W1:Y:S01]  /*1bb0*/  LDS R105, [R22+0x8c8] ;  /* 0x0008c80016697984 */ /* 0x000e620000000800 */
[----:B--2---:R-:W-:Y:S01]  /*1bc0*/  FFMA R97, R81, R102, R96 ;  /* 0x0000006651617223 */ /* 0x004fe20000000060 */
[C---:B------:R-:W-:Y:S01]  /*1bd0*/  FFMA R96, R102.reuse, R66, R101 ;  /* 0x0000004266607223 */ /* 0x040fe20000000065 */
[C---:B------:R-:W-:Y:S01]  /*1be0*/  FFMA R95, R102.reuse, R80, R95 ;  /* 0x00000050665f7223 */ /* 0x040fe2000000005f */
[----:B------:R-:W-:Y:S01]  /*1bf0*/  FFMA R100, R102, R79, R100 ;  /* 0x0000004f66647223 */ /* 0x000fe20000000064 */
[----:B------:R-:W-:Y:S01]  /*1c00*/  LDS R109, [R22+0xac8] ;  /* 0x000ac800166d7984 */ /* 0x000fe20000000800 */
[----:B---3--:R-:W-:Y:S01]  /*1c10*/  FFMA R97, R62, R103, R97 ;  /* 0x000000673e617223 */ /* 0x008fe20000000061 */
[C---:B------:R-:W-:Y:S01]  /*1c20*/  FFMA R96, R103.reuse, R65, R96 ;  /* 0x0000004167607223 */ /* 0x040fe20000000060 */
[C---:B------:R-:W-:Y:S01]  /*1c30*/  FFMA R101, R103.reuse, R77, R100 ;  /* 0x0000004d67657223 */ /* 0x040fe20000000064 */
[----:B------:R-:W2:Y:S01]  /*1c40*/  LDS R102, [R22+0x908] ;  /* 0x0009080016667984 */ /* 0x000ea20000000800 */
[----:B------:R-:W-:Y:S01]  /*1c50*/  FFMA R95, R103, R78, R95 ;  /* 0x0000004e675f7223 */ /* 0x000fe2000000005f */
[----:B------:R-:W-:Y:S01]  /*1c60*/  FFMA R100, R76, R107, R97 ;  /* 0x0000006b4c647223 */ /* 0x000fe20000000061 */
[C---:B------:R-:W-:Y:S01]  /*1c70*/  FFMA R104, R107.reuse, R72, R101 ;  /* 0x000000486b687223 */ /* 0x040fe20000000065 */
[----:B------:R-:W3:Y:S01]  /*1c80*/  LDS R103, [R22+0x948] ;  /* 0x0009480016677984 */ /* 0x000ee20000000800 */
[C---:B------:R-:W-:Y:S01]  /*1c90*/  FFMA R97, R107.reuse, R75, R96 ;  /* 0x0000004b6b617223 */ /* 0x040fe20000000060 */
[----:B------:R-:W-:Y:S01]  /*1ca0*/  FFMA R96, R107, R74, R95 ;  /* 0x0000004a6b607223 */ /* 0x000fe2000000005f */
[C---:B----4-:R-:W-:Y:S01]  /*1cb0*/  FFMA R107, R98.reuse, R67, R104 ;  /* 0x00000043626b7223 */ /* 0x050fe20000000068 */
[----:B------:R-:W4:Y:S01]  /*1cc0*/  LDS R101, [R22+0x988] ;  /* 0x0009880016657984 */ /* 0x000f220000000800 */
[----:B------:R-:W-:Y:S01]  /*1cd0*/  FFMA R95, R71, R98, R100 ;  /* 0x00000062475f7223 */ /* 0x000fe20000000064 */
[C---:B------:R-:W-:Y:S01]  /*1ce0*/  FFMA R96, R98.reuse, R69, R96 ;  /* 0x0000004562607223 */ /* 0x040fe20000000060 */
[----:B------:R-:W-:Y:S01]  /*1cf0*/  FFMA R100, R98, R70, R97 ;  /* 0x0000004662647223 */ /* 0x000fe20000000061 */
[----:B------:R-:W4:Y:S01]  /*1d00*/  LDS R104, [R22+0x9c8] ;  /* 0x0009c80016687984 */ /* 0x000f220000000800 */
[----:B------:R-:W-:Y:S01]  /*1d10*/  FFMA R98, R64, R99, R95 ;  /* 0x0000006340627223 */ /* 0x000fe2000000005f */
[C---:B------:R-:W-:Y:S01]  /*1d20*/  FFMA R95, R99.reuse, R59, R96 ;  /* 0x0000003b635f7223 */ /* 0x040fe20000000060 */
[C---:B------:R-:W-:Y:S01]  /*1d30*/  FFMA R97, R99.reuse, R63, R100 ;  /* 0x0000003f63617223 */ /* 0x040fe20000000064 */
[----:B------:R-:W-:Y:S01]  /*1d40*/  FFMA R96, R99, R60, R107 ;  /* 0x0000003c63607223 */ /* 0x000fe2000000006b */
[-C--:B-----5:R-:W-:Y:S01]  /*1d50*/  FFMA R110, R0, R5.reuse, RZ ;  /* 0x00000005006e7223 */ /* 0x0a0fe200000000ff */
[----:B------:R-:W5:Y:S01]  /*1d60*/  LDS R99, [R22+0xa08] ;  /* 0x000a080016637984 */ /* 0x000f620000000800 */
[----:B------:R-:W-:Y:S01]  /*1d70*/  FFMA R112, R4, R5, RZ ;  /* 0x0000000504707223 */ /* 0x000fe200000000ff */
[C---:B------:R-:W-:Y:S01]  /*1d80*/  FFMA R107, R5.reuse, R3, RZ ;  /* 0x00000003056b7223 */ /* 0x040fe200000000ff */
[----:B------:R-:W-:Y:S01]  /*1d90*/  FFMA R114, R5, R2, RZ ;  /* 0x0000000205727223 */ /* 0x000fe200000000ff */
[----:B------:R-:W5:Y:S01]  /*1da0*/  LDS R100, [R22+0xa48] ;  /* 0x000a480016647984 */ /* 0x000f620000000800 */
[-C--:B0-----:R-:W-:Y:S01]  /*1db0*/  FFMA R110, R35, R106.reuse, R110 ;  /* 0x0000006a236e7223 */ /* 0x081fe2000000006e */
[----:B------:R-:W-:Y:S01]  /*1dc0*/  FFMA R112, R43, R106, R112 ;  /* 0x0000006a2b707223 */ /* 0x000fe20000000070 */
[C---:B------:R-:W-:Y:S01]  /*1dd0*/  FFMA R107, R106.reuse, R45, R107 ;  /* 0x0000002d6a6b7223 */ /* 0x040fe2000000006b */
[----:B------:R-:W-:Y:S01]  /*1de0*/  FFMA R5, R106, R31, R114 ;  /* 0x0000001f6a057223 */ /* 0x000fe20000000072 */
[----:B------:R-:W-:Y:S01]  /*1df0*/  FFMA R111, R47, R108, R110 ;  /* 0x0000006c2f6f7223 */ /* 0x000fe2000000006e */
[----:B------:R-:W0:Y:S01]  /*1e00*/  LDS R106, [R22+0xa88] ;  /* 0x000a8800166a7984 */ /* 0x000e220000000800 */
[C---:B------:R-:W-:Y:S01]  /*1e10*/  FFMA R110, R108.reuse, R50, R107 ;  /* 0x000000326c6e7223 */ /* 0x040fe2000000006b */
[----:B------:R-:W-:Y:S01]  /*1e20*/  FFMA R112, R39, R108, R112 ;  /* 0x0000006c27707223 */ /* 0x000fe20000000070 */
[----:B------:R-:W-:Y:S01]  /*1e30*/  FFMA R5, R108, R38, R5 ;  /* 0x000000266c057223 */ /* 0x000fe20000000005 */
[----:B-1----:R-:W-:Y:S01]  /*1e40*/  FFMA R108, R44, R105, R111 ;  /* 0x000000692c6c7223 */ /* 0x002fe2000000006f */
[----:B------:R-:W-:Y:S01]  /*1e50*/  FFMA R111, R105, R33, R110 ;  /* 0x00000021696f7223 */ /* 0x000fe2000000006e */
[----:B------:R-:W-:Y:S01]  /*1e60*/  FFMA R107, R55, R105, R112 ;  /* 0x00000069376b7223 */ /* 0x000fe20000000070 */
[----:B------:R-:W-:-:S02]  /*1e70*/  FFMA R110, R105, R34, R5 ;  /* 0x00000022696e7223 */ /* 0x000fc40000000005 */
[----:B------:R-:W1:Y:S01]  /*1e80*/  LDS R105, [R22+0xb08] ;  /* 0x000b080016697984 */ /* 0x000e620000000800 */
[----:B--2---:R-:W-:Y:S01]  /*1e90*/  FFMA R5, R37, R102, R108 ;  /* 0x0000006625057223 */ /* 0x004fe2000000006c */
[----:B------:R-:W-:Y:S01]  /*1ea0*/  FFMA R108, R102, R42, R111 ;  /* 0x0000002a666c7223 */ /* 0x000fe2000000006f */
[----:B------:R-:W-:Y:S01]  /*1eb0*/  FFMA R107, R40, R102, R107 ;  /* 0x00000066286b7223 */ /* 0x000fe2000000006b */
[----:B------:R-:W2:Y:S01]  /*1ec0*/  LDS R111, [R22+0xb48] ;  /* 0x000b4800166f7984 */ /* 0x000ea20000000800 */
[----:B------:R-:W-:Y:S01]  /*1ed0*/  FFMA R113, R102, R49, R110 ;  /* 0x0000003166717223 */ /* 0x000fe2000000006e */
[----:B---3--:R-:W-:Y:S01]  /*1ee0*/  FFMA R108, R103, R41, R108 ;  /* 0x00000029676c7223 */ /* 0x008fe2000000006c */
[-C--:B------:R-:W-:Y:S01]  /*1ef0*/  FFMA R112, R32, R103.reuse, R5 ;  /* 0x0000006720707223 */ /* 0x080fe20000000005 */
[----:B------:R-:W3:Y:S01]  /*1f00*/  LDS R102, [R22+0xb88] ;  /* 0x000b880016667984 */ /* 0x000ee20000000800 */
[----:B------:R-:W-:Y:S01]  /*1f10*/  FFMA R107, R36, R103, R107 ;  /* 0x00000067246b7223 */ /* 0x000fe2000000006b */
[----:B----4-:R-:W-:Y:S01]  /*1f20*/  FFMA R5, R101, R56, R108 ;  /* 0x0000003865057223 */ /* 0x010fe2000000006c */
[----:B------:R-:W-:Y:S01]  /*1f30*/  FFMA R113, R103, R58, R113 ;  /* 0x0000003a67717223 */ /* 0x000fe20000000071 */
[----:B------:R-:W4:Y:S01]  /*1f40*/  LDS R110, [R22+0xbc8] ;  /* 0x000bc800166e7984 */ /* 0x000f220000000800 */
[-C--:B------:R-:W-:Y:S01]  /*1f50*/  FFMA R112, R57, R101.reuse, R112 ;  /* 0x0000006539707223 */ /* 0x080fe20000000070 */
[----:B------:R-:W-:Y:S01]  /*1f60*/  FFMA R107, R46, R101, R107 ;  /* 0x000000652e6b7223 */ /* 0x000fe2000000006b */
[----:B------:R-:W-:Y:S01]  /*1f70*/  FFMA R114, R104, R52, R5 ;  /* 0x0000003468727223 */ /* 0x000fe20000000005 */
[----:B------:R-:W-:Y:S01]  /*1f80*/  FFMA R108, R101, R54, R113 ;  /* 0x00000036656c7223 */ /* 0x000fe20000000071 */
[----:B------:R-:W4:Y:S01]  /*1f90*/  LDS R5, [R22+0xc0c] ;  /* 0x000c0c0016057984 */ /* 0x000f220000000800 */
[-C--:B------:R-:W-:Y:S01]  /*1fa0*/  FFMA R101, R53, R104.reuse, R112 ;  /* 0x0000006835657223 */ /* 0x080fe20000000070 */
[----:B------:R-:W-:Y:S01]  /*1fb0*/  FFMA R107, R48, R104, R107 ;  /* 0x00000068306b7223 */ /* 0x000fe2000000006b */
[----:B------:R-:W-:Y:S01]  /*1fc0*/  FFMA R103, R104, R51, R108 ;  /* 0x0000003368677223 */ /* 0x000fe2000000006c */
[----:B------:R-:W4:Y:S01]  /*1fd0*/  LDS R112, [R22+0xc4c] ;  /* 0x000c4c0016707984 */ /* 0x000f220000000800 */
[-C--:B-----5:R-:W-:Y:S01]  /*1fe0*/  FFMA R104, R68, R99.reuse, R101 ;  /* 0x0000006344687223 */ /* 0x0a0fe20000000065 */
[----:B------:R-:W-:Y:S01]  /*1ff0*/  FFMA R116, R90, R99, R107 ;  /* 0x000000635a747223 */ /* 0x000fe2000000006b */
[C---:B------:R-:W-:Y:S01]  /*2000*/  FFMA R101, R99.reuse, R89, R114 ;  /* 0x0000005963657223 */ /* 0x040fe20000000072 */
[----:B------:R-:W-:Y:S01]  /*2010*/  FFMA R114, R99, R88, R103 ;  /* 0x0000005863727223 */ /* 0x000fe20000000067 */
[----:B------:R-:W5:Y:S01]  /*2020*/  LDS R108, [R22+0xc8c] ;  /* 0x000c8c00166c7984 */ /* 0x000f620000000800 */
[-C--:B------:R-:W-:Y:S01]  /*2030*/  FFMA R99, R61, R100.reuse, R104 ;  /* 0x000000643d637223 */ /* 0x080fe20000000068 */
[----:B------:R-:W-:Y:S01]  /*2040*/  FFMA R116, R87, R100, R116 ;  /* 0x0000006457747223 */ /* 0x000fe20000000074 */
[C---:B------:R-:W-:Y:S01]  /*2050*/  FFMA R101, R100.reuse, R86, R101 ;  /* 0x0000005664657223 */ /* 0x040fe20000000065 */
[----:B------:R-:W-:Y:S01]  /*2060*/  FFMA R103, R100, R85, R114 ;  /* 0x0000005564677223 */ /* 0x000fe20000000072 */
[-C--:B0-----:R-:W-:Y:S01]  /*2070*/  FFMA R100, R84, R106.reuse, R99 ;  /* 0x0000006a54647223 */ /* 0x081fe20000000063 */
        /* <DEDUP_REMOVED lines=8> */
[----:B------:R-:W0:Y:S01]  /*2100*/  LDS R106, [R22+0xd0c] ;  /* 0x000d0c00166a7984 */ /* 0x000e220000000800 */
[-C--:B-1----:R-:W-:Y:S01]  /*2110*/  FFMA R101, R62, R105.reuse, R101 ;  /* 0x000000693e657223 */ /* 0x082fe20000000065 */
[----:B------:R-:W-:Y:S01]  /*2120*/  FFMA R100, R65, R105, R100 ;  /* 0x0000006941647223 */ /* 0x000fe20000000064 */
[C---:B------:R-:W-:Y:S01]  /*2130*/  FFMA R104, R105.reuse, R78, R104 ;  /* 0x0000004e69687223 */ /* 0x040fe20000000068 */
[----:B------:R-:W-:Y:S01]  /*2140*/  FFMA R105, R105, R77, R114 ;  /* 0x0000004d69697223 */ /* 0x000fe20000000072 */
[-C--:B--2---:R-:W-:Y:S01]  /*2150*/  FFMA R114, R76, R111.reuse, R101 ;  /* 0x0000006f4c727223 */ /* 0x084fe20000000065 */
[----:B------:R-:W1:Y:S01]  /*2160*/  LDS R103, [R22+0xd4c] ;  /* 0x000d4c0016677984 */ /* 0x000e620000000800 */
[----:B------:R-:W-:Y:S01]  /*2170*/  FFMA R99, R75, R111, R100 ;  /* 0x0000006f4b637223 */ /* 0x000fe20000000064 */
[C---:B------:R-:W-:Y:S01]  /*2180*/  FFMA R101, R111.reuse, R74, R104 ;  /* 0x0000004a6f657223 */ /* 0x040fe20000000068 */
[----:B------:R-:W-:Y:S01]  /*2190*/  FFMA R100, R111, R72, R105 ;  /* 0x000000486f647223 */ /* 0x000fe20000000069 */
[-C--:B---3--:R-:W-:Y:S01]  /*21a0*/  FFMA R105, R71, R102.reuse, R114 ;  /* 0x0000006647697223 */ /* 0x088fe20000000072 */
[----:B------:R-:W-:Y:S01]  /*21b0*/  FFMA R104, R70, R102, R99 ;  /* 0x0000006646687223 */ /* 0x000fe20000000063 */
[C---:B------:R-:W-:Y:S01]  /*21c0*/  FFMA R101, R102.reuse, R69, R101 ;  /* 0x0000004566657223 */ /* 0x040fe20000000065 */
[----:B------:R-:W-:Y:S01]  /*21d0*/  FFMA R109, R102, R67, R100 ;  /* 0x00000043666d7223 */ /* 0x000fe20000000064 */
[-C--:B----4-:R-:W-:Y:S01]  /*21e0*/  FFMA R102, R64, R110.reuse, R105 ;  /* 0x0000006e40667223 */ /* 0x090fe20000000069 */
[----:B------:R-:W-:Y:S01]  /*21f0*/  FFMA R99, R63, R110, R104 ;  /* 0x0000006e3f637223 */ /* 0x000fe20000000068 */
[C---:B------:R-:W-:Y:S01]  /*2200*/  FFMA R100, R110.reuse, R59, R101 ;  /* 0x0000003b6e647223 */ /* 0x040fe20000000065 */
[----:B------:R-:W-:Y:S01]  /*2210*/  FFMA R101, R110, R60, R109 ;  /* 0x0000003c6e657223 */ /* 0x000fe2000000006d */
[----:B------:R-:W2:Y:S01]  /*2220*/  LDS R105, [R22+0xd8c] ;  /* 0x000d8c0016697984 */ /* 0x000ea20000000800 */
[-C--:B------:R-:W-:Y:S01]  /*2230*/  FFMA R110, R0, R5.reuse, RZ ;  /* 0x00000005006e7223 */ /* 0x080fe200000000ff */
[-C--:B------:R-:W-:Y:S01]  /*2240*/  FFMA R114, R4, R5.reuse, RZ ;  /* 0x0000000504727223 */ /* 0x080fe200000000ff */
[----:B------:R-:W-:Y:S01]  /*2250*/  FFMA R116, R3, R5, RZ ;  /* 0x0000000503747223 */ /* 0x000fe200000000ff */
[----:B------:R-:W-:Y:S01]  /*2260*/  FFMA R5, R5, R2, RZ ;  /* 0x0000000205057223 */ /* 0x000fe200000000ff */
[----:B------:R-:W3:Y:S01]  /*2270*/  LDS R104, [R22+0xdcc] ;  /* 0x000dcc0016687984 */ /* 0x000ee20000000800 */
[-C--:B------:R-:W-:Y:S01]  /*2280*/  FFMA R110, R35, R112.reuse, R110 ;  /* 0x00000070236e7223 */ /* 0x080fe2000000006e */
[-C--:B------:R-:W-:Y:S01]  /*2290*/  FFMA R114, R43, R112.reuse, R114 ;  /* 0x000000702b727223 */ /* 0x080fe20000000072 */
[----:B------:R-:W-:Y:S01]  /*22a0*/  FFMA R109, R45, R112, R116 ;  /* 0x000000702d6d7223 */ /* 0x000fe20000000074 */
[----:B------:R-:W-:Y:S01]  /*22b0*/  FFMA R111, R112, R31, R5 ;  /* 0x0000001f706f7223 */ /* 0x000fe20000000005 */
[-C--:B-----5:R-:W-:Y:S01]  /*22c0*/  FFMA R113, R47, R108.reuse, R110 ;  /* 0x0000006c2f717223 */ /* 0x0a0fe2000000006e */
[----:B------:R-:W4:Y:S01]  /*22d0*/  LDS R5, [R22+0xe0c] ;  /* 0x000e0c0016057984 */ /* 0x000f220000000800 */
[-C--:B------:R-:W-:Y:S01]  /*22e0*/  FFMA R114, R39, R108.reuse, R114 ;  /* 0x0000006c27727223 */ /* 0x080fe20000000072 */
[----:B------:R-:W-:Y:S01]  /*22f0*/  FFMA R110, R50, R108, R109 ;  /* 0x0000006c326e7223 */ /* 0x000fe2000000006d */
[----:B------:R-:W-:Y:S01]  /*2300*/  FFMA R112, R108, R38, R111 ;  /* 0x000000266c707223 */ /* 0x000fe2000000006f */
[----:B------:R-:W-:Y:S01]  /*2310*/  LDS R109, [R22+0xe8c] ;  /* 0x000e8c00166d7984 */ /* 0x000fe20000000800 */
[-C--:B0-----:R-:W-:Y:S01]  /*2320*/  FFMA R116, R44, R107.reuse, R113 ;  /* 0x0000006b2c747223 */ /* 0x081fe20000000071 */
[----:B------:R-:W-:-:S02]  /*2330*/  FFMA R111, R55, R107, R114 ;  /* 0x0000006b376f7223 */ /* 0x000fc40000000072 */
[----:B------:R-:W0:Y:S01]  /*2340*/  LDS R108, [R22+0xe4c] ;  /* 0x000e4c00166c7984 */ /* 0x000e220000000800 */
[----:B------:R-:W-:Y:S01]  /*2350*/  FFMA R113, R33, R107, R110 ;  /* 0x0000006b21717223 */ /* 0x000fe2000000006e */
[----:B------:R-:W-:Y:S01]  /*2360*/  FFMA R115, R107, R34, R112 ;  /* 0x000000226b737223 */ /* 0x000fe20000000070 */
[-C--:B------:R-:W-:Y:S01]  /*2370*/  FFMA R117, R37, R106.reuse, R116 ;  /* 0x0000006a25757223 */ /* 0x080fe20000000074 */
[----:B------:R-:W5:Y:S01]  /*2380*/  LDS R107, [R22+0xecc] ;  /* 0x000ecc00166b7984 */ /* 0x000f620000000800 */
[-C--:B------:R-:W-:Y:S01]  /*2390*/  FFMA R119, R40, R106.reuse, R111 ;  /* 0x0000006a28777223 */ /* 0x080fe2000000006f */
[----:B------:R-:W-:Y:S01]  /*23a0*/  FFMA R110, R42, R106, R113 ;  /* 0x0000006a2a6e7223 */ /* 0x000fe20000000071 */
[----:B------:R-:W-:Y:S01]  /*23b0*/  FFMA R112, R106, R49, R115 ;  /* 0x000000316a707223 */ /* 0x000fe20000000073 */
[----:B------:R-:W-:Y:S01]  /*23c0*/  LDS R111, [R22+0xf4c] ;  /* 0x000f4c00166f7984 */ /* 0x000fe20000000800 */
[-C--:B-1----:R-:W-:Y:S01]  /*23d0*/  FFMA R114, R32, R103.reuse, R117 ;  /* 0x0000006720727223 */ /* 0x082fe20000000075 */
[-C--:B------:R-:W-:Y:S01]  /*23e0*/  FFMA R113, R41, R103.reuse, R110 ;  /* 0x0000006729717223 */ /* 0x080fe2000000006e */
[----:B------:R-:W-:Y:S01]  /*23f0*/  FFMA R119, R36, R103, R119 ;  /* 0x0000006724777223 */ /* 0x000fe20000000077 */
[----:B------:R-:W1:Y:S01]  /*2400*/  LDS R106, [R22+0xf0c] ;  /* 0x000f0c00166a7984 */ /* 0x000e620000000800 */
[----:B------:R-:W-:-:S03]  /*2410*/  FFMA R112, R103, R58, R112 ;  /* 0x0000003a67707223 */ /* 0x000fc60000000070 */
[----:B------:R-:W1:Y:S04]  /*2420*/  LDS R110, [R22+0xf8c] ;  /* 0x000f8c00166e7984 */ /* 0x000e680000000800 */
[----:B------:R-:W1:Y:S01]  /*2430*/  LDS R103, [R22+0xfcc] ;  /* 0x000fcc0016677984 */ /* 0x000e620000000800 */
[-C--:B--2---:R-:W-:Y:S01]  /*2440*/  FFMA R114, R57, R105.reuse, R114 ;  /* 0x0000006939727223 */ /* 0x084fe20000000072 */
        /* <DEDUP_REMOVED lines=11> */
[-C--:B0-----:R-:W-:Y:S01]  /*2500*/  FFMA R113, R61, R108.reuse, R114 ;  /* 0x0000006c3d717223 */ /* 0x081fe20000000072 */
[-C--:B------:R-:W-:Y:S01]  /*2510*/  FFMA R116, R87, R108.reuse, R116 ;  /* 0x0000006c57747223 */ /* 0x080fe20000000074 */
[----:B------:R-:W-:Y:S01]  /*2520*/  FFMA R104, R86, R108, R105 ;  /* 0x0000006c56687223 */ /* 0x000fe20000000069 */
[----:B------:R-:W-:Y:S01]  /*2530*/  FFMA R108, R108, R85, R5 ;  /* 0x000000556c6c7223 */ /* 0x000fe20000000005 */
[-C--:B------:R-:W-:Y:S01]  /*2540*/  FFMA R112, R84, R109.reuse, R113 ;  /* 0x0000006d54707223 */ /* 0x080fe20000000071 */
[-C--:B------:R-:W-:Y:S01]  /*2550*/  FFMA R5, R83, R109.reuse, R116 ;  /* 0x0000006d53057223 */ /* 0x080fe20000000074 */
[----:B------:R-:W-:Y:S01]  /*2560*/  FFMA R105, R73, R109, R104 ;  /* 0x0000006d49697223 */ /* 0x000fe20000000068 */
[----:B------:R-:W-:Y:S01]  /*2570*/  FFMA R108, R109, R82, R108 ;  /* 0x000000526d6c7223 */ /* 0x000fe2000000006c */
[-C--:B-----5:R-:W-:Y:S01]  /*2580*/  FFMA R109, R81, R107.reuse, R112 ;  /* 0x0000006b516d7223 */ /* 0x0a0fe20000000070 */
[-C--:B------:R-:W-:Y:S01]  /*2590*/  FFMA R104, R66, R107.reuse, R5 ;  /* 0x0000006b42687223 */ /* 0x080fe20000000005 */
[----:B------:R-:W-:Y:S01]  /*25a0*/  FFMA R105, R80, R107, R105 ;  /* 0x0000006b50697223 */ /* 0x000fe20000000069 */
[----:B------:R-:W-:Y:S01]  /*25b0*/  FFMA R107, R107, R79, R108 ;  /* 0x0000004f6b6b7223 */ /* 0x000fe2000000006c */
[-C--:B-1----:R-:W-:Y:S01]  /*25c0*/  FFMA R109, R62, R106.reuse, R109 ;  /* 0x0000006a3e6d7223 */ /* 0x082fe2000000006d */
        /* <DEDUP_REMOVED lines=41> */
[----:B--2---:R-:W-:Y:S01]  /*2860*/  FADD R95, R110, R95 ;  /* 0x0000005f6e5f7221 */ /* 0x004fe20000000000 */
[----:B---3--:R-:W-:-:S04]  /*2870*/  FADD R92, R112, R93 ;  /* 0x0000005d705c7221 */ /* 0x008fc80000000000 */
[----:B------:R-:W-:Y:S02]  /*2880*/  FSEL R93, R95, R98, !P1 ;  /* 0x000000625f5d7208 */ /* 0x000fe40004800000 */
[----:B------:R-:W-:Y:S01]  /*2890*/  FSEL R98, R98, R95, !P1 ;  /* 0x0000005f62627208 */ /* 0x000fe20004800000 */
[----:B----4-:R-:W-:Y:S01]  /*28a0*/  FADD R102, R109, R102 ;  /* 0x000000666d667221 */ /* 0x010fe20000000000 */
[----:B------:R-:W-:Y:S02]  /*28b0*/  FSEL R5, R92, R91, !P1 ;  /* 0x0000005b5c057208 */ /* 0x000fe40004800000 */
[----:B------:R-:W1:Y:S01]  /*28c0*/  SHFL.BFLY PT, R93, R93, 0x2, 0x1f ;  /* 0x0c401f005d5d7f89 */ /* 0x000e6200000e0000 */
[----:B-----5:R-:W-:Y:S01]  /*28d0*/  FADD R101, R108, R101 ;  /* 0x000000656c657221 */ /* 0x020fe20000000000 */
[----:B------:R-:W-:Y:S02]  /*28e0*/  FSEL R92, R91, R92, !P1 ;  /* 0x0000005c5b5c7208 */ /* 0x000fe40004800000 */
[----:B------:R-:W2:Y:S01]  /*28f0*/  SHFL.BFLY PT, R5, R5, 0x2, 0x1f ;  /* 0x0c401f0005057f89 */ /* 0x000ea200000e0000 */
[----:B------:R-:W-:Y:S01]  /*2900*/  FADD R104, R107, R104 ;  /* 0x000000686b687221 */ /* 0x000fe20000000000 */
[----:B------:R-:W-:-:S02]  /*2910*/  FSEL R94, R101, R102, !P1 ;  /* 0x00000066655e7208 */ /* 0x000fc40004800000 */
        /* <DEDUP_REMOVED lines=32> */
[----:B------:R-:W5:Y:S04]  /*2b20*/  LDS R92, [R22+0x44c4] ;  /* 0x0044c400165c7984 */ /* 0x000f680000000800 */
[----:B------:R-:W5:Y:S01]  /*2b30*/  LDS R91, [R22+0x48c8] ;  /* 0x0048c800165b7984 */ /* 0x000f620000000800 */
[-C--:B0-----:R-:W-:Y:S01]  /*2b40*/  FFMA R108, R0, R95.reuse, RZ ;  /* 0x0000005f006c7223 */ /* 0x081fe200000000ff */
[-C--:B------:R-:W-:Y:S01]  /*2b50*/  FFMA R112, R4, R95.reuse, RZ ;  /* 0x0000005f04707223 */ /* 0x080fe200000000ff */
[CC--:B------:R-:W-:Y:S01]  /*2b60*/  FFMA R118, R3.reuse, R95.reuse, RZ ;  /* 0x0000005f03767223 */ /* 0x0c0fe200000000ff */
[----:B------:R-:W0:Y:S01]  /*2b70*/  LDS R5, [R22+0x4ccc] ;  /* 0x004ccc0016057984 */ /* 0x000e220000000800 */
[----:B------:R-:W-:Y:S01]  /*2b80*/  FFMA R120, R2, R95, RZ ;  /* 0x0000005f02787223 */ /* 0x000fe200000000ff */
[CC--:B-1----:R-:W-:Y:S01]  /*2b90*/  FFMA R122, R0.reuse, R97.reuse, RZ ;  /* 0x00000061007a7223 */ /* 0x0c2fe200000000ff */
[C---:B------:R-:W-:Y:S01]  /*2ba0*/  FFMA R95, R3.reuse, R97, RZ ;  /* 0x00000061035f7223 */ /* 0x040fe200000000ff */
[----:B--2---:R-:W-:Y:S01]  /*2bb0*/  FFMA R116, R0, R99, RZ ;  /* 0x0000006300747223 */ /* 0x004fe200000000ff */
[-C--:B------:R-:W-:Y:S01]  /*2bc0*/  FFMA R124, R4, R97.reuse, RZ ;  /* 0x00000061047c7223 */ /* 0x080fe200000000ff */
[----:B------:R-:W-:Y:S01]  /*2bd0*/  FFMA R103, R2, R97, RZ ;  /* 0x0000006102677223 */ /* 0x000fe200000000ff */
[----:B------:R-:W-:Y:S01]  /*2be0*/  FFMA R110, R4, R99, RZ ;  /* 0x00000063046e7223 */ /* 0x000fe200000000ff */
[----:B---3--:R-:W-:Y:S01]  /*2bf0*/  FFMA R98, R0, R101, RZ ;  /* 0x0000006500627223 */ /* 0x008fe200000000ff */
[C---:B------:R-:W-:Y:S01]  /*2c00*/  FFMA R104, R2.reuse, R99, RZ ;  /* 0x0000006302687223 */ /* 0x040fe200000000ff */
[----:B------:R-:W1:Y:S01]  /*2c10*/  LDS R0, [R22+0x4100] ;  /* 0x0041000016007984 */ /* 0x000e620000000800 */
[----:B------:R-:W-:Y:S01]  /*2c20*/  FFMA R106, R2, R101, RZ ;  /* 0x00000065026a7223 */ /* 0x000fe200000000ff */
[C---:B------:R-:W-:Y:S01]  /*2c30*/  FFMA R102, R3.reuse, R99, RZ ;  /* 0x0000006303667223 */ /* 0x040fe200000000ff */
[-C--:B------:R-:W-:Y:S01]  /*2c40*/  FFMA R4, R4, R101.reuse, RZ ;  /* 0x0000006504047223 */ /* 0x080fe200000000ff */
[----:B------:R-:W2:Y:S01]  /*2c50*/  LDS R2, [R22+0x4504] ;  /* 0x0045040016027984 */ /* 0x000ea20000000800 */
[----:B------:R-:W-:Y:S01]  /*2c60*/  FFMA R100, R3, R101, RZ ;  /* 0x0000006503647223 */ /* 0x000fe200000000ff */
[CC--:B----4-:R-:W-:Y:S01]  /*2c70*/  FFMA R3, R45.reuse, R105.reuse, R118 ;  /* 0x000000692d037223 */ /* 0x0d0fe20000000076 */
[-C--:B-----5:R-:W-:Y:S01]  /*2c80*/  FFMA R99, R45, R114.reuse, R95 ;  /* 0x000000722d637223 */ /* 0x0a0fe2000000005f */
[-C--:B------:R-:W-:Y:S01]  /*2c90*/  FFMA R108, R35, R105.reuse, R108 ;  /* 0x00000069236c7223 */ /* 0x080fe2000000006c */
[-C--:B------:R-:W-:Y:S01]  /*2ca0*/  FFMA R112, R43, R105.reuse, R112 ;  /* 0x000000692b707223 */ /* 0x080fe20000000070 */
[C---:B------:R-:W-:Y:S01]  /*2cb0*/  FFMA R97, R31.reuse, R105, R120 ;  /* 0x000000691f617223 */ /* 0x040fe20000000078 */
[----:B------:R-:W-:Y:S01]  /*2cc0*/  FFMA R101, R31, R114, R103 ;  /* 0x000000721f657223 */ /* 0x000fe20000000067 */
[----:B------:R-:W3:Y:S01]  /*2cd0*/  LDS R95, [R22+0x4908] ;  /* 0x00490800165f7984 */ /* 0x000ee20000000800 */
[-C--:B------:R-:W-:Y:S01]  /*2ce0*/  FFMA R116, R35, R96.reuse, R116 ;  /* 0x0000006023747223 */ /* 0x080fe20000000074 */
[-C--:B------:R-:W-:Y:S01]  /*2cf0*/  FFMA R110, R43, R96.reuse, R110 ;  /* 0x000000602b6e7223 */ /* 0x080fe2000000006e */
[-C--:B------:R-:W-:Y:S01]  /*2d00*/  FFMA R103, R45, R96.reuse, R102 ;  /* 0x000000602d677223 */ /* 0x080fe20000000066 */
[----:B------:R-:W-:Y:S01]  /*2d10*/  FFMA R105, R31, R96, R104 ;  /* 0x000000601f697223 */ /* 0x000fe20000000068 */
[-C--:B------:R-:W-:Y:S01]  /*2d20*/  FFMA R118, R35, R114.reuse, R122 ;  /* 0x0000007223767223 */ /* 0x080fe2000000007a */
[C---:B------:R-:W-:Y:S01]  /*2d30*/  FFMA R120, R43.reuse, R114, R124 ;  /* 0x000000722b787223 */ /* 0x040fe2000000007c */
        /* <DEDUP_REMOVED lines=34> */
[CC--:B------:R-:W-:Y:S01]  /*2f60*/  FFMA R97, R33.reuse, R2.reuse, R100 ;  /* 0x0000000221617223 */ /* 0x0c0fe20000000064 */
[----:B------:R-:W-:Y:S01]  /*2f70*/  FFMA R2, R34, R2, R101 ;  /* 0x0000000222027223 */ /* 0x000fe20000000065 */
[-C--:B---3--:R-:W-:Y:S01]  /*2f80*/  FFMA R98, R44, R95.reuse, R99 ;  /* 0x0000005f2c627223 */ /* 0x088fe20000000063 */
[----:B------:R-:W3:Y:S01]  /*2f90*/  LDS R45, [R22+0x4d8c] ;  /* 0x004d8c00162d7984 */ /* 0x000ee20000000800 */
[-C--:B------:R-:W-:Y:S01]  /*2fa0*/  FFMA R101, R33, R95.reuse, R92 ;  /* 0x0000005f21657223 */ /* 0x080fe2000000005c */
[-C--:B------:R-:W-:Y:S01]  /*2fb0*/  FFMA R99, R55, R95.reuse, R110 ;  /* 0x0000005f37637223 */ /* 0x080fe2000000006e */
[C---:B------:R-:W-:Y:S01]  /*2fc0*/  FFMA R92, R34.reuse, R95, R105 ;  /* 0x0000005f225c7223 */ /* 0x040fe20000000069 */
[-C--:B----4-:R-:W-:Y:S01]  /*2fd0*/  FFMA R95, R33, R96.reuse, R50 ;  /* 0x00000060215f7223 */ /* 0x090fe20000000032 */
[-C--:B------:R-:W-:Y:S01]  /*2fe0*/  FFMA R34, R34, R96.reuse, R91 ;  /* 0x0000006022227223 */ /* 0x080fe2000000005b */
[-C--:B------:R-:W-:Y:S01]  /*2ff0*/  FFMA R44, R44, R96.reuse, R47 ;  /* 0x000000602c2c7223 */ /* 0x080fe2000000002f */
[----:B------:R-:W-:Y:S01]  /*3000*/  FFMA R55, R55, R96, R102 ;  /* 0x0000006037377223 */ /* 0x000fe20000000066 */
[----:B------:R-:W4:Y:S01]  /*3010*/  LDS R33, [R22+0x41c0] ;  /* 0x0041c00016217984 */ /* 0x000f220000000800 */
[-C--:B-----5:R-:W-:Y:S01]  /*3020*/  FFMA R91, R37, R4.reuse, R38 ;  /* 0x00000004255b7223 */ /* 0x0a0fe20000000026 */
[-C--:B------:R-:W-:Y:S01]  /*3030*/  FFMA R103, R40, R4.reuse, R103 ;  /* 0x0000000428677223 */ /* 0x080fe20000000067 */
[CC--:B------:R-:W-:Y:S01]  /*3040*/  FFMA R38, R42.reuse, R4.reuse, R107 ;  /* 0x000000042a267223 */ /* 0x0c0fe2000000006b */
[----:B------:R-:W-:Y:S01]  /*3050*/  FFMA R105, R49, R4, R0 ;  /* 0x0000000431697223 */ /* 0x000fe20000000000 */
[-C--:B------:R-:W-:Y:S01]  /*3060*/  FFMA R4, R42, R3.reuse, R97 ;  /* 0x000000032a047223 */ /* 0x080fe20000000061 */
[-C--:B------:R-:W-:Y:S01]  /*3070*/  FFMA R107, R37, R3.reuse, R94 ;  /* 0x00000003256b7223 */ /* 0x080fe2000000005e */
[-C--:B------:R-:W-:Y:S01]  /*3080*/  FFMA R93, R40, R3.reuse, R93 ;  /* 0x00000003285d7223 */ /* 0x080fe2000000005d */
[----:B------:R-:W-:Y:S01]  /*3090*/  FFMA R97, R49, R3, R2 ;  /* 0x0000000331617223 */ /* 0x000fe20000000002 */
[----:B------:R-:W5:Y:S01]  /*30a0*/  LDS R47, [R22+0x45c4] ;  /* 0x0045c400162f7984 */ /* 0x000f620000000800 */
[-C--:B------:R-:W-:Y:S01]  /*30b0*/  FFMA R109, R37, R31.reuse, R98 ;  /* 0x0000001f256d7223 */ /* 0x080fe20000000062 */
[-C--:B------:R-:W-:Y:S01]  /*30c0*/  FFMA R50, R42, R31.reuse, R101 ;  /* 0x0000001f2a327223 */ /* 0x080fe20000000065 */
[CC--:B------:R-:W-:Y:S01]  /*30d0*/  FFMA R99, R40.reuse, R31.reuse, R99 ;  /* 0x0000001f28637223 */ /* 0x0c0fe20000000063 */
[----:B------:R-:W5:Y:S01]  /*30e0*/  LDS R3, [R22+0x49c8] ;  /* 0x0049c80016037984 */ /* 0x000f620000000800 */
[----:B------:R-:W-:Y:S01]  /*30f0*/  FFMA R101, R49, R31, R92 ;  /* 0x0000001f31657223 */ /* 0x000fe2000000005c */
[-C--:B------:R-:W-:Y:S01]  /*3100*/  FFMA R37, R37, R35.reuse, R44 ;  /* 0x0000002325257223 */ /* 0x080fe2000000002c */
[-C--:B------:R-:W-:Y:S01]  /*3110*/  FFMA R55, R40, R35.reuse, R55 ;  /* 0x0000002328377223 */ /* 0x080fe20000000037 */
[-C--:B------:R-:W-:Y:S01]  /*3120*/  FFMA R42, R42, R35.reuse, R95 ;  /* 0x000000232a2a7223 */ /* 0x080fe2000000005f */
[----:B------:R-:W5:Y:S01]  /*3130*/  LDS R31, [R22+0x4dcc] ;  /* 0x004dcc00161f7984 */ /* 0x000f620000000800 */
[----:B------:R-:W-:Y:S01]  /*3140*/  FFMA R35, R49, R35, R34 ;  /* 0x0000002331237223 */ /* 0x000fe20000000022 */
[-C--:B0-----:R-:W-:Y:S01]  /*3150*/  FFMA R93, R36, R39.reuse, R93 ;  /* 0x00000027245d7223 */ /* 0x081fe2000000005d */
[----:B------:R-:W-:Y:S01]  /*3160*/  FFMA R97, R58, R39, R97 ;  /* 0x000000273a617223 */ /* 0x000fe20000000061 */
[----:B------:R-:W0:Y:S01]  /*3170*/  LDS R0, [R22+0x4200] ;  /* 0x0042000016007984 */ /* 0x000e220000000800 */
[CC--:B-1----:R-:W-:Y:S01]  /*3180*/  FFMA R34, R32.reuse, R5.reuse, R91 ;  /* 0x0000000520227223 */ /* 0x0c2fe2000000005b */
[C---:B------:R-:W-:Y:S01]  /*3190*/  FFMA R49, R41.reuse, R5, R38 ;  /* 0x0000000529317223 */ /* 0x040fe20000000026 */
[CC--:B------:R-:W-:Y:S01]  /*31a0*/  FFMA R38, R32.reuse, R39.reuse, R107 ;  /* 0x0000002720267223 */ /* 0x0c0fe2000000006b */
[C---:B------:R-:W-:Y:S01]  /*31b0*/  FFMA R91, R41.reuse, R39, R4 ;  /* 0x00000027295b7223 */ /* 0x040fe20000000004 */
[-C--:B--2---:R-:W-:Y:S01]  /*31c0*/  FFMA R40, R32, R43.reuse, R109 ;  /* 0x0000002b20287223 */ /* 0x084fe2000000006d */
[C---:B------:R-:W-:Y:S01]  /*31d0*/  FFMA R39, R41.reuse, R43, R50 ;  /* 0x0000002b29277223 */ /* 0x040fe20000000032 */
[----:B------:R-:W1:Y:S01]  /*31e0*/  LDS R2, [R22+0x4604] ;  /* 0x0046040016027984 */ /* 0x000e620000000800 */
[----:B------:R-:W-:Y:S01]  /*31f0*/  FFMA R103, R36, R5, R103 ;  /* 0x0000000524677223 */ /* 0x000fe20000000067 */
[-C--:B---3--:R-:W-:Y:S01]  /*3200*/  FFMA R32, R32, R45.reuse, R37 ;  /* 0x0000002d20207223 */ /* 0x088fe20000000025 */
[-C--:B------:R-:W-:Y:S01]  /*3210*/  FFMA R55, R36, R45.reuse, R55 ;  /* 0x0000002d24377223 */ /* 0x080fe20000000037 */
[-C--:B------:R-:W-:Y:S01]  /*3220*/  FFMA R41, R41, R45.reuse, R42 ;  /* 0x0000002d29297223 */ /* 0x080fe2000000002a */
[----:B------:R-:W2:Y:S01]  /*3230*/  LDS R4, [R22+0x4a08] ;  /* 0x004a080016047984 */ /* 0x000ea20000000800 */
[C---:B------:R-:W-:Y:S01]  /*3240*/  FFMA R45, R58.reuse, R45, R35 ;  /* 0x0000002d3a2d7223 */ /* 0x040fe20000000023 */
[----:B------:R-:W-:Y:S01]  /*3250*/  FFMA R105, R58, R5, R105 ;  /* 0x000000053a697223 */ /* 0x000fe20000000069 */
[-C--:B------:R-:W-:Y:S01]  /*3260*/  FFMA R99, R36, R43.reuse, R99 ;  /* 0x0000002b24637223 */ /* 0x080fe20000000063 */
[----:B------:R-:W3:Y:S01]  /*3270*/  LDS R35, [R22+0x4240] ;  /* 0x0042400016237984 */ /* 0x000ee20000000800 */
[----:B------:R-:W-:Y:S01]  /*3280*/  FFMA R101, R58, R43, R101 ;  /* 0x0000002b3a657223 */ /* 0x000fe20000000065 */
[-C--:B----4-:R-:W-:Y:S01]  /*3290*/  FFMA R34, R57, R33.reuse, R34 ;  /* 0x0000002139227223 */ /* 0x090fe20000000022 */
[-C--:B------:R-:W-:Y:S01]  /*32a0*/  FFMA R103, R46, R33.reuse, R103 ;  /* 0x000000212e677223 */ /* 0x080fe20000000067 */
[----:B------:R-:W4:Y:S01]  /*32b0*/  LDS R5, [R22+0x4e0c] ;  /* 0x004e0c0016057984 */ /* 0x000f220000000800 */
[-C--:B------:R-:W-:Y:S01]  /*32c0*/  FFMA R49, R56, R33.reuse, R49 ;  /* 0x0000002138317223 */ /* 0x080fe20000000031 */
[----:B------:R-:W-:-:S02]  /*32d0*/  FFMA R36, R54, R33, R105 ;  /* 0x0000002136247223 */ /* 0x000fc40000000069 */
[----:B------:R-:W4:Y:S01]  /*32e0*/  LDS R33, [R22+0x4644] ;  /* 0x0046440016217984 */ /* 0x000f220000000800 */
[-C--:B-----5:R-:W-:Y:S01]  /*32f0*/  FFMA R42, R54, R47.reuse, R97 ;  /* 0x0000002f362a7223 */ /* 0x0a0fe20000000061 */
[CC--:B------:R-:W-:Y:S02]  /*3300*/  FFMA R38, R57.reuse, R47.reuse, R38 ;  /* 0x0000002f39267223 */ /* 0x0c0fe40000000026 */
[----:B------:R-:W5:Y:S01]  /*3310*/  LDS R37, [R22+0x4a48] ;  /* 0x004a480016257984 */ /* 0x000f620000000800 */
[C---:B------:R-:W-:Y:S01]  /*3320*/  FFMA R93, R46.reuse, R47, R93 ;  /* 0x0000002f2e5d7223 */ /* 0x040fe2000000005d */
[CC--:B------:R-:W-:Y:S01]  /*3330*/  FFMA R40, R57.reuse, R3.reuse, R40 ;  /* 0x0000000339287223 */ /* 0x0c0fe20000000028 */
[-C--:B------:R-:W-:Y:S01]  /*3340*/  FFMA R99, R46, R3.reuse, R99 ;  /* 0x000000032e637223 */ /* 0x080fe20000000063 */
[-C--:B------:R-:W-:Y:S01]  /*3350*/  FFMA R39, R56, R3.reuse, R39 ;  /* 0x0000000338277223 */ /* 0x080fe20000000027 */
[----:B------:R-:W-:Y:S01]  /*3360*/  FFMA R44, R54, R3, R101 ;  /* 0x00000003362c7223 */ /* 0x000fe20000000065 */
        /* <DEDUP_REMOVED lines=10> */
[----:B------:R-:W-:-:S02]  /*3410*/  FFMA R43, R51, R0, R36 ;  /* 0x00000000332b7223 */ /* 0x000fc40000000024 */
[----:B------:R-:W0:Y:S01]  /*3420*/  LDS R0, [R22+0x4684] ;  /* 0x0046840016007984 */ /* 0x000e220000000800 */
[-C--:B-1----:R-:W-:Y:S01]  /*3430*/  FFMA R45, R53, R2.reuse, R38 ;  /* 0x00000002352d7223 */ /* 0x082fe20000000026 */
[-C--:B------:R-:W-:Y:S01]  /*3440*/  FFMA R93, R48, R2.reuse, R93 ;  /* 0x00000002305d7223 */ /* 0x080fe2000000005d */
[CC--:B------:R-:W-:Y:S01]  /*3450*/  FFMA R36, R52.reuse, R2.reuse, R91 ;  /* 0x0000000234247223 */ /* 0x0c0fe2000000005b */
[----:B------:R-:W-:Y:S01]  /*3460*/  FFMA R47, R51, R2, R42 ;  /* 0x00000002332f7223 */ /* 0x000fe2000000002a */
[-C--:B--2---:R-:W-:Y:S01]  /*3470*/  FFMA R49, R53, R4.reuse, R40 ;  /* 0x0000000435317223 */ /* 0x084fe20000000028 */
[----:B------:R-:W1:Y:S01]  /*3480*/  LDS R2, [R22+0x4a88] ;  /* 0x004a880016027984 */ /* 0x000e620000000800 */
[-C--:B------:R-:W-:Y:S01]  /*3490*/  FFMA R38, R52, R4.reuse, R39 ;  /* 0x0000000434267223 */ /* 0x080fe20000000027 */
[-C--:B------:R-:W-:Y:S01]  /*34a0*/  FFMA R99, R48, R4.reuse, R99 ;  /* 0x0000000430637223 */ /* 0x080fe20000000063 */
[-C--:B---3--:R-:W-:Y:S01]  /*34b0*/  FFMA R40, R68, R35.reuse, R31 ;  /* 0x0000002344287223 */ /* 0x088fe2000000001f */
[----:B------:R-:W-:Y:S01]  /*34c0*/  FFMA R39, R51, R4, R44 ;  /* 0x0000000433277223 */ /* 0x000fe2000000002c */
[----:B------:R-:W-:Y:S01]  /*34d0*/  FFMA R31, R89, R35, R34 ;  /* 0x00000023591f7223 */ /* 0x000fe20000000022 */
[----:B------:R-:W2:Y:S01]  /*34e0*/  LDS R4, [R22+0x4e8c] ;  /* 0x004e8c0016047984 */ /* 0x000ea20000000800 */
[----:B----4-:R-:W-:Y:S01]  /*34f0*/  FFMA R52, R52, R5, R41 ;  /* 0x0000000534347223 */ /* 0x010fe20000000029 */
[----:B------:R-:W-:Y:S01]  /*3500*/  FFMA R34, R88, R35, R43 ;  /* 0x0000002358227223 */ /* 0x000fe2000000002b */
[-C--:B------:R-:W-:Y:S01]  /*3510*/  FFMA R53, R53, R5.reuse, R50 ;  /* 0x0000000535357223 */ /* 0x080fe20000000032 */
[----:B------:R-:W3:Y:S01]  /*3520*/  LDS R41, [R22+0x42c0] ;  /* 0x0042c00016297984 */ /* 0x000ee20000000800 */
[----:B------:R-:W-:Y:S01]  /*3530*/  FFMA R55, R48, R5, R55 ;  /* 0x0000000530377223 */ /* 0x000fe20000000037 */
[----:B------:R-:W-:Y:S01]  /*3540*/  FFMA R42, R90, R35, R103 ;  /* 0x000000235a2a7223 */ /* 0x000fe20000000067 */
[----:B------:R-:W-:Y:S01]  /*3550*/  FFMA R5, R51, R5, R54 ;  /* 0x0000000533057223 */ /* 0x000fe20000000036 */
[----:B------:R-:W4:Y:S01]  /*3560*/  LDS R43, [R22+0x46c4] ;  /* 0x0046c400162b7984 */ /* 0x000f220000000800 */
[-C--:B------:R-:W-:Y:S01]  /*3570*/  FFMA R44, R68, R33.reuse, R45 ;  /* 0x00000021442c7223 */ /* 0x080fe2000000002d */
[CC--:B------:R-:W-:Y:S01]  /*3580*/  FFMA R35, R89.reuse, R33.reuse, R36 ;  /* 0x0000002159237223 */ /* 0x0c0fe20000000024 */
[-C--:B------:R-:W-:Y:S01]  /*3590*/  FFMA R46, R90, R33.reuse, R93 ;  /* 0x000000215a2e7223 */ /* 0x080fe2000000005d */
[----:B------:R-:W-:Y:S01]  /*35a0*/  FFMA R36, R88, R33, R47 ;  /* 0x0000002158247223 */ /* 0x000fe2000000002f */
[----:B------:R-:W4:Y:S01]  /*35b0*/  LDS R45, [R22+0x4ac8] ;  /* 0x004ac800162d7984 */ /* 0x000f220000000800 */
[CC--:B-----5:R-:W-:Y:S01]  /*35c0*/  FFMA R33, R89.reuse, R37.reuse, R38 ;  /* 0x0000002559217223 */ /* 0x0e0fe20000000026 */
[-C--:B------:R-:W-:Y:S01]  /*35d0*/  FFMA R48, R68, R37.reuse, R49 ;  /* 0x0000002544307223 */ /* 0x080fe20000000031 */
[-C--:B------:R-:W-:Y:S01]  /*35e0*/  FFMA R50, R90, R37.reuse, R99 ;  /* 0x000000255a327223 */ /* 0x080fe20000000063 */
[----:B------:R-:W-:Y:S01]  /*35f0*/  FFMA R38, R88, R37, R39 ;  /* 0x0000002558267223 */ /* 0x000fe20000000027 */
[-C--:B------:R-:W-:Y:S01]  /*3600*/  FFMA R68, R68, R3.reuse, R53 ;  /* 0x0000000344447223 */ /* 0x080fe20000000035 */
[-C--:B------:R-:W-:Y:S01]  /*3610*/  FFMA R90, R90, R3.reuse, R55 ;  /* 0x000000035a5a7223 */ /* 0x080fe20000000037 */
[-C--:B------:R-:W-:Y:S01]  /*3620*/  FFMA R89, R89, R3.reuse, R52 ;  /* 0x0000000359597223 */ /* 0x080fe20000000034 */
[----:B------:R-:W-:Y:S01]  /*3630*/  FFMA R88, R88, R3, R5 ;  /* 0x0000000358587223 */ /* 0x000fe20000000005 */
[----:B------:R-:W5:Y:S01]  /*3640*/  LDS R49, [R22+0x4300] ;  /* 0x0043000016317984 */ /* 0x000f620000000800 */
[-C--:B------:R-:W-:Y:S01]  /*3650*/  FFMA R3, R61, R32.reuse, R40 ;  /* 0x000000203d037223 */ /* 0x080fe20000000028 */
[CC--:B------:R-:W-:Y:S01]  /*3660*/  FFMA R40, R86.reuse, R32.reuse, R31 ;  /* 0x0000002056287223 */ /* 0x0c0fe2000000001f */
[-C--:B------:R-:W-:Y:S01]  /*3670*/  FFMA R42, R87, R32.reuse, R42 ;  /* 0x00000020572a7223 */ /* 0x080fe2000000002a */
[----:B------:R-:W5:Y:S01]  /*3680*/  LDS R51, [R22+0x4704] ;  /* 0x0047040016337984 */ /* 0x000f620000000800 */
[----:B------:R-:W-:Y:S01]  /*3690*/  FFMA R5, R85, R32, R34 ;  /* 0x0000002055057223 */ /* 0x000fe20000000022 */
[-C--:B0-----:R-:W-:Y:S01]  /*36a0*/  FFMA R31, R61, R0.reuse, R44 ;  /* 0x000000003d1f7223 */ /* 0x081fe2000000002c */
[-C--:B------:R-:W-:Y:S01]  /*36b0*/  FFMA R32, R86, R0.reuse, R35 ;  /* 0x0000000056207223 */ /* 0x080fe20000000023 */
[----:B------:R-:W0:Y:S01]  /*36c0*/  LDS R44, [R22+0x4b08] ;  /* 0x004b0800162c7984 */ /* 0x000e220000000800 */
[-C--:B------:R-:W-:Y:S01]  /*36d0*/  FFMA R46, R87, R0.reuse, R46 ;  /* 0x00000000572e7223 */ /* 0x080fe2000000002e */
[----:B------:R-:W-:-:S02]  /*36e0*/  FFMA R35, R85, R0, R36 ;  /* 0x0000000055237223 */ /* 0x000fc40000000024 */
[----:B------:R-:W0:Y:S01]  /*36f0*/  LDS R39, [R22+0x4ecc] ;  /* 0x004ecc0016277984 */ /* 0x000e220000000800 */
[CC--:B-1----:R-:W-:Y:S01]  /*3700*/  FFMA R0, R86.reuse, R2.reuse, R33 ;  /* 0x0000000256007223 */ /* 0x0c2fe20000000021 */
        /* <DEDUP_REMOVED lines=9> */
[-C--:B------:R-:W-:Y:S01]  /*37a0*/  FFMA R3, R83, R41.reuse, R42 ;  /* 0x0000002953037223 */ /* 0x080fe2000000002a */
[CC--:B------:R-:W-:Y:S01]  /*37b0*/  FFMA R47, R73.reuse, R41.reuse, R40 ;  /* 0x00000029492f7223 */ /* 0x0c0fe20000000028 */
[----:B------:R-:W-:Y:S01]  /*37c0*/  FFMA R4, R82, R41, R5 ;  /* 0x0000002952047223 */ /* 0x000fe20000000005 */
[-C--:B----4-:R-:W-:Y:S01]  /*37d0*/  FFMA R34, R84, R43.reuse, R31 ;  /* 0x0000002b54227223 */ /* 0x090fe2000000001f */
[----:B------:R-:W2:Y:S01]  /*37e0*/  LDS R38, [R22+0x4f0c] ;  /* 0x004f0c0016267984 */ /* 0x000ea20000000800 */
[-C--:B------:R-:W-:Y:S01]  /*37f0*/  FFMA R31, R73, R43.reuse, R32 ;  /* 0x0000002b491f7223 */ /* 0x080fe20000000020 */
[-C--:B------:R-:W-:Y:S01]  /*3800*/  FFMA R5, R83, R43.reuse, R46 ;  /* 0x0000002b53057223 */ /* 0x080fe2000000002e */
[----:B------:R-:W-:Y:S01]  /*3810*/  FFMA R32, R82, R43, R35 ;  /* 0x0000002b52207223 */ /* 0x000fe20000000023 */
[----:B------:R-:W3:Y:S01]  /*3820*/  LDS R41, [R22+0x4b48] ;  /* 0x004b480016297984 */ /* 0x000ee20000000800 */
[-C--:B------:R-:W-:Y:S01]  /*3830*/  FFMA R36, R84, R45.reuse, R37 ;  /* 0x0000002d54247223 */ /* 0x080fe20000000025 */
[-C--:B------:R-:W-:Y:S01]  /*3840*/  FFMA R37, R73, R45.reuse, R0 ;  /* 0x0000002d49257223 */ /* 0x080fe20000000000 */
[-C--:B------:R-:W-:Y:S01]  /*3850*/  FFMA R0, R82, R45.reuse, R33 ;  /* 0x0000002d52007223 */ /* 0x080fe20000000021 */
[----:B------:R-:W4:Y:S01]  /*3860*/  LDS R43, [R22+0x4380] ;  /* 0x00438000162b7984 */ /* 0x000f220000000800 */
[----:B------:R-:W-:-:S03]  /*3870*/  FFMA R35, R83, R45, R50 ;  /* 0x0000002d53237223 */ /* 0x000fc60000000032 */
[----:B------:R-:W4:Y:S01]  /*3880*/  LDS R40, [R22+0x4744] ;  /* 0x0047440016287984 */ /* 0x000f220000000800 */
[CC--:B-----5:R-:W-:Y:S01]  /*3890*/  FFMA R33, R81.reuse, R49.reuse, R2 ;  /* 0x0000003151217223 */ /* 0x0e0fe20000000002 */
[-C--:B------:R-:W-:Y:S01]  /*38a0*/  FFMA R2, R66, R49.reuse, R3 ;  /* 0x0000003142027223 */ /* 0x080fe20000000003 */
[----:B------:R-:W-:Y:S01]  /*38b0*/  FFMA R47, R80, R49, R47 ;  /* 0x00000031502f7223 */ /* 0x000fe2000000002f */
[----:B------:R-:W5:Y:S01]  /*38c0*/  LDS R42, [R22+0x4f4c] ;  /* 0x004f4c00162a7984 */ /* 0x000f620000000800 */
[-C--:B------:R-:W-:Y:S01]  /*38d0*/  FFMA R3, R81, R51.reuse, R34 ;  /* 0x0000003351037223 */ /* 0x080fe20000000022 */
[C---:B------:R-:W-:Y:S01]  /*38e0*/  FFMA R34, R66.reuse, R51, R5 ;  /* 0x0000003342227223 */ /* 0x040fe20000000005 */
        /* <DEDUP_REMOVED lines=17> */
[-C--:B------:R-:W-:Y:S01]  /*3a00*/  FFMA R31, R80, R51.reuse, R31 ;  /* 0x00000033501f7223 */ /* 0x080fe2000000001f */
[----:B------:R-:W-:Y:S01]  /*3a10*/  FFMA R32, R79, R51, R32 ;  /* 0x000000334f207223 */ /* 0x000fe20000000020 */
[----:B------:R-:W1:Y:S01]  /*3a20*/  LDS R50, [R22+0x47c4] ;  /* 0x0047c40016327984 */ /* 0x000e620000000800 */
[-C--:B--2---:R-:W-:Y:S01]  /*3a30*/  FFMA R81, R81, R38.reuse, R84 ;  /* 0x0000002651517223 */ /* 0x084fe20000000054 */
[----:B------:R-:W-:-:S02]  /*3a40*/  FFMA R66, R66, R38, R83 ;  /* 0x0000002642427223 */ /* 0x000fc40000000053 */
        /* <DEDUP_REMOVED lines=10> */
[----:B------:R-:W-:Y:S01]  /*3af0*/  FFMA R39, R77, R40, R32 ;  /* 0x000000284d277223 */ /* 0x000fe20000000020 */
[-C--:B------:R-:W-:Y:S01]  /*3b00*/  FFMA R2, R74, R43.reuse, R47 ;  /* 0x0000002b4a027223 */ /* 0x080fe2000000002f */
[----:B------:R-:W-:Y:S01]  /*3b10*/  FFMA R4, R72, R43, R35 ;  /* 0x0000002b48047223 */ /* 0x000fe20000000023 */
        /* <DEDUP_REMOVED lines=8> */
[----:B------:R-:W-:Y:S01]  /*3ba0*/  FFMA R31, R78, R40, R31 ;  /* 0x000000284e1f7223 */ /* 0x000fe2000000001f */
[----:B------:R-:W5:Y:S01]  /*3bb0*/  LDS R42, [R22+0x4c08] ;  /* 0x004c0800162a7984 */ /* 0x000f620000000800 */
[CC--:B------:R-:W-:Y:S01]  /*3bc0*/  FFMA R32, R76.reuse, R45.reuse, R3 ;  /* 0x0000002d4c207223 */ /* 0x0c0fe20000000003 */
[-C--:B0-----:R-:W-:Y:S01]  /*3bd0*/  FFMA R40, R76, R46.reuse, R5 ;  /* 0x0000002e4c287223 */ /* 0x081fe20000000005 */
[CC--:B------:R-:W-:Y:S01]  /*3be0*/  FFMA R3, R75.reuse, R45.reuse, R34 ;  /* 0x0000002d4b037223 */ /* 0x0c0fe20000000022 */
[----:B------:R-:W0:Y:S01]  /*3bf0*/  LDS R43, [R22+0x500c] ;  /* 0x00500c00162b7984 */ /* 0x000e220000000800 */
[CC--:B------:R-:W-:Y:S01]  /*3c00*/  FFMA R5, R75.reuse, R46.reuse, R36 ;  /* 0x0000002e4b057223 */ /* 0x0c0fe20000000024 */
[C---:B------:R-:W-:Y:S01]  /*3c10*/  FFMA R34, R74.reuse, R45, R31 ;  /* 0x0000002d4a227223 */ /* 0x040fe2000000001f */
[----:B------:R-:W-:Y:S01]  /*3c20*/  FFMA R36, R74, R46, R37 ;  /* 0x0000002e4a247223 */ /* 0x000fe20000000025 */
[-C--:B------:R-:W-:Y:S01]  /*3c30*/  FFMA R76, R76, R44.reuse, R81 ;  /* 0x0000002c4c4c7223 */ /* 0x080fe20000000051 */
[-C--:B------:R-:W-:Y:S01]  /*3c40*/  FFMA R75, R75, R44.reuse, R66 ;  /* 0x0000002c4b4b7223 */ /* 0x080fe20000000042 */
[----:B------:R-:W-:Y:S01]  /*3c50*/  FFMA R74, R74, R44, R73 ;  /* 0x0000002c4a4a7223 */ /* 0x000fe20000000049 */
[----:B-1----:R-:W-:Y:S01]  /*3c60*/  FFMA R31, R71, R49, R0 ;  /* 0x00000031471f7223 */ /* 0x002fe20000000000 */
[C---:B------:R-:W-:Y:S01]  /*3c70*/  FFMA R38, R72.reuse, R45, R39 ;  /* 0x0000002d48267223 */ /* 0x040fe20000000027 */
[C---:B------:R-:W-:Y:S01]  /*3c80*/  FFMA R46, R72.reuse, R46, R41 ;  /* 0x0000002e482e7223 */ /* 0x040fe20000000029 */
[----:B------:R-:W-:Y:S01]  /*3c90*/  FFMA R44, R72, R44, R77 ;  /* 0x0000002c482c7223 */ /* 0x000fe2000000004d */
[CC--:B------:R-:W-:Y:S01]  /*3ca0*/  FFMA R0, R70.reuse, R49.reuse, R33 ;  /* 0x0000003146007223 */ /* 0x0c0fe20000000021 */
[-C--:B------:R-:W-:Y:S01]  /*3cb0*/  FFMA R2, R69, R49.reuse, R2 ;  /* 0x0000003145027223 */ /* 0x080fe20000000002 */
[----:B------:R-:W-:Y:S01]  /*3cc0*/  FFMA R49, R67, R49, R4 ;  /* 0x0000003143317223 */ /* 0x000fe20000000004 */
[CC--:B------:R-:W-:Y:S01]  /*3cd0*/  FFMA R33, R71.reuse, R50.reuse, R32 ;  /* 0x0000003247217223 */ /* 0x0c0fe20000000020 */
[C---:B------:R-:W-:Y:S01]  /*3ce0*/  FFMA R4, R70.reuse, R50, R3 ;  /* 0x0000003246047223 */ /* 0x040fe20000000003 */
[CC--:B--2---:R-:W-:Y:S01]  /*3cf0*/  FFMA R35, R71.reuse, R48.reuse, R40 ;  /* 0x0000003047237223 */ /* 0x0c4fe20000000028 */
[C---:B------:R-:W-:Y:S01]  /*3d00*/  FFMA R32, R70.reuse, R48, R5 ;  /* 0x0000003046207223 */ /* 0x040fe20000000005 */
[-C--:B---3--:R-:W-:Y:S01]  /*3d10*/  FFMA R71, R71, R51.reuse, R76 ;  /* 0x0000003347477223 */ /* 0x088fe2000000004c */
[-C--:B------:R-:W-:Y:S01]  /*3d20*/  FFMA R70, R70, R51.reuse, R75 ;  /* 0x0000003346467223 */ /* 0x080fe2000000004b */
[CC--:B------:R-:W-:Y:S01]  /*3d30*/  FFMA R74, R69.reuse, R51.reuse, R74 ;  /* 0x00000033454a7223 */ /* 0x0c0fe2000000004a */
[-C--:B------:R-:W-:Y:S01]  /*3d40*/  FFMA R34, R69, R50.reuse, R34 ;  /* 0x0000003245227223 */ /* 0x080fe20000000022 */
[----:B------:R-:W-:Y:S01]  /*3d50*/  FFMA R3, R67, R50, R38 ;  /* 0x0000003243037223 */ /* 0x000fe20000000026 */
[-C--:B------:R-:W-:Y:S01]  /*3d60*/  FFMA R36, R69, R48.reuse, R36 ;  /* 0x0000003045247223 */ /* 0x080fe20000000024 */
[C---:B------:R-:W-:Y:S01]  /*3d70*/  FFMA R5, R67.reuse, R48, R46 ;  /* 0x0000003043057223 */ /* 0x040fe2000000002e */
        /* <DEDUP_REMOVED lines=81> */
[----:B------:R-:W2:Y:S01]  /*4290*/  LDS R0, [R14] ;  /* 0x000000000e007984 */ /* 0x000ea20000000800 */
[C---:B0-----:R-:W-:Y:S01]  /*42a0*/  FMUL R31, R5.reuse, UR11 ;  /* 0x0000000b051f7c20 */ /* 0x041fe20008400000 */
[----:B------:R-:W-:-:S04]  /*42b0*/  FMUL R5, R5, UR10 ;  /* 0x0000000a05057c20 */ /* 0x000fc80008400000 */
[----:B-1----:R-:W-:Y:S02]  /*42c0*/  FSETP.GT.AND P0, PT, R2, R31, PT ;  /* 0x0000001f0200720b */ /* 0x002fe40003f04000 */
[----:B------:R-:W-:Y:S02]  /*42d0*/  FSETP.GEU.AND P1, PT, R31, -R2, PT ;  /* 0x800000021f00720b */ /* 0x000fe40003f2e000 */
[----:B--2---:R-:W-:Y:S02]  /*42e0*/  FSETP.LEU.OR P0, PT, R0, R5, !P0 ;  /* 0x000000050000720b */ /* 0x004fe4000470b400 */
[----:B------:R-:W-:Y:S02]  /*42f0*/  FSETP.GEU.OR P1, PT, R5, -R0, P1 ;  /* 0x800000000500720b */ /* 0x000fe40000f2e400 */
[CC--:B------:R-:W-:Y:S02]  /*4300*/  ISETP.GE.OR P0, PT, R12.reuse, R29.reuse, P0 ;  /* 0x0000001d0c00720c */ /* 0x0c0fe40000706670 */
[----:B------:R-:W-:-:S11]  /*4310*/  ISETP.GE.OR P1, PT, R12, R29, P1 ;  /* 0x0000001d0c00720c */ /* 0x000fd60000f26670 */
        /* <DEDUP_REMOVED lines=11> */
.L_x_12:
[----:B------:R-:W-:Y:S05]  /*43d0*/  BSYNC.RECONVERGENT B0 ;  /* 0x0000000000007941 */ /* 0x000fea0003800200 */
.L_x_11:
[----:B------:R-:W-:Y:S04]  /*43e0*/  BSSY.RECONVERGENT B0, `(.L_x_13) ;  /* 0x000000d000007945 */ /* 0x000fe80003800200 */
[----:B------:R-:W-:Y:S05]  /*43f0*/  @P1 BRA `(.L_x_14) ;  /* 0x00000000002c1947 */ /* 0x000fea0003800000 */
[----:B0-----:R-:W-:-:S05]  /*4400*/  HFMA2 R33, -RZ, RZ, 0, 5.9604644775390625e-08 ;  /* 0x00000001ff217431 */ /* 0x001fca00000001ff */
[----:B------:R-:W2:Y:S02]  /*4410*/  ATOMG.E.ADD.STRONG.GPU PT, R31, desc[UR12][R8.64], R33 ;  /* 0x80000021081f79a8 */ /* 0x000ea400081ef10c */
        /* <DEDUP_REMOVED lines=8> */
[----:B------:R1:W-:Y:S02]  /*44a0*/  @P0 STG.E desc[UR12][R8.64], R35 ;  /* 0x0000002308000986 */ /* 0x0003e4000c10190c */
.L_x_14:
[----:B------:R-:W-:Y:S05]  /*44b0*/  BSYNC.RECONVERGENT B0 ;  /* 0x0000000000007941 */ /* 0x000fea0003800200 */
.L_x_13:
[----:B------:R-:W-:Y:S01]  /*44c0*/  BAR.SYNC.DEFER_BLOCKING 0x0 ;  /* 0x0000000000007b1d */ /* 0x000fe20000010000 */
[----:B------:R-:W-:Y:S01]  /*44d0*/  UIADD3 UR4, UP0, UPT, UR4, 0x1, URZ ;  /* 0x0000000104047890 */ /* 0x000fe2000ff1e0ff */
[----:B------:R-:W-:Y:S02]  /*44e0*/  FSETP.GT.AND P0, PT, |R0|, R5, !P4 ;  /* 0x000000050000720b */ /* 0x000fe40006704200 */
[----:B------:R-:W-:Y:S01]  /*44f0*/  IADD3 R30, PT, PT, R30, 0x10, RZ ;  /* 0x000000101e1e7810 */ /* 0x000fe20007ffe0ff */
[----:B------:R-:W-:Y:S01]  /*4500*/  UIADD3.X UR5, UPT, UPT, URZ, UR5, URZ, UP0, !UPT ;  /* 0x00000005ff057290 */ /* 0x000fe200087fe4ff */
[----:B01----:R-:W-:Y:S01]  /*4510*/  SEL R3, RZ, 0x1, !P0 ;  /* 0x00000001ff037807 */ /* 0x003fe20004000000 */
[----:B------:R-:W-:-:S03]  /*4520*/  UISETP.NE.AND UP0, UPT, UR4, UR14, UPT ;  /* 0x0000000e0400728c */ /* 0x000fc6000bf05270 */
[----:B------:R-:W-:-:S04]  /*4530*/  IADD3 R10, P0, PT, R10, R3, RZ ;  /* 0x000000030a0a7210 */ /* 0x000fc80007f1e0ff */
[----:B------:R-:W-:Y:S02]  /*4540*/  IADD3.X R11, PT, PT, RZ, R11, RZ, P0, !PT ;  /* 0x0000000bff0b7210 */ /* 0x000fe400007fe4ff */
[----:B------:R-:W-:Y:S07]  /*4550*/  BRA.U UP0, `(.L_x_15) ;  /* 0xffffffc500087547 */ /* 0x000fee000b83ffff */
.L_x_10:
[----:B------:R-:W0:Y:S01]  /*4560*/  LDCU UR8, c[0x0][0x3b8] ;  /* 0x00007700ff0877ac */ /* 0x000e220008000800 */
[----:B------:R-:W-:-:S04]  /*4570*/  LEA R25, R16, R25, 0x4 ;  /* 0x0000001910197211 */ /* 0x000fc800078e20ff */
[----:B0-----:R-:W-:-:S13]  /*4580*/  ISETP.GE.AND P0, PT, R25, UR8, PT ;  /* 0x0000000819007c0c */ /* 0x001fda000bf06270 */
[----:B------:R-:W-:Y:S05]  /*4590*/  @!P0 BRA `(.L_x_16) ;  /* 0xffffffbc00908947 */ /* 0x000fea000383ffff */
.L_x_9:
[----:B------:R-:W0:Y:S01]  /*45a0*/  S2R R0, SR_LANEID ;  /* 0x0000000000007919 */ /* 0x000e220000000000 */
[----:B------:R-:W2:Y:S01]  /*45b0*/  LDCU.64 UR10, c[0x0][0x3c8] ;  /* 0x00007900ff0a77ac */ /* 0x000ea20008000a00 */
[----:B-1----:R-:W1:Y:S01]  /*45c0*/  LDC.64 R2, c[0x0][0x3c8] ;  /* 0x0000f200ff027b82 */ /* 0x002e620000000a00 */
[----:B------:R-:W-:Y:S02]  /*45d0*/  VOTEU.ANY UR8, UPT, PT ;  /* 0x0000000000087886 */ /* 0x000fe400038e0100 */
[----:B------:R-:W-:Y:S02]  /*45e0*/  UPOPC UR9, UR8 ;  /* 0x00000008000972bf */ /* 0x000fe40008000000 */
[----:B------:R-:W-:Y:S02]  /*45f0*/  UFLO.U32 UR8, UR8 ;  /* 0x00000008000872bd */ /* 0x000fe400080e0000 */
[----:B------:R-:W-:Y:S02]  /*4600*/  UIMAD.WIDE.U32 UR14, UR4, UR9, URZ ;  /* 0x00000009040e72a5 */ /* 0x000fe4000f8e00ff */
[----:B------:R-:W-:-:S04]  /*4610*/  UIMAD UR9, UR5, UR9, URZ ;  /* 0x00000009050972a4 */ /* 0x000fc8000f8e02ff */
[----:B------:R-:W-:Y:S02]  /*4620*/  UIADD3 UR9, UPT, UPT, UR15, UR9, URZ ;  /* 0x000000090f097290 */ /* 0x000fe4000fffe0ff */
[----:B------:R-:W-:Y:S01]  /*4630*/  MOV R7, UR15 ;  /* 0x0000000f00077c02 */ /* 0x000fe20008000f00 */
[----:B--2---:R-:W-:Y:S01]  /*4640*/  UIADD3 UR10, UP0, UPT, UR10, 0x8, URZ ;  /* 0x000000080a0a7890 */ /* 0x004fe2000ff1e0ff */
[----:B------:R-:W-:Y:S02]  /*4650*/  MOV R6, UR14 ;  /* 0x0000000e00067c02 */ /* 0x000fe40008000f00 */
[----:B------:R-:W-:-:S03]  /*4660*/  MOV R7, UR9 ;  /* 0x0000000900077c02 */ /* 0x000fc60008000f00 */
[----:B------:R-:W-:Y:S02]  /*4670*/  MOV R4, UR10 ;  /* 0x0000000a00047c02 */ /* 0x000fe40008000f00 */
[----:B0-----:R-:W-:Y:S01]  /*4680*/  ISETP.EQ.U32.AND P0, PT, R0, UR8, PT ;  /* 0x0000000800007c0c */ /* 0x001fe2000bf02070 */
[----:B------:R-:W-:-:S06]  /*4690*/  UIADD3.X UR8, UPT, UPT, URZ, UR11, URZ, UP0, !UPT ;  /* 0x0000000bff087290 */ /* 0x000fcc00087fe4ff */
[----:B------:R-:W-:-:S06]  /*46a0*/  MOV R5, UR8 ;  /* 0x0000000800057c02 */ /* 0x000fcc0008000f00 */
[----:B-1----:R-:W-:Y:S04]  /*46b0*/  @P0 REDG.E.ADD.64.STRONG.GPU desc[UR12][R2.64], R6 ;  /* 0x000000060200098e */ /* 0x002fe8000c12e50c */
[----:B------:R-:W-:Y:S04]  /*46c0*/  REDG.E.ADD.64.STRONG.GPU desc[UR12][R4.64], R10 ;  /* 0x0000000a0400798e */ /* 0x000fe8000c12e50c */
[----:B------:R-:W-:Y:S01]  /*46d0*/  REDG.E.OR.64.STRONG.GPU desc[UR12][R4.64+0x8], RZ ;  /* 0x000008ff0400798e */ /* 0x000fe2000f12e50c */
[----:B------:R-:W-:Y:S05]  /*46e0*/  EXIT ;  /* 0x000000000000794d */ /* 0x000fea0003800000 */
.L_x_17:
        /* <DEDUP_REMOVED lines=9> */
.L_x_244:


//--------------------- .text._Z10kernel_bucILi1EEvPiS0_PfiS1_S1_S1_ifffPy --------------------------
	.section	.text._Z10kernel_bucILi1EEvPiS0_PfiS1_S1_S1_ifffPy,"ax",@progbits
	.align	128
        .global         _Z10kernel_bucILi1EEvPiS0_PfiS1_S1_S1_ifffPy
        .type           _Z10kernel_bucILi1EEvPiS0_PfiS1_S1_S1_ifffPy,@function
        .size           _Z10kernel_bucILi1EEvPiS0_PfiS1_S1_S1_ifffPy,(.L_x_245 - _Z10kernel_bucILi1EEvPiS0_PfiS1_S1_S1_ifffPy)
        .other          _Z10kernel_bucILi1EEvPiS0_PfiS1_S1_S1_ifffPy,@"STO_CUDA_ENTRY STV_DEFAULT"
_Z10kernel_bucILi1EEvPiS0_PfiS1_S1_S1_ifffPy:
.text._Z10kernel_bucILi1EEvPiS0_PfiS1_S1_S1_ifffPy:
[----:B------:R-:W-:Y:S08]  /*0000*/  LDC R1, c[0x0][0x37c] ;  /* 0x0000df00ff017b82 */ /* 0x000ff00000000800 */
[----:B------:R-:W0:Y:S01]  /*0010*/  S2UR UR4, SR_CTAID.X ;  /* 0x00000000000479c3 */ /* 0x000e220000002500 */
[----:B------:R-:W1:Y:S01]  /*0020*/  LDCU UR5, c[0x0][0x3b8] ;  /* 0x00007700ff0577ac */ /* 0x000e620008000800 */
[----:B------:R-:W2:Y:S01]  /*0030*/  LDCU.64 UR12, c[0x0][0x358] ;  /* 0x00006b00ff0c77ac */ /* 0x000ea20008000a00 */
[----:B------:R-:W-:Y:S01]  /*0040*/  UMOV UR6, URZ ;  /* 0x000000ff00067c82 */ /* 0x000fe20008000000 */
[----:B0-----:R-:W-:-:S04]  /*0050*/  USHF.L.U32 UR4, UR4, 0x4, URZ ;  /* 0x0000000404047899 */ /* 0x001fc800080006ff */
[----:B-1----:R-:W-:-:S03]  /*0060*/  UISETP.GE.AND UP0, UPT, UR4, UR5, UPT ;  /* 0x000000050400728c */ /* 0x002fc6000bf06270 */
[----:B------:R-:W-:-:S06]  /*0070*/  UMOV UR5, URZ ;  /* 0x000000ff00057c82 */ /* 0x000fcc0008000000 */
[----:B--2---:R-:W-:Y:S05]  /*0080*/  BRA.U UP0, `(.L_x_18) ;  /* 0x0000002900bc7547 */ /* 0x004fea000b800000 */
[----:B------:R-:W0:Y:S01]  /*0090*/  S2R R10, SR_TID.X ;  /* 0x00000000000a7919 */ /* 0x000e220000002100 */
[----:B------:R-:W-:Y:S01]  /*00a0*/  MOV R0, 0x400 ;  /* 0x0000040000007802 */ /* 0x000fe20000000f00 */
[----:B------:R-:W1:Y:S01]  /*00b0*/  LDCU UR14, c[0x0][0x370] ;  /* 0x00006e00ff0e77ac */ /* 0x000e620008000800 */
[----:B------:R-:W2:Y:S02]  /*00c0*/  S2R R3, SR_CgaCtaId ;  /* 0x0000000000037919 */ /* 0x000ea40000008800 */
[----:B------:R-:W-:Y:S01]  /*00d0*/  IADD3 R2, PT, PT, R0, 0x400, RZ ;  /* 0x0000040000027810 */ /* 0x000fe20007ffe0ff */
[----:B------:R-:W-:Y:S01]  /*00e0*/  UMOV UR7, UR4 ;  /* 0x0000000400077c82 */ /* 0x000fe20008000000 */
[----:B------:R-:W-:Y:S01]  /*00f0*/  UMOV UR5, URZ ;  /* 0x000000ff00057c82 */ /* 0x000fe20008000000 */
[----:B------:R-:W-:Y:S01]  /*0100*/  UMOV UR6, URZ ;  /* 0x000000ff00067c82 */ /* 0x000fe20008000000 */
[----:B0-----:R-:W-:Y:S02]  /*0110*/  SHF.L.U32 R5, R10, 0x1b, RZ ;  /* 0x0000001b0a057819 */ /* 0x001fe400000006ff */
[----:B------:R-:W-:-:S02]  /*0120*/  SHF.R.U32.HI R15, RZ, 0x4, R10 ;  /* 0x00000004ff0f7819 */ /* 0x000fc4000001160a */
[C---:B--2---:R-:W-:Y:S02]  /*0130*/  LEA R4, R3.reuse, R0, 0x18 ;  /* 0x0000000003047211 */ /* 0x044fe400078ec0ff */
[----:B------:R-:W-:Y:S02]  /*0140*/  SHF.L.U32 R0, R10, 0x2, RZ ;  /* 0x000000020a007819 */ /* 0x000fe400000006ff */
[----:B------:R-:W-:Y:S02]  /*0150*/  SHF.R.S32.HI R7, RZ, 0x1f, R5 ;  /* 0x0000001fff077819 */ /* 0x000fe40000011405 */
[----:B------:R-:W-:Y:S02]  /*0160*/  LEA R2, R3, R2, 0x18 ;  /* 0x0000000203027211 */ /* 0x000fe400078ec0ff */
[----:B------:R-:W-:Y:S02]  /*0170*/  LOP3.LUT R5, R0, 0x3c, RZ, 0xc0, !PT ;  /* 0x0000003c00057812 */ /* 0x000fe400078ec0ff */
[----:B------:R-:W-:-:S02]  /*0180*/  LOP3.LUT R3, R10, 0xf, RZ, 0xc0, !PT ;  /* 0x0000000f0a037812 */ /* 0x000fc400078ec0ff */
[----:B------:R-:W-:Y:S02]  /*0190*/  LOP3.LUT R0, R7, 0xf, RZ, 0xc0, !PT ;  /* 0x0000000f07007812 */ /* 0x000fe400078ec0ff */
[----:B------:R-:W-:Y:S02]  /*01a0*/  SHF.R.U32.HI R9, RZ, 0x2, R10 ;  /* 0x00000002ff097819 */ /* 0x000fe4000001160a */
[----:B------:R-:W-:Y:S02]  /*01b0*/  LOP3.LUT R8, R15, 0x3c, RZ, 0xc0, !PT ;  /* 0x0000003c0f087812 */ /* 0x000fe400078ec0ff */
[----:B------:R-:W-:Y:S02]  /*01c0*/  SHF.L.U32 R6, R10, 0xa, RZ ;  /* 0x0000000a0a067819 */ /* 0x000fe400000006ff */
[C---:B------:R-:W-:Y:S02]  /*01d0*/  IADD3 R0, PT, PT, R3.reuse, R0, RZ ;  /* 0x0000000003007210 */ /* 0x040fe40007ffe0ff */
[----:B------:R-:W-:Y:S01]  /*01e0*/  LOP3.LUT R7, R8, 0x3, R9, 0xf8, !PT ;  /* 0x0000000308077812 */ /* 0x000fe200078ef809 */
[----:B------:R-:W-:Y:S01]  /*01f0*/  IMAD R8, R3, 0x404, R2 ;  /* 0x0000040403087824 */ /* 0x000fe200078e0202 */
[----:B------:R-:W-:-:S02]  /*0200*/  LOP3.LUT R11, R6, 0x3c00, RZ, 0xc0, !PT ;  /* 0x00003c00060b7812 */ /* 0x000fc400078ec0ff */
[----:B------:R-:W-:Y:S02]  /*0210*/  LOP3.LUT R9, R9, 0xc, RZ, 0xc0, !PT ;  /* 0x0000000c09097812 */ /* 0x000fe400078ec0ff */
[----:B------:R-:W-:Y:S02]  /*0220*/  LEA R0, R0, 0x3c0, 0x2 ;  /* 0x000003c000007811 */ /* 0x000fe400078e10ff */
[-C--:B------:R-:W-:Y:S02]  /*0230*/  LEA R7, R7, R4.reuse, 0x6 ;  /* 0x0000000407077211 */ /* 0x080fe400078e30ff */
[C---:B------:R-:W-:Y:S01]  /*0240*/  LEA R14, R15.reuse, R4, 0x6 ;  /* 0x000000040f0e7211 */ /* 0x040fe200078e30ff */
[----:B------:R-:W-:Y:S01]  /*0250*/  IMAD R15, R15, 0x404, R2 ;  /* 0x000004040f0f7824 */ /* 0x000fe200078e0202 */
[----:B------:R-:W-:Y:S02]  /*0260*/  IADD3 R4, PT, PT, R8, -R11, RZ ;  /* 0x8000000b08047210 */ /* 0x000fe40007ffe0ff */
[----:B------:R-:W-:-:S02]  /*0270*/  LOP3.LUT R16, R9, 0x3, R10, 0xf8, !PT ;  /* 0x0000000309107812 */ /* 0x000fc400078ef80a */
[----:B------:R-:W-:Y:S01]  /*0280*/  LOP3.LUT R0, R0, 0x3fc, RZ, 0xc0, !PT ;  /* 0x000003fc00007812 */ /* 0x000fe200078ec0ff */
[----:B------:R-:W-:Y:S01]  /*0290*/  IMAD R17, R9, 0x404, R4 ;  /* 0x0000040409117824 */ /* 0x000fe200078e0204 */
[----:B------:R-:W-:Y:S02]  /*02a0*/  IADD3 R14, PT, PT, R14, R5, RZ ;  /* 0x000000050e0e7210 */ /* 0x000fe40007ffe0ff */
[----:B------:R-:W-:Y:S02]  /*02b0*/  LEA R16, R16, R7, 0x2 ;  /* 0x0000000710107211 */ /* 0x000fe400078e10ff */
[----:B-1----:R-:W-:-:S07]  /*02c0*/  IADD3 R18, PT, PT, R15, R0, RZ ;  /* 0x000000000f127210 */ /* 0x002fce0007ffe0ff */
.L_x_25:
[----:B0-----:R-:W0:Y:S01]  /*02d0*/  LDCU.64 UR8, c[0x0][0x3a0] ;  /* 0x00007400ff0877ac */ /* 0x001e220008000a00 */
[----:B------:R-:W-:Y:S01]  /*02e0*/  HFMA2 R11, -RZ, RZ, 0, 0 ;  /* 0x00000000ff0b7431 */ /* 0x000fe200000001ff */
[----:B-1----:R-:W-:-:S05]  /*02f0*/  MOV R5, UR7 ;  /* 0x0000000700057c02 */ /* 0x002fca0008000f00 */
[----:B------:R-:W-:-:S03]  /*0300*/  IMAD.WIDE R4, R5, 0x100, R10 ;  /* 0x0000010005047825 */ /* 0x000fc600078e020a */
[----:B0-----:R-:W-:-:S04]  /*0310*/  LEA R2, P0, R4, UR8, 0x2 ;  /* 0x0000000804027c11 */ /* 0x001fc8000f8010ff */
[----:B------:R-:W-:Y:S01]  /*0320*/  LEA.HI.X R3, R4, UR9, R5, 0x2, P0 ;  /* 0x0000000904037c11 */ /* 0x000fe200080f1405 */
[----:B------:R-:W0:Y:S01]  /*0330*/  S2UR UR8, SR_CgaCtaId ;  /* 0x00000000000879c3 */ /* 0x000e220000008800 */
[----:B------:R-:W-:Y:S01]  /*0340*/  UMOV UR4, 0x400 ;  /* 0x0000040000047882 */ /* 0x000fe20000000000 */
[----:B------:R-:W1:Y:S02]  /*0350*/  LDCU UR9, c[0x0][0x398] ;  /* 0x00007300ff0977ac */ /* 0x000e640008000800 */
        /* <DEDUP_REMOVED lines=16> */
[----:B------:R-:W-:Y:S01]  /*0460*/  UIADD3 UR4, UPT, UPT, UR4, 0x400, URZ ;  /* 0x0000040004047890 */ /* 0x000fe2000fffe0ff */
[----:B------:R-:W-:-:S03]  /*0470*/  SHF.L.U32 R19, R10, 0x2, RZ ;  /* 0x000000020a137819 */ /* 0x000fc600000006ff */
[----:B0-----:R-:W-:Y:S02]  /*0480*/  ULEA UR10, UR8, UR4, 0x18 ;  /* 0x00000004080a7291 */ /* 0x001fe4000f8ec0ff */
[----:B------:R-:W-:-:S05]  /*0490*/  UIADD3 UR8, UPT, UPT, UR7, 0x10, URZ ;  /* 0x0000001007087890 */ /* 0x000fca000fffe0ff */
[----:B------:R-:W0:Y:S02]  /*04a0*/  LDCU UR4, c[0x0][0x3b8] ;  /* 0x00007700ff0477ac */ /* 0x000e240008000800 */
[----:B0-----:R-:W-:Y:S02]  /*04b0*/  UISETP.GE.AND UP0, UPT, UR8, UR4, UPT ;  /* 0x000000040800728c */ /* 0x001fe4000bf06270 */
[----:B------:R-:W-:-:S04]  /*04c0*/  UIADD3 UR4, UPT, UPT, -UR7, UR4, URZ ;  /* 0x0000000407047290 */ /* 0x000fc8000fffe1ff */
[----:B------:R-:W-:Y:S02]  /*04d0*/  USEL UR8, UR4, 0x10, UP0 ;  /* 0x0000001004087887 */ /* 0x000fe40008000000 */
[----:B-1----:R-:W-:Y:S01]  /*04e0*/  UISETP.GE.AND UP0, UPT, UR9, 0x1, UPT ;  /* 0x000000010900788c */ /* 0x002fe2000bf06270 */
[----:B--2---:R-:W-:Y:S04]  /*04f0*/  STS [R19+UR10], R0 ;  /* 0x0000000013007988 */ /* 0x004fe8000800080a */
[----:B---3--:R-:W-:Y:S04]  /*0500*/  STS [R19+UR10+0x404], R4 ;  /* 0x0004040413007988 */ /* 0x008fe8000800080a */
[----:B----4-:R-:W-:Y:S04]  /*0510*/  STS [R19+UR10+0x808], R6 ;  /* 0x0008080613007988 */ /* 0x010fe8000800080a */
[----:B-----5:R-:W-:Y:S04]  /*0520*/  STS [R19+UR10+0xc0c], R12 ;  /* 0x000c0c0c13007988 */ /* 0x020fe8000800080a */
[----:B------:R0:W-:Y:S04]  /*0530*/  STS [R19+UR10+0x1010], R20 ;  /* 0x0010101413007988 */ /* 0x0001e8000800080a */
[----:B------:R1:W-:Y:S04]  /*0540*/  STS [R19+UR10+0x1414], R22 ;  /* 0x0014141613007988 */ /* 0x0003e8000800080a */
[----:B------:R1:W-:Y:S01]  /*0550*/  STS [R19+UR10+0x1818], R24 ;  /* 0x0018181813007988 */ /* 0x0003e2000800080a */
[----:B0-----:R-:W-:-:S03]  /*0560*/  IADD3 R20, PT, PT, R19, UR10, RZ ;  /* 0x0000000a13147c10 */ /* 0x001fc6000fffe0ff */
        /* <DEDUP_REMOVED lines=11> */
[----:B------:R-:W0:Y:S01]  /*0620*/  LDCU UR4, c[0x0][0x398] ;  /* 0x00007300ff0477ac */ /* 0x000e220008000800 */
[----:B------:R-:W2:Y:S01]  /*0630*/  LDC.64 R12, c[0x0][0x388] ;  /* 0x0000e200ff0c7b82 */ /* 0x000ea20000000a00 */
[----:B------:R-:W-:Y:S01]  /*0640*/  SHF.R.U32.HI R37, RZ, 0x4, R10 ;  /* 0x00000004ff257819 */ /* 0x000fe2000001160a */
[----:B------:R-:W3:Y:S03]  /*0650*/  LDCU UR11, c[0x0][0x3bc] ;  /* 0x00007780ff0b77ac */ /* 0x000ee60008000800 */
[----:B------:R-:W-:Y:S01]  /*0660*/  IADD3 R3, PT, PT, R37, UR7, RZ ;  /* 0x0000000725037c10 */ /* 0x000fe2000fffe0ff */
[----:B------:R-:W4:Y:S01]  /*0670*/  LDCU.64 UR16, c[0x0][0x390] ;  /* 0x00007200ff1077ac */ /* 0x000f220008000a00 */
[----:B0-----:R-:W-:-:S04]  /*0680*/  UIADD3 UR4, UPT, UPT, UR4, -0x1, URZ ;  /* 0xffffffff04047890 */ /* 0x001fc8000fffe0ff */
[----:B------:R-:W-:Y:S01]  /*0690*/  ULEA.HI UR4, UR4, 0x1, URZ, 0x1c ;  /* 0x0000000104047891 */ /* 0x000fe2000f8fe0ff */
[----:B--2---:R-:W-:-:S03]  /*06a0*/  IMAD.WIDE R12, R3, 0x4, R12 ;  /* 0x00000004030c7825 */ /* 0x004fc600078e020c */
[----:B------:R-:W-:-:S03]  /*06b0*/  UIADD3 UR9, UPT, UPT, UR4, UR5, URZ ;  /* 0x0000000504097290 */ /* 0x000fc6000fffe0ff */
[----:B---34-:R-:W-:-:S09]  /*06c0*/  UMOV UR4, URZ ;  /* 0x000000ff00047c82 */ /* 0x018fd20008000000 */
.L_x_24:
[----:B01----:R-:W-:-:S05]  /*06d0*/  MOV R5, UR4 ;  /* 0x0000000400057c02 */ /* 0x003fca0008000f00 */
[----:B------:R-:W-:-:S03]  /*06e0*/  IMAD.WIDE.U32 R4, R5, 0x100, R10 ;  /* 0x0000010005047825 */ /* 0x000fc600078e000a */
[----:B------:R-:W-:-:S04]  /*06f0*/  LEA R2, P0, R4, UR16, 0x2 ;  /* 0x0000001004027c11 */ /* 0x000fc8000f8010ff */
[----:B------:R-:W-:-:S05]  /*0700*/  LEA.HI.X R3, R4, UR17, R5, 0x2, P0 ;  /* 0x0000001104037c11 */ /* 0x000fca00080f1405 */
[----:B------:R-:W2:Y:S04]  /*0710*/  LDG.E R4, desc[UR12][R2.64+0x400] ;  /* 0x0004000c02047981 */ /* 0x000ea8000c1e1900 */
[----:B------:R-:W3:Y:S04]  /*0720*/  LDG.E R0, desc[UR12][R2.64] ;  /* 0x0000000c02007981 */ /* 0x000ee8000c1e1900 */
[----:B------:R-:W4:Y:S04]  /*0730*/  LDG.E R6, desc[UR12][R2.64+0x800] ;  /* 0x0008000c02067981 */ /* 0x000f28000c1e1900 */
[----:B-1----:R-:W5:Y:S04]  /*0740*/  LDG.E R22, desc[UR12][R2.64+0xc00] ;  /* 0x000c000c02167981 */ /* 0x002f68000c1e1900 */
        /* <DEDUP_REMOVED lines=12> */
[----:B------:R-:W-:-:S02]  /*0810*/  ISETP.GT.U32.AND P0, PT, R10, 0x3f, PT ;  /* 0x0000003f0a00780c */ /* 0x000fc40003f04070 */
[C---:B0-----:R-:W-:Y:S02]  /*0820*/  SHF.L.U32 R3, R10.reuse, 0xa, RZ ;  /* 0x0000000a0a037819 */ /* 0x041fe400000006ff */
[----:B------:R-:W-:-:S04]  /*0830*/  SHF.L.U32 R7, R10, 0x1b, RZ ;  /* 0x0000001b0a077819 */ /* 0x000fc800000006ff */
[----:B------:R-:W-:Y:S02]  /*0840*/  SHF.R.S32.HI R7, RZ, 0x1f, R7 ;  /* 0x0000001fff077819 */ /* 0x000fe40000011407 */
[----:B------:R-:W-:Y:S02]  /*0850*/  LOP3.LUT R2, R10, 0xf, RZ, 0xc0, !PT ;  /* 0x0000000f0a027812 */ /* 0x000fe400078ec0ff */
[----:B------:R-:W-:Y:S01]  /*0860*/  LOP3.LUT R7, R7, 0xf, RZ, 0xc0, !PT ;  /* 0x0000000f07077812 */ /* 0x000fe200078ec0ff */
[----:B--2---:R0:W-:Y:S04]  /*0870*/  STS [R19+UR10+0xc4c4], R4 ;  /* 0x00c4c40413007988 */ /* 0x0041e8000800080a */
[----:B---3--:R1:W-:Y:S01]  /*0880*/  STS [R19+UR10+0xc0c0], R0 ;  /* 0x00c0c00013007988 */ /* 0x0083e2000800080a */
[----:B0-----:R-:W-:-:S03]  /*0890*/  IADD3 R4, PT, PT, R20, R3, RZ ;  /* 0x0000000314047210 */ /* 0x001fc60007ffe0ff */
[----:B----4-:R0:W-:Y:S04]  /*08a0*/  STS [R19+UR10+0xc8c8], R6 ;  /* 0x00c8c80613007988 */ /* 0x0101e8000800080a */
        /* <DEDUP_REMOVED lines=14> */
[----:B------:R-:W-:Y:S01]  /*0990*/  @!P0 STS [R4+0x400], RZ ;  /* 0x000400ff04008388 */ /* 0x000fe20000000800 */
[----:B-1----:R-:W-:-:S04]  /*09a0*/  IADD3 R0, PT, PT, R2, R7, RZ ;  /* 0x0000000702007210 */ /* 0x002fc80007ffe0ff */
[----:B0-----:R-:W-:Y:S01]  /*09b0*/  LEA R6, R0, R15, 0x2 ;  /* 0x0000000f00067211 */ /* 0x001fe200078e10ff */
[----:B------:R-:W-:Y:S06]  /*09c0*/  BAR.SYNC.DEFER_BLOCKING 0x0 ;  /* 0x0000000000007b1d */ /* 0x000fec0000010000 */
        /* <DEDUP_REMOVED lines=36> */
[----:B------:R-:W0:Y:S01]  /*0c10*/  SHFL.BFLY PT, R7, R4, 0x4, 0x1f ;  /* 0x0c801f0004077f89 */ /* 0x000e2200000e0000 */
[----:B------:R-:W-:Y:S02]  /*0c20*/  ISETP.NE.AND P0, PT, R2, RZ, PT ;  /* 0x000000ff0200720c */ /* 0x000fe40003f05270 */
[----:B------:R-:W-:Y:S01]  /*0c30*/  LOP3.LUT R3, R3, 0x3c00, RZ, 0xc0, !PT ;  /* 0x00003c0003037812 */ /* 0x000fe200078ec0ff */
[----:B0-----:R-:W-:-:S05]  /*0c40*/  FADD R6, R4, R7 ;  /* 0x0000000704067221 */ /* 0x001fca0000000000 */
[----:B------:R-:W0:Y:S01]  /*0c50*/  SHFL.BFLY PT, R7, R6, 0x8, 0x1f ;  /* 0x0d001f0006077f89 */ /* 0x000e2200000e0000 */
[----:B------:R-:W-:Y:S02]  /*0c60*/  LOP3.LUT R26, R37, 0x3c, RZ, 0xc0, !PT ;  /* 0x0000003c251a7812 */ /* 0x000fe400078ec0ff */
[----:B------:R-:W-:-:S05]  /*0c70*/  IADD3 R3, PT, PT, R8, -R3, RZ ;  /* 0x8000000308037210 */ /* 0x000fca0007ffe0ff */
[----:B------:R-:W-:Y:S02]  /*0c80*/  IMAD R26, R26, 0x404, R3 ;  /* 0x000004041a1a7824 */ /* 0x000fe400078e0203 */
[----:B0-----:R-:W-:-:S05]  /*0c90*/  FADD R22, R6, R7 ;  /* 0x0000000706167221 */ /* 0x001fca0000000000 */
[----:B------:R-:W-:Y:S04]  /*0ca0*/  @!P0 STS [R15+0xc4c0], R22 ;  /* 0x00c4c0160f008388 */ /* 0x000fe80000000800 */
[----:B------:R-:W-:Y:S04]  /*0cb0*/  LDS R2, [R26] ;  /* 0x000000001a027984 */ /* 0x000fe80000000800 */
[----:B------:R-:W0:Y:S04]  /*0cc0*/  LDS R5, [R17+0xc0c0] ;  /* 0x00c0c00011057984 */ /* 0x000e280000000800 */
[----:B------:R-:W1:Y:S04]  /*0cd0*/  LDS R7, [R17+0xc4c4] ;  /* 0x00c4c40011077984 */ /* 0x000e680000000800 */
[----:B------:R-:W2:Y:S04]  /*0ce0*/  LDS R9, [R17+0xc8c8] ;  /* 0x00c8c80011097984 */ /* 0x000ea80000000800 */
[----:B------:R-:W3:Y:S04]  /*0cf0*/  LDS R4, [R26+0x404] ;  /* 0x000404001a047984 */ /* 0x000ee80000000800 */
[----:B------:R-:W4:Y:S04]  /*0d00*/  LDS R6, [R26+0x808] ;  /* 0x000808001a067984 */ /* 0x000f280000000800 */
[----:B------:R-:W5:Y:S04]  /*0d10*/  LDS R3, [R17+0xcccc] ;  /* 0x00cccc0011037984 */ /* 0x000f680000000800 */
[----:B------:R-:W5:Y:S04]  /*0d20*/  LDS R0, [R26+0xc0c] ;  /* 0x000c0c001a007984 */ /* 0x000f680000000800 */
[----:B------:R-:W-:Y:S04]  /*0d30*/  LDS R34, [R26+0x40] ;  /* 0x000040001a227984 */ /* 0x000fe80000000800 */
[----:B------:R-:W5:Y:S04]  /*0d40*/  LDS R29, [R17+0xc100] ;  /* 0x00c10000111d7984 */ /* 0x000f680000000800 */
[----:B------:R-:W5:Y:S04]  /*0d50*/  LDS R28, [R17+0xc504] ;  /* 0x00c50400111c7984 */ /* 0x000f680000000800 */
[----:B------:R-:W5:Y:S04]  /*0d60*/  LDS R21, [R17+0xc908] ;  /* 0x00c9080011157984 */ /* 0x000f680000000800 */
[----:B------:R-:W5:Y:S04]  /*0d70*/  LDS R27, [R17+0xcd0c] ;  /* 0x00cd0c00111b7984 */ /* 0x000f680000000800 */
[----:B------:R-:W5:Y:S04]  /*0d80*/  LDS R32, [R26+0x444] ;  /* 0x000444001a207984 */ /* 0x000f680000000800 */
[----:B------:R-:W5:Y:S04]  /*0d90*/  LDS R30, [R26+0x848] ;  /* 0x000848001a1e7984 */ /* 0x000f680000000800 */
[----:B------:R-:W5:Y:S01]  /*0da0*/  LDS R24, [R26+0xc4c] ;  /* 0x000c4c001a187984 */ /* 0x000f620000000800 */
[C---:B0-----:R-:W-:Y:S01]  /*0db0*/  FFMA R25, R2.reuse, R5, RZ ;  /* 0x0000000502197223 */ /* 0x041fe200000000ff */
[C---:B-1----:R-:W-:Y:S01]  /*0dc0*/  FFMA R23, R2.reuse, R7, RZ ;  /* 0x0000000702177223 */ /* 0x042fe200000000ff */
[----:B--2---:R-:W-:Y:S01]  /*0dd0*/  FFMA R22, R2, R9, RZ ;  /* 0x0000000902167223 */ /* 0x004fe200000000ff */
[C---:B---3--:R-:W-:Y:S01]  /*0de0*/  FFMA R38, R5.reuse, R4, RZ ;  /* 0x0000000405267223 */ /* 0x048fe200000000ff */
[C---:B------:R-:W-:Y:S01]  /*0df0*/  FFMA R31, R4.reuse, R7, RZ ;  /* 0x00000007041f7223 */ /* 0x040fe200000000ff */
[-C--:B------:R-:W-:Y:S01]  /*0e00*/  FFMA R36, R4, R9.reuse, RZ ;  /* 0x0000000904247223 */ /* 0x080fe200000000ff */
[-C--:B----4-:R-:W-:Y:S01]  /*0e10*/  FFMA R40, R5, R6.reuse, RZ ;  /* 0x0000000605287223 */ /* 0x090fe200000000ff */
[C---:B------:R-:W-:Y:S01]  /*0e20*/  FFMA R33, R7.reuse, R6, RZ ;  /* 0x0000000607217223 */ /* 0x040fe200000000ff */
[----:B------:R-:W-:Y:S01]  /*0e30*/  FFMA R35, R6, R9, RZ ;  /* 0x0000000906237223 */ /* 0x000fe200000000ff */
[-C--:B-----5:R-:W-:Y:S01]  /*0e40*/  FFMA R2, R2, R3.reuse, RZ ;  /* 0x0000000302027223 */ /* 0x0a0fe200000000ff */
[-C--:B------:R-:W-:Y:S01]  /*0e50*/  FFMA R4, R4, R3.reuse, RZ ;  /* 0x0000000304047223 */ /* 0x080fe200000000ff */
[----:B------:R-:W-:Y:S01]  /*0e60*/  FFMA R6, R6, R3, RZ ;  /* 0x0000000306067223 */ /* 0x000fe200000000ff */
[-C--:B------:R-:W-:Y:S01]  /*0e70*/  FFMA R7, R7, R0.reuse, RZ ;  /* 0x0000000007077223 */ /* 0x080fe200000000ff */
[-C--:B------:R-:W-:Y:S01]  /*0e80*/  FFMA R42, R5, R0.reuse, RZ ;  /* 0x00000000052a7223 */ /* 0x080fe200000000ff */
[----:B------:R-:W-:Y:S01]  /*0e90*/  FFMA R44, R9, R0, RZ ;  /* 0x00000000092c7223 */ /* 0x000fe200000000ff */
[----:B------:R-:W-:Y:S01]  /*0ea0*/  FFMA R25, R34, R29, R25 ;  /* 0x0000001d22197223 */ /* 0x000fe20000000019 */
[----:B------:R-:W-:Y:S01]  /*0eb0*/  FFMA R3, R0, R3, RZ ;  /* 0x0000000300037223 */ /* 0x000fe200000000ff */
[----:B------:R-:W-:Y:S01]  /*0ec0*/  LDS R5, [R17+0xc948] ;  /* 0x00c9480011057984 */ /* 0x000fe20000000800 */
[----:B------:R-:W-:-:S03]  /*0ed0*/  FFMA R23, R34, R28, R23 ;  /* 0x0000001c22177223 */ /* 0x000fc60000000017 */
[----:B------:R-:W-:Y:S01]  /*0ee0*/  LDS R0, [R26+0xc8c] ;  /* 0x000c8c001a007984 */ /* 0x000fe20000000800 */
[----:B------:R-:W-:-:S03]  /*0ef0*/  FFMA R22, R34, R21, R22 ;  /* 0x0000001522167223 */ /* 0x000fc60000000016 */
[----:B------:R-:W-:Y:S01]  /*0f00*/  LDS R39, [R17+0xc1c0] ;  /* 0x00c1c00011277984 */ /* 0x000fe20000000800 */
[----:B------:R-:W-:-:S03]  /*0f10*/  FFMA R2, R34, R27, R2 ;  /* 0x0000001b22027223 */ /* 0x000fc60000000002 */
[----:B------:R-:W0:Y:S01]  /*0f20*/  LDS R34, [R26+0x80] ;  /* 0x000080001a227984 */ /* 0x000e220000000800 */
[C---:B------:R-:W-:Y:S01]  /*0f30*/  FFMA R38, R29.reuse, R32, R38 ;  /* 0x000000201d267223 */ /* 0x040fe20000000026 */
[C---:B------:R-:W-:Y:S01]  /*0f40*/  FFMA R31, R32.reuse, R28, R31 ;  /* 0x0000001c201f7223 */ /* 0x040fe2000000001f */
[C---:B------:R-:W-:Y:S01]  /*0f50*/  FFMA R36, R32.reuse, R21, R36 ;  /* 0x0000001520247223 */ /* 0x040fe20000000024 */
[----:B------:R-:W-:Y:S01]  /*0f60*/  FFMA R4, R32, R27, R4 ;  /* 0x0000001b20047223 */ /* 0x000fe20000000004 */
[CC--:B------:R-:W-:Y:S01]  /*0f70*/  FFMA R40, R29.reuse, R30.reuse, R40 ;  /* 0x0000001e1d287223 */ /* 0x0c0fe20000000028 */
[----:B------:R-:W-:Y:S01]  /*0f80*/  FFMA R33, R28, R30, R33 ;  /* 0x0000001e1c217223 */ /* 0x000fe20000000021 */
[C---:B------:R-:W-:Y:S01]  /*0f90*/  FFMA R35, R30.reuse, R21, R35 ;  /* 0x000000151e237223 */ /* 0x040fe20000000023 */
[-C--:B------:R-:W-:Y:S01]  /*0fa0*/  FFMA R6, R30, R27.reuse, R6 ;  /* 0x0000001b1e067223 */ /* 0x080fe20000000006 */
[-C--:B------:R-:W-:Y:S01]  /*0fb0*/  FFMA R9, R28, R24.reuse, R7 ;  /* 0x000000181c097223 */ /* 0x080fe20000000007 */
[-C--:B------:R-:W-:Y:S01]  /*0fc0*/  FFMA R42, R29, R24.reuse, R42 ;  /* 0x000000181d2a7223 */ /* 0x080fe2000000002a */
[----:B------:R-:W1:Y:S04]  /*0fd0*/  LDS R28, [R17+0xc544] ;  /* 0x00c54400111c7984 */ /* 0x000e680000000800 */
[----:B------:R-:W2:Y:S04]  /*0fe0*/  LDS R32, [R26+0x484] ;  /* 0x000484001a207984 */ /* 0x000ea80000000800 */
[----:B------:R-:W3:Y:S04]  /*0ff0*/  LDS R30, [R26+0x888] ;  /* 0x000888001a1e7984 */ /* 0x000ee80000000800 */
[----:B------:R-:W4:Y:S04]  /*1000*/  LDS R29, [R17+0xc140] ;  /* 0x00c14000111d7984 */ /* 0x000f280000000800 */
[----:B------:R-:W5:Y:S01]  /*1010*/  LDS R7, [R17+0xcd4c] ;  /* 0x00cd4c0011077984 */ /* 0x000f620000000800 */
[----:B------:R-:W-:Y:S01]  /*1020*/  FFMA R44, R21, R24, R44 ;  /* 0x00000018152c7223 */ /* 0x000fe2000000002c */
[----:B------:R-:W-:-:S02]  /*1030*/  FFMA R3, R24, R27, R3 ;  /* 0x0000001b18037223 */ /* 0x000fc40000000003 */
[----:B------:R-:W-:Y:S04]  /*1040*/  LDS R27, [R17+0xc180] ;  /* 0x00c18000111b7984 */ /* 0x000fe80000000800 */
[----:B------:R-:W-:Y:S01]  /*1050*/  LDS R21, [R17+0xcd8c] ;  /* 0x00cd8c0011157984 */ /* 0x000fe20000000800 */
[----:B0-----:R-:W-:-:S03]  /*1060*/  FFMA R22, R34, R5, R22 ;  /* 0x0000000522167223 */ /* 0x001fc60000000016 */
[----:B------:R-:W0:Y:S04]  /*1070*/  LDS R24, [R26+0xccc] ;  /* 0x000ccc001a187984 */ /* 0x000e280000000800 */
[----:B------:R-:W-:Y:S01]  /*1080*/  LDS R41, [R17+0xc440] ;  /* 0x00c4400011297984 */ /* 0x000fe20000000800 */
[-C--:B-1----:R-:W-:Y:S01]  /*1090*/  FFMA R23, R34, R28.reuse, R23 ;  /* 0x0000001c22177223 */ /* 0x082fe20000000017 */
[C---:B--2---:R-:W-:Y:S01]  /*10a0*/  FFMA R31, R32.reuse, R28, R31 ;  /* 0x0000001c201f7223 */ /* 0x044fe2000000001f */
[-C--:B------:R-:W-:Y:S01]  /*10b0*/  FFMA R36, R32, R5.reuse, R36 ;  /* 0x0000000520247223 */ /* 0x080fe20000000024 */
[----:B---3--:R-:W-:Y:S01]  /*10c0*/  FFMA R33, R28, R30, R33 ;  /* 0x0000001e1c217223 */ /* 0x008fe20000000021 */
[----:B------:R-:W-:Y:S01]  /*10d0*/  FFMA R35, R30, R5, R35 ;  /* 0x000000051e237223 */ /* 0x000fe20000000023 */
[----:B------:R-:W-:Y:S01]  /*10e0*/  FFMA R28, R28, R0, R9 ;  /* 0x000000001c1c7223 */ /* 0x000fe20000000009 */
[C---:B----4-:R-:W-:Y:S01]  /*10f0*/  FFMA R25, R34.reuse, R29, R25 ;  /* 0x0000001d22197223 */ /* 0x050fe20000000019 */
[C---:B------:R-:W-:Y:S01]  /*1100*/  FFMA R38, R29.reuse, R32, R38 ;  /* 0x000000201d267223 */ /* 0x040fe20000000026 */
[C---:B------:R-:W-:Y:S01]  /*1110*/  FFMA R40, R29.reuse, R30, R40 ;  /* 0x0000001e1d287223 */ /* 0x040fe20000000028 */
[-C--:B------:R-:W-:Y:S01]  /*1120*/  FFMA R42, R29, R0.reuse, R42 ;  /* 0x000000001d2a7223 */ /* 0x080fe2000000002a */
[-C--:B-----5:R-:W-:Y:S01]  /*1130*/  FFMA R2, R34, R7.reuse, R2 ;  /* 0x0000000722027223 */ /* 0x0a0fe20000000002 */
        /* <DEDUP_REMOVED lines=8> */
[----:B------:R-:W-:Y:S01]  /*11c0*/  FFMA R3, R0, R7, R3 ;  /* 0x0000000700037223 */ /* 0x000fe20000000003 */
[----:B0-----:R-:W-:Y:S01]  /*11d0*/  FFMA R42, R27, R24, R42 ;  /* 0x000000181b2a7223 */ /* 0x001fe2000000002a */
[----:B------:R-:W0:Y:S04]  /*11e0*/  LDS R0, [R26+0x100] ;  /* 0x000100001a007984 */ /* 0x000e280000000800 */
[----:B------:R-:W0:Y:S04]  /*11f0*/  LDS R5, [R26+0x908] ;  /* 0x000908001a057984 */ /* 0x000e280000000800 */
[----:B------:R-:W0:Y:S01]  /*1200*/  LDS R7, [R17+0xcdcc] ;  /* 0x00cdcc0011077984 */ /* 0x000e220000000800 */
[C---:B-1----:R-:W-:Y:S01]  /*1210*/  FFMA R25, R29.reuse, R27, R25 ;  /* 0x0000001b1d197223 */ /* 0x042fe20000000019 */
[C---:B------:R-:W-:Y:S01]  /*1220*/  FFMA R2, R29.reuse, R21, R2 ;  /* 0x000000151d027223 */ /* 0x040fe20000000002 */
[C---:B--2---:R-:W-:Y:S01]  /*1230*/  FFMA R23, R29.reuse, R30, R23 ;  /* 0x0000001e1d177223 */ /* 0x044fe20000000017 */
[----:B------:R-:W-:Y:S01]  /*1240*/  FFMA R28, R30, R24, R28 ;  /* 0x000000181e1c7223 */ /* 0x000fe2000000001c */
[----:B---3--:R-:W-:-:S02]  /*1250*/  FFMA R22, R29, R9, R22 ;  /* 0x000000091d167223 */ /* 0x008fc40000000016 */
[----:B------:R-:W1:Y:S01]  /*1260*/  LDS R29, [R26+0x504] ;  /* 0x000504001a1d7984 */ /* 0x000e620000000800 */
[C---:B----4-:R-:W-:Y:S01]  /*1270*/  FFMA R38, R27.reuse, R34, R38 ;  /* 0x000000221b267223 */ /* 0x050fe20000000026 */
[----:B------:R-:W-:Y:S01]  /*1280*/  FFMA R31, R34, R30, R31 ;  /* 0x0000001e221f7223 */ /* 0x000fe2000000001f */
[-C--:B-----5:R-:W-:Y:S01]  /*1290*/  FFMA R40, R27, R32.reuse, R40 ;  /* 0x000000201b287223 */ /* 0x0a0fe20000000028 */
[----:B------:R-:W-:Y:S01]  /*12a0*/  FFMA R33, R30, R32, R33 ;  /* 0x000000201e217223 */ /* 0x000fe20000000021 */
[C---:B------:R-:W-:Y:S01]  /*12b0*/  FFMA R35, R32.reuse, R9, R35 ;  /* 0x0000000920237223 */ /* 0x040fe20000000023 */
[----:B------:R-:W-:Y:S01]  /*12c0*/  FFMA R6, R32, R21, R6 ;  /* 0x0000001520067223 */ /* 0x000fe20000000006 */
[----:B------:R-:W2:Y:S04]  /*12d0*/  LDS R27, [R26+0xd0c] ;  /* 0x000d0c001a1b7984 */ /* 0x000ea80000000800 */
[----:B------:R-:W3:Y:S04]  /*12e0*/  LDS R32, [R17+0xc5c4] ;  /* 0x00c5c40011207984 */ /* 0x000ee80000000800 */
[----:B------:R-:W4:Y:S01]  /*12f0*/  LDS R30, [R17+0xc9c8] ;  /* 0x00c9c800111e7984 */ /* 0x000f220000000800 */
[C---:B------:R-:W-:Y:S01]  /*1300*/  FFMA R36, R34.reuse, R9, R36 ;  /* 0x0000000922247223 */ /* 0x040fe20000000024 */
[-C--:B------:R-:W-:Y:S01]  /*1310*/  FFMA R4, R34, R21.reuse, R4 ;  /* 0x0000001522047223 */ /* 0x080fe20000000004 */
[----:B------:R-:W-:Y:S01]  /*1320*/  FFMA R9, R9, R24, R44 ;  /* 0x0000001809097223 */ /* 0x000fe2000000002c */
[----:B------:R-:W-:Y:S01]  /*1330*/  FFMA R24, R24, R21, R3 ;  /* 0x0000001518187223 */ /* 0x000fe20000000003 */
[C---:B0-----:R-:W-:Y:S01]  /*1340*/  FFMA R25, R0.reuse, R39, R25 ;  /* 0x0000002700197223 */ /* 0x041fe20000000019 */
[C---:B------:R-:W-:Y:S01]  /*1350*/  FFMA R40, R39.reuse, R5, R40 ;  /* 0x0000000527287223 */ /* 0x040fe20000000028 */
[----:B------:R-:W-:Y:S01]  /*1360*/  FFMA R2, R0, R7, R2 ;  /* 0x0000000700027223 */ /* 0x000fe20000000002 */
[----:B------:R-:W-:Y:S04]  /*1370*/  LDS R3, [R26+0xd4c] ;  /* 0x000d4c001a037984 */ /* 0x000fe80000000800 */
[----:B------:R-:W0:Y:S04]  /*1380*/  LDS R34, [R17+0xc604] ;  /* 0x00c6040011227984 */ /* 0x000e280000000800 */
[----:B------:R-:W-:Y:S01]  /*1390*/  LDS R21, [R17+0xce0c] ;  /* 0x00ce0c0011157984 */ /* 0x000fe20000000800 */
[----:B-1----:R-:W-:Y:S01]  /*13a0*/  FFMA R38, R39, R29, R38 ;  /* 0x0000001d27267223 */ /* 0x002fe20000000026 */
[----:B------:R-:W-:Y:S01]  /*13b0*/  FFMA R4, R29, R7, R4 ;  /* 0x000000071d047223 */ /* 0x000fe20000000004 */
[----:B--2---:R-:W-:-:S02]  /*13c0*/  FFMA R42, R39, R27, R42 ;  /* 0x0000001b272a7223 */ /* 0x004fc4000000002a */
[----:B------:R-:W1:Y:S01]  /*13d0*/  LDS R39, [R17+0xc200] ;  /* 0x00c2000011277984 */ /* 0x000e620000000800 */
[-C--:B---3--:R-:W-:Y:S01]  /*13e0*/  FFMA R23, R0, R32.reuse, R23 ;  /* 0x0000002000177223 */ /* 0x088fe20000000017 */
[C---:B------:R-:W-:Y:S01]  /*13f0*/  FFMA R31, R29.reuse, R32, R31 ;  /* 0x000000201d1f7223 */ /* 0x040fe2000000001f */
[C---:B------:R-:W-:Y:S01]  /*1400*/  FFMA R33, R32.reuse, R5, R33 ;  /* 0x0000000520217223 */ /* 0x040fe20000000021 */
[-C--:B------:R-:W-:Y:S01]  /*1410*/  FFMA R28, R32, R27.reuse, R28 ;  /* 0x0000001b201c7223 */ /* 0x080fe2000000001c */
[-C--:B----4-:R-:W-:Y:S01]  /*1420*/  FFMA R22, R0, R30.reuse, R22 ;  /* 0x0000001e00167223 */ /* 0x090fe20000000016 */
[-C--:B------:R-:W-:Y:S01]  /*1430*/  FFMA R36, R29, R30.reuse, R36 ;  /* 0x0000001e1d247223 */ /* 0x080fe20000000024 */
[C---:B------:R-:W-:Y:S01]  /*1440*/  FFMA R35, R5.reuse, R30, R35 ;  /* 0x0000001e05237223 */ /* 0x040fe20000000023 */
[----:B------:R-:W-:Y:S01]  /*1450*/  FFMA R9, R30, R27, R9 ;  /* 0x0000001b1e097223 */ /* 0x000fe20000000009 */
[----:B------:R-:W2:Y:S04]  /*1460*/  LDS R29, [R26+0x544] ;  /* 0x000544001a1d7984 */ /* 0x000ea80000000800 */
[----:B------:R-:W3:Y:S04]  /*1470*/  LDS R30, [R26+0x140] ;  /* 0x000140001a1e7984 */ /* 0x000ee80000000800 */
[----:B------:R-:W4:Y:S04]  /*1480*/  LDS R0, [R26+0x948] ;  /* 0x000948001a007984 */ /* 0x000f280000000800 */
[----:B------:R-:W5:Y:S01]  /*1490*/  LDS R32, [R17+0xca08] ;  /* 0x00ca080011207984 */ /* 0x000f620000000800 */
[-C--:B------:R-:W-:Y:S01]  /*14a0*/  FFMA R5, R5, R7.reuse, R6 ;  /* 0x0000000705057223 */ /* 0x080fe20000000006 */
[----:B------:R-:W-:Y:S01]  /*14b0*/  FFMA R24, R27, R7, R24 ;  /* 0x000000071b187223 */ /* 0x000fe20000000018 */
[-C--:B0-----:R-:W-:Y:S01]  /*14c0*/  FFMA R28, R34, R3.reuse, R28 ;  /* 0x00000003221c7223 */ /* 0x081fe2000000001c */
[----:B------:R-:W-:Y:S04]  /*14d0*/  LDS R27, [R26+0xd8c] ;  /* 0x000d8c001a1b7984 */ /* 0x000fe80000000800 */
[----:B------:R-:W-:Y:S01]  /*14e0*/  LDS R7, [R17+0xce4c] ;  /* 0x00ce4c0011077984 */ /* 0x000fe20000000800 */
[C---:B-1----:R-:W-:Y:S01]  /*14f0*/  FFMA R42, R39.reuse, R3, R42 ;  /* 0x00000003272a7223 */ /* 0x042fe2000000002a */
[----:B--2---:R-:W-:Y:S01]  /*1500*/  FFMA R38, R39, R29, R38 ;  /* 0x0000001d27267223 */ /* 0x004fe20000000026 */
[CC--:B------:R-:W-:Y:S01]  /*1510*/  FFMA R31, R29.reuse, R34.reuse, R31 ;  /* 0x000000221d1f7223 */ /* 0x0c0fe2000000001f */
[----:B------:R-:W-:Y:S01]  /*1520*/  FFMA R6, R29, R21, R4 ;  /* 0x000000151d067223 */ /* 0x000fe20000000004 */
[C---:B---3--:R-:W-:Y:S01]  /*1530*/  FFMA R25, R30.reuse, R39, R25 ;  /* 0x000000271e197223 */ /* 0x048fe20000000019 */
[C---:B------:R-:W-:Y:S01]  /*1540*/  FFMA R23, R30.reuse, R34, R23 ;  /* 0x000000221e177223 */ /* 0x040fe20000000017 */
[----:B------:R-:W-:Y:S01]  /*1550*/  FFMA R2, R30, R21, R2 ;  /* 0x000000151e027223 */ /* 0x000fe20000000002 */
[----:B------:R-:W-:Y:S01]  /*1560*/  LDS R4, [R26+0x988] ;  /* 0x000988001a047984 */ /* 0x000fe20000000800 */
[-C--:B----4-:R-:W-:Y:S01]  /*1570*/  FFMA R40, R39, R0.reuse, R40 ;  /* 0x0000000027287223 */ /* 0x090fe20000000028 */
[----:B------:R-:W-:-:S02]  /*1580*/  FFMA R33, R34, R0, R33 ;  /* 0x0000000022217223 */ /* 0x000fc40000000021 */
[----:B------:R-:W0:Y:S01]  /*1590*/  LDS R39, [R17+0xc240] ;  /* 0x00c2400011277984 */ /* 0x000e220000000800 */
[-C--:B-----5:R-:W-:Y:S01]  /*15a0*/  FFMA R22, R30, R32.reuse, R22 ;  /* 0x000000201e167223 */ /* 0x0a0fe20000000016 */
[-C--:B------:R-:W-:Y:S01]  /*15b0*/  FFMA R36, R29, R32.reuse, R36 ;  /* 0x000000201d247223 */ /* 0x080fe20000000024 */
[----:B------:R-:W-:Y:S01]  /*15c0*/  FFMA R35, R0, R32, R35 ;  /* 0x0000002000237223 */ /* 0x000fe20000000023 */
[----:B------:R-:W-:Y:S01]  /*15d0*/  FFMA R9, R32, R3, R9 ;  /* 0x0000000320097223 */ /* 0x000fe20000000009 */
[----:B------:R-:W1:Y:S04]  /*15e0*/  LDS R30, [R26+0x180] ;  /* 0x000180001a1e7984 */ /* 0x000e680000000800 */
[----:B------:R-:W2:Y:S04]  /*15f0*/  LDS R29, [R26+0x584] ;  /* 0x000584001a1d7984 */ /* 0x000ea80000000800 */
[----:B------:R-:W3:Y:S04]  /*1600*/  LDS R34, [R17+0xc644] ;  /* 0x00c6440011227984 */ /* 0x000ee80000000800 */
[----:B------:R-:W4:Y:S01]  /*1610*/  LDS R32, [R17+0xca48] ;  /* 0x00ca480011207984 */ /* 0x000f220000000800 */
[-C--:B------:R-:W-:Y:S01]  /*1620*/  FFMA R5, R0, R21.reuse, R5 ;  /* 0x0000001500057223 */ /* 0x080fe20000000005 */
[----:B------:R-:W-:-:S02]  /*1630*/  FFMA R24, R3, R21, R24 ;  /* 0x0000001503187223 */ /* 0x000fc40000000018 */
[----:B------:R-:W-:Y:S04]  /*1640*/  LDS R0, [R26+0x9c8] ;  /* 0x0009c8001a007984 */ /* 0x000fe80000000800 */
[----:B------:R-:W-:Y:S04]  /*1650*/  LDS R21, [R26+0xdcc] ;  /* 0x000dcc001a157984 */ /* 0x000fe80000000800 */
[----:B------:R-:W-:Y:S01]  /*1660*/  LDS R3, [R17+0xce8c] ;  /* 0x00ce8c0011037984 */ /* 0x000fe20000000800 */
[C---:B0-----:R-:W-:Y:S01]  /*1670*/  FFMA R40, R39.reuse, R4, R40 ;  /* 0x0000000427287223 */ /* 0x041fe20000000028 */
[C---:B------:R-:W-:Y:S01]  /*1680*/  FFMA R42, R39.reuse, R27, R42 ;  /* 0x0000001b272a7223 */ /* 0x040fe2000000002a */
[C---:B-1----:R-:W-:Y:S01]  /*1690*/  FFMA R25, R30.reuse, R39, R25 ;  /* 0x000000271e197223 */ /* 0x042fe20000000019 */
[C---:B------:R-:W-:Y:S01]  /*16a0*/  FFMA R2, R30.reuse, R7, R2 ;  /* 0x000000071e027223 */ /* 0x040fe20000000002 */
[----:B--2---:R-:W-:Y:S01]  /*16b0*/  FFMA R38, R39, R29, R38 ;  /* 0x0000001d27267223 */ /* 0x004fe20000000026 */
[C---:B------:R-:W-:Y:S01]  /*16c0*/  FFMA R6, R29.reuse, R7, R6 ;  /* 0x000000071d067223 */ /* 0x040fe20000000006 */
[----:B------:R-:W0:Y:S01]  /*16d0*/  LDS R39, [R17+0xc280] ;  /* 0x00c2800011277984 */ /* 0x000e220000000800 */
[-C--:B---3--:R-:W-:Y:S01]  /*16e0*/  FFMA R23, R30, R34.reuse, R23 ;  /* 0x000000221e177223 */ /* 0x088fe20000000017 */
[C---:B------:R-:W-:Y:S01]  /*16f0*/  FFMA R31, R29.reuse, R34, R31 ;  /* 0x000000221d1f7223 */ /* 0x040fe2000000001f */
[C---:B------:R-:W-:Y:S01]  /*1700*/  FFMA R33, R34.reuse, R4, R33 ;  /* 0x0000000422217223 */ /* 0x040fe20000000021 */
[-C--:B------:R-:W-:Y:S01]  /*1710*/  FFMA R28, R34, R27.reuse, R28 ;  /* 0x0000001b221c7223 */ /* 0x080fe2000000001c */
[-C--:B----4-:R-:W-:Y:S01]  /*1720*/  FFMA R22, R30, R32.reuse, R22 ;  /* 0x000000201e167223 */ /* 0x090fe20000000016 */
        /* <DEDUP_REMOVED lines=153> */
[----:B------:R-:W5:Y:S04]  /*20c0*/  LDS R4, [R26+0xb88] ;  /* 0x000b88001a047984 */ /* 0x000f680000000800 */
[----:B------:R-:W5:Y:S01]  /*20d0*/  LDS R27, [R26+0xf8c] ;  /* 0x000f8c001a1b7984 */ /* 0x000f620000000800 */
[C---:B0-----:R-:W-:Y:S01]  /*20e0*/  FFMA R38, R39.reuse, R21, R38 ;  /* 0x0000001527267223 */ /* 0x041fe20000000026 */
[C---:B------:R-:W-:Y:S01]  /*20f0*/  FFMA R40, R39.reuse, R0, R40 ;  /* 0x0000000027287223 */ /* 0x040fe20000000028 */
[----:B------:R-:W-:Y:S01]  /*2100*/  FFMA R42, R39, R3, R42 ;  /* 0x00000003272a7223 */ /* 0x000fe2000000002a */
[C---:B-1----:R-:W-:Y:S02]  /*2110*/  FFMA R25, R30.reuse, R39, R25 ;  /* 0x000000271e197223 */ /* 0x042fe40000000019 */
[----:B------:R-:W0:Y:S01]  /*2120*/  LDS R39, [R26+0x784] ;  /* 0x000784001a277984 */ /* 0x000e220000000800 */
[-C--:B--2---:R-:W-:Y:S01]  /*2130*/  FFMA R22, R30, R32.reuse, R22 ;  /* 0x000000201e167223 */ /* 0x084fe20000000016 */
[CC--:B------:R-:W-:Y:S01]  /*2140*/  FFMA R36, R21.reuse, R32.reuse, R36 ;  /* 0x0000002015247223 */ /* 0x0c0fe20000000024 */
[----:B------:R-:W-:Y:S01]  /*2150*/  FFMA R35, R0, R32, R35 ;  /* 0x0000002000237223 */ /* 0x000fe20000000023 */
[----:B------:R-:W-:Y:S01]  /*2160*/  FFMA R9, R32, R3, R9 ;  /* 0x0000000320097223 */ /* 0x000fe20000000009 */
[CC--:B---3--:R-:W-:Y:S01]  /*2170*/  FFMA R7, R30.reuse, R29.reuse, R2 ;  /* 0x0000001d1e077223 */ /* 0x0c8fe20000000002 */
[----:B------:R-:W1:Y:S01]  /*2180*/  LDS R32, [R17+0xc844] ;  /* 0x00c8440011207984 */ /* 0x000e620000000800 */
[C---:B------:R-:W-:Y:S01]  /*2190*/  FFMA R6, R21.reuse, R29, R6 ;  /* 0x0000001d15067223 */ /* 0x040fe20000000006 */
[-C--:B----4-:R-:W-:Y:S01]  /*21a0*/  FFMA R23, R30, R34.reuse, R23 ;  /* 0x000000221e177223 */ /* 0x090fe20000000017 */
[----:B------:R-:W-:Y:S01]  /*21b0*/  FFMA R31, R21, R34, R31 ;  /* 0x00000022151f7223 */ /* 0x000fe2000000001f */
[----:B------:R-:W2:Y:S04]  /*21c0*/  LDS R2, [R26+0x380] ;  /* 0x000380001a027984 */ /* 0x000ea80000000800 */
[----:B------:R-:W3:Y:S04]  /*21d0*/  LDS R30, [R17+0xcc48] ;  /* 0x00cc4800111e7984 */ /* 0x000ee80000000800 */
[----:B------:R-:W4:Y:S01]  /*21e0*/  LDS R21, [R17+0xd04c] ;  /* 0x00d04c0011157984 */ /* 0x000f220000000800 */
[C---:B------:R-:W-:Y:S01]  /*21f0*/  FFMA R33, R34.reuse, R0, R33 ;  /* 0x0000000022217223 */ /* 0x040fe20000000021 */
[----:B------:R-:W-:Y:S01]  /*2200*/  FFMA R28, R34, R3, R28 ;  /* 0x00000003221c7223 */ /* 0x000fe2000000001c */
[-C--:B------:R-:W-:Y:S01]  /*2210*/  FFMA R5, R0, R29.reuse, R5 ;  /* 0x0000001d00057223 */ /* 0x080fe20000000005 */
[----:B------:R-:W-:Y:S01]  /*2220*/  FFMA R24, R3, R29, R24 ;  /* 0x0000001d03187223 */ /* 0x000fe20000000018 */
[C---:B-----5:R-:W-:Y:S01]  /*2230*/  FFMA R40, R41.reuse, R4, R40 ;  /* 0x0000000429287223 */ /* 0x060fe20000000028 */
[C---:B------:R-:W-:Y:S01]  /*2240*/  FFMA R42, R41.reuse, R27, R42 ;  /* 0x0000001b292a7223 */ /* 0x040fe2000000002a */
[----:B------:R-:W-:Y:S04]  /*2250*/  LDS R29, [R17+0xc480] ;  /* 0x00c48000111d7984 */ /* 0x000fe80000000800 */
[----:B------:R-:W5:Y:S04]  /*2260*/  LDS R3, [R26+0x7c4] ;  /* 0x0007c4001a037984 */ /* 0x000f680000000800 */
[----:B------:R-:W5:Y:S04]  /*2270*/  LDS R0, [R26+0xbc8] ;  /* 0x000bc8001a007984 */ /* 0x000f680000000800 */
[----:B------:R-:W5:Y:S01]  /*2280*/  LDS R34, [R17+0xcc88] ;  /* 0x00cc880011227984 */ /* 0x000f620000000800 */
[----:B0-----:R-:W-:Y:S01]  /*2290*/  FFMA R38, R41, R39, R38 ;  /* 0x0000002729267223 */ /* 0x001fe20000000026 */
[C---:B-1----:R-:W-:Y:S01]  /*22a0*/  FFMA R31, R39.reuse, R32, R31 ;  /* 0x00000020271f7223 */ /* 0x042fe2000000001f */
[C---:B------:R-:W-:Y:S01]  /*22b0*/  FFMA R33, R32.reuse, R4, R33 ;  /* 0x0000000420217223 */ /* 0x040fe20000000021 */
[----:B------:R-:W-:Y:S01]  /*22c0*/  FFMA R28, R32, R27, R28 ;  /* 0x0000001b201c7223 */ /* 0x000fe2000000001c */
[C---:B--2---:R-:W-:Y:S01]  /*22d0*/  FFMA R23, R2.reuse, R32, R23 ;  /* 0x0000002002177223 */ /* 0x044fe20000000017 */
[C---:B------:R-:W-:Y:S01]  /*22e0*/  FFMA R25, R2.reuse, R41, R25 ;  /* 0x0000002902197223 */ /* 0x040fe20000000019 */
[----:B------:R-:W0:Y:S01]  /*22f0*/  LDS R32, [R17+0xc884] ;  /* 0x00c8840011207984 */ /* 0x000e220000000800 */
[-C--:B---3--:R-:W-:Y:S01]  /*2300*/  FFMA R22, R2, R30.reuse, R22 ;  /* 0x0000001e02167223 */ /* 0x088fe20000000016 */
[CC--:B------:R-:W-:Y:S01]  /*2310*/  FFMA R36, R39.reuse, R30.reuse, R36 ;  /* 0x0000001e27247223 */ /* 0x0c0fe20000000024 */
[----:B------:R-:W-:Y:S01]  /*2320*/  FFMA R35, R4, R30, R35 ;  /* 0x0000001e04237223 */ /* 0x000fe20000000023 */
[----:B------:R-:W-:Y:S01]  /*2330*/  FFMA R9, R30, R27, R9 ;  /* 0x0000001b1e097223 */ /* 0x000fe20000000009 */
[-C--:B----4-:R-:W-:Y:S01]  /*2340*/  FFMA R7, R2, R21.reuse, R7 ;  /* 0x0000001502077223 */ /* 0x090fe20000000007 */
[----:B------:R-:W1:Y:S04]  /*2350*/  LDS R30, [R26+0x3c0] ;  /* 0x0003c0001a1e7984 */ /* 0x000e680000000800 */
[----:B------:R-:W2:Y:S04]  /*2360*/  LDS R41, [R26+0xfcc] ;  /* 0x000fcc001a297984 */ /* 0x000ea80000000800 */
[----:B------:R-:W3:Y:S01]  /*2370*/  LDS R2, [R17+0xd08c] ;  /* 0x00d08c0011027984 */ /* 0x000ee20000000800 */
[-C--:B------:R-:W-:Y:S01]  /*2380*/  FFMA R6, R39, R21.reuse, R6 ;  /* 0x0000001527067223 */ /* 0x080fe20000000006 */
[-C--:B------:R-:W-:Y:S01]  /*2390*/  FFMA R5, R4, R21.reuse, R5 ;  /* 0x0000001504057223 */ /* 0x080fe20000000005 */
[----:B------:R-:W-:Y:S01]  /*23a0*/  FFMA R24, R27, R21, R24 ;  /* 0x000000151b187223 */ /* 0x000fe20000000018 */
[C---:B-----5:R-:W-:Y:S01]  /*23b0*/  FFMA R38, R29.reuse, R3, R38 ;  /* 0x000000031d267223 */ /* 0x060fe20000000026 */
[----:B------:R-:W-:Y:S01]  /*23c0*/  R2P PR, R10, 0xf ;  /* 0x0000000f0a007804 */ /* 0x000fe20000000000 */
[----:B------:R-:W-:Y:S01]  /*23d0*/  FFMA R40, R29, R0, R40 ;  /* 0x000000001d287223 */ /* 0x000fe20000000028 */
[CC--:B------:R-:W-:Y:S01]  /*23e0*/  FFMA R36, R3.reuse, R34.reuse, R36 ;  /* 0x0000002203247223 */ /* 0x0c0fe20000000024 */
[----:B------:R-:W-:Y:S01]  /*23f0*/  FFMA R35, R0, R34, R35 ;  /* 0x0000002200237223 */ /* 0x000fe20000000023 */
[----:B0-----:R-:W-:Y:S01]  /*2400*/  FFMA R31, R3, R32, R31 ;  /* 0x00000020031f7223 */ /* 0x001fe2000000001f */
[----:B------:R-:W-:Y:S01]  /*2410*/  FFMA R33, R32, R0, R33 ;  /* 0x0000000020217223 */ /* 0x000fe20000000021 */
[C---:B-1----:R-:W-:Y:S01]  /*2420*/  FFMA R25, R30.reuse, R29, R25 ;  /* 0x0000001d1e197223 */ /* 0x042fe20000000019 */
[C---:B------:R-:W-:Y:S01]  /*2430*/  FFMA R4, R30.reuse, R32, R23 ;  /* 0x000000201e047223 */ /* 0x040fe20000000017 */
[----:B------:R-:W-:Y:S01]  /*2440*/  FFMA R22, R30, R34, R22 ;  /* 0x000000221e167223 */ /* 0x000fe20000000016 */
[-C--:B--2---:R-:W-:Y:S01]  /*2450*/  FFMA R42, R29, R41.reuse, R42 ;  /* 0x000000291d2a7223 */ /* 0x084fe2000000002a */
[-C--:B------:R-:W-:Y:S01]  /*2460*/  FFMA R21, R32, R41.reuse, R28 ;  /* 0x0000002920157223 */ /* 0x080fe2000000001c */
[----:B------:R-:W-:Y:S01]  /*2470*/  FFMA R9, R34, R41, R9 ;  /* 0x0000002922097223 */ /* 0x000fe20000000009 */
[-C--:B---3--:R-:W-:Y:S01]  /*2480*/  FFMA R7, R30, R2.reuse, R7 ;  /* 0x000000021e077223 */ /* 0x088fe20000000007 */
[-C--:B------:R-:W-:Y:S01]  /*2490*/  FFMA R3, R3, R2.reuse, R6 ;  /* 0x0000000203037223 */ /* 0x080fe20000000006 */
[-C--:B------:R-:W-:Y:S01]  /*24a0*/  FFMA R0, R0, R2.reuse, R5 ;  /* 0x0000000200007223 */ /* 0x080fe20000000005 */
[----:B------:R-:W-:Y:S01]  /*24b0*/  FFMA R24, R41, R2, R24 ;  /* 0x0000000229187223 */ /* 0x000fe20000000018 */
[----:B------:R-:W-:-:S02]  /*24c0*/  FSEL R29, R4, R25, !P0 ;  /* 0x00000019041d7208 */ /* 0x000fc40004000000 */
[----:B------:R-:W-:Y:S02]  /*24d0*/  FSEL R28, R31, R38, !P0 ;  /* 0x000000261f1c7208 */ /* 0x000fe40004000000 */
[----:B------:R-:W-:Y:S02]  /*24e0*/  FSEL R27, R33, R40, !P0 ;  /* 0x00000028211b7208 */ /* 0x000fe40004000000 */
[----:B------:R-:W-:Y:S02]  /*24f0*/  FSEL R2, R21, R42, !P0 ;  /* 0x0000002a15027208 */ /* 0x000fe40004000000 */
[----:B------:R-:W-:Y:S02]  /*2500*/  FSEL R26, R7, R22, !P0 ;  /* 0x00000016071a7208 */ /* 0x000fe40004000000 */
[----:B------:R-:W-:Y:S02]  /*2510*/  FSEL R23, R3, R36, !P0 ;  /* 0x0000002403177208 */ /* 0x000fe40004000000 */
[----:B------:R-:W-:-:S02]  /*2520*/  FSEL R6, R0, R35, !P0 ;  /* 0x0000002300067208 */ /* 0x000fc40004000000 */
[----:B------:R-:W-:Y:S01]  /*2530*/  FSEL R5, R24, R9, !P0 ;  /* 0x0000000918057208 */ /* 0x000fe20004000000 */
[----:B------:R-:W0:Y:S04]  /*2540*/  SHFL.BFLY PT, R29, R29, 0x1, 0x1f ;  /* 0x0c201f001d1d7f89 */ /* 0x000e2800000e0000 */
[----:B------:R-:W1:Y:S04]  /*2550*/  SHFL.BFLY PT, R28, R28, 0x1, 0x1f ;  /* 0x0c201f001c1c7f89 */ /* 0x000e6800000e0000 */
[----:B------:R-:W2:Y:S04]  /*2560*/  SHFL.BFLY PT, R27, R27, 0x1, 0x1f ;  /* 0x0c201f001b1b7f89 */ /* 0x000ea800000e0000 */
[----:B------:R-:W3:Y:S04]  /*2570*/  SHFL.BFLY PT, R2, R2, 0x1, 0x1f ;  /* 0x0c201f0002027f89 */ /* 0x000ee800000e0000 */
[----:B------:R-:W4:Y:S04]  /*2580*/  SHFL.BFLY PT, R26, R26, 0x1, 0x1f ;  /* 0x0c201f001a1a7f89 */ /* 0x000f2800000e0000 */
[----:B------:R-:W5:Y:S04]  /*2590*/  SHFL.BFLY PT, R23, R23, 0x1, 0x1f ;  /* 0x0c201f0017177f89 */ /* 0x000f6800000e0000 */
[----:B------:R-:W5:Y:S04]  /*25a0*/  SHFL.BFLY PT, R6, R6, 0x1, 0x1f ;  /* 0x0c201f0006067f89 */ /* 0x000f6800000e0000 */
[----:B------:R-:W5:Y:S01]  /*25b0*/  SHFL.BFLY PT, R5, R5, 0x1, 0x1f ;  /* 0x0c201f0005057f89 */ /* 0x000f6200000e0000 */
        /* <DEDUP_REMOVED lines=8> */
[----:B0-----:R-:W-:Y:S01]  /*2640*/  FADD R29, R29, R4 ;  /* 0x000000041d1d7221 */ /* 0x001fe20000000000 */
[----:B-1----:R-:W-:Y:S01]  /*2650*/  FADD R28, R28, R31 ;  /* 0x0000001f1c1c7221 */ /* 0x002fe20000000000 */
[----:B--2---:R-:W-:Y:S01]  /*2660*/  FADD R27, R27, R40 ;  /* 0x000000281b1b7221 */ /* 0x004fe20000000000 */
[----:B---3--:R-:W-:Y:S01]  /*2670*/  FADD R2, R2, R21 ;  /* 0x0000001502027221 */ /* 0x008fe20000000000 */
[----:B----4-:R-:W-:Y:S01]  /*2680*/  FADD R26, R26, R7 ;  /* 0x000000071a1a7221 */ /* 0x010fe20000000000 */
[----:B-----5:R-:W-:Y:S01]  /*2690*/  FADD R23, R23, R36 ;  /* 0x0000002417177221 */ /* 0x020fe20000000000 */
[----:B------:R-:W-:Y:S01]  /*26a0*/  FADD R6, R6, R35 ;  /* 0x0000002306067221 */ /* 0x000fe20000000000 */
[----:B------:R-:W-:Y:S02]  /*26b0*/  FADD R5, R5, R24 ;  /* 0x0000001805057221 */ /* 0x000fe40000000000 */
[----:B------:R-:W-:-:S02]  /*26c0*/  FSEL R0, R26, R29, !P1 ;  /* 0x0000001d1a007208 */ /* 0x000fc40004800000 */
[----:B------:R-:W-:Y:S02]  /*26d0*/  FSEL R3, R23, R28, !P1 ;  /* 0x0000001c17037208 */ /* 0x000fe40004800000 */
[----:B------:R-:W-:Y:S02]  /*26e0*/  FSEL R4, R6, R27, !P1 ;  /* 0x0000001b06047208 */ /* 0x000fe40004800000 */
[----:B------:R-:W-:Y:S01]  /*26f0*/  FSEL R7, R5, R2, !P1 ;  /* 0x0000000205077208 */ /* 0x000fe20004800000 */
[----:B------:R-:W0:Y:S04]  /*2700*/  SHFL.BFLY PT, R0, R0, 0x2, 0x1f ;  /* 0x0c401f0000007f89 */ /* 0x000e2800000e0000 */
[----:B------:R-:W1:Y:S04]  /*2710*/  SHFL.BFLY PT, R3, R3, 0x2, 0x1f ;  /* 0x0c401f0003037f89 */ /* 0x000e6800000e0000 */
[----:B------:R-:W2:Y:S04]  /*2720*/  SHFL.BFLY PT, R4, R4, 0x2, 0x1f ;  /* 0x0c401f0004047f89 */ /* 0x000ea800000e0000 */
[----:B------:R-:W3:Y:S01]  /*2730*/  SHFL.BFLY PT, R7, R7, 0x2, 0x1f ;  /* 0x0c401f0007077f89 */ /* 0x000ee200000e0000 */
[----:B------:R-:W-:-:S02]  /*2740*/  FSEL R29, R29, R26, !P1 ;  /* 0x0000001a1d1d7208 */ /* 0x000fc40004800000 */
[----:B------:R-:W-:Y:S02]  /*2750*/  FSEL R28, R28, R23, !P1 ;  /* 0x000000171c1c7208 */ /* 0x000fe40004800000 */
[----:B------:R-:W-:Y:S02]  /*2760*/  FSEL R27, R27, R6, !P1 ;  /* 0x000000061b1b7208 */ /* 0x000fe40004800000 */
[----:B------:R-:W-:Y:S01]  /*2770*/  FSEL R2, R2, R5, !P1 ;  /* 0x0000000502027208 */ /* 0x000fe20004800000 */
[----:B0-----:R-:W-:Y:S01]  /*2780*/  FADD R29, R0, R29 ;  /* 0x0000001d001d7221 */ /* 0x001fe20000000000 */
[----:B-1----:R-:W-:Y:S01]  /*2790*/  FADD R28, R3, R28 ;  /* 0x0000001c031c7221 */ /* 0x002fe20000000000 */
[----:B--2---:R-:W-:Y:S02]  /*27a0*/  FADD R27, R4, R27 ;  /* 0x0000001b041b7221 */ /* 0x004fe40000000000 */
[----:B---3--:R-:W-:Y:S02]  /*27b0*/  FADD R2, R7, R2 ;  /* 0x0000000207027221 */ /* 0x008fe40000000000 */
[----:B------:R-:W-:-:S03]  /*27c0*/  FSEL R0, R28, R29, !P2 ;  /* 0x0000001d1c007208 */ /* 0x000fc60005000000 */
[----:B------:R-:W-:-:S03]  /*27d0*/  FSEL R3, R2, R27, !P2 ;  /* 0x0000001b02037208 */ /* 0x000fc60005000000 */
[----:B------:R-:W0:Y:S04]  /*27e0*/  SHFL.BFLY PT, R0, R0, 0x4, 0x1f ;  /* 0x0c801f0000007f89 */ /* 0x000e2800000e0000 */
[----:B------:R-:W1:Y:S01]  /*27f0*/  SHFL.BFLY PT, R3, R3, 0x4, 0x1f ;  /* 0x0c801f0003037f89 */ /* 0x000e6200000e0000 */
[----:B------:R-:W-:Y:S02]  /*2800*/  FSEL R29, R29, R28, !P2 ;  /* 0x0000001c1d1d7208 */ /* 0x000fe40005000000 */
[----:B------:R-:W-:-:S03]  /*2810*/  FSEL R2, R27, R2, !P2 ;  /* 0x000000021b027208 */ /* 0x000fc60005000000 */
[----:B0-----:R-:W-:Y:S02]  /*2820*/  FADD R29, R0, R29 ;  /* 0x0000001d001d7221 */ /* 0x001fe40000000000 */
[----:B-1----:R-:W-:-:S05]  /*2830*/  FADD R2, R3, R2 ;  /* 0x0000000203027221 */ /* 0x002fca0000000000 */
[----:B------:R-:W-:-:S06]  /*2840*/  FSEL R4, R2, R29, !P3 ;  /* 0x0000001d02047208 */ /* 0x000fcc0005800000 */
[----:B------:R-:W0:Y:S01]  /*2850*/  SHFL.BFLY PT, R4, R4, 0x8, 0x1f ;  /* 0x0d001f0004047f89 */ /* 0x000e2200000e0000 */
[----:B------:R-:W-:-:S05]  /*2860*/  FSEL R29, R29, R2, !P3 ;  /* 0x000000021d1d7208 */ /* 0x000fca0005800000 */
[----:B0-----:R-:W-:-:S05]  /*2870*/  FADD R29, R4, R29 ;  /* 0x0000001d041d7221 */ /* 0x001fca0000000000 */
[----:B------:R-:W-:Y:S01]  /*2880*/  STS [R16], R29 ;  /* 0x0000001d10007388 */ /* 0x000fe20000000800 */
[----:B------:R-:W-:Y:S06]  /*2890*/  BAR.SYNC.DEFER_BLOCKING 0x0 ;  /* 0x0000000000007b1d */ /* 0x000fec0000010000 */
[----:B------:R-:W0:Y:S04]  /*28a0*/  LDS R2, [R8+0xc4c0] ;  /* 0x00c4c00008027984 */ /* 0x000e280000000800 */
[----:B------:R-:W1:Y:S01]  /*28b0*/  LDS R0, [R14] ;  /* 0x000000000e007984 */ /* 0x000e620000000800 */
[----:B------:R-:W-:Y:S01]  /*28c0*/  ISETP.GE.AND P0, PT, R37, UR8, PT ;  /* 0x0000000825007c0c */ /* 0x000fe2000bf06270 */
[----:B------:R-:W-:Y:S01]  /*28d0*/  BSSY.RECONVERGENT B0, `(.L_x_20) ;  /* 0x0000012000007945 */ /* 0x000fe20003800200 */
[----:B------:R-:W-:Y:S01]  /*28e0*/  LOP3.LUT R4, R10, 0xf, RZ, 0xc0, !PT ;  /* 0x0000000f0a047812 */ /* 0x000fe200078ec0ff */
[----:B0-----:R-:W-:-:S05]  /*28f0*/  FMUL R3, R2, UR11 ;  /* 0x0000000b02037c20 */ /* 0x001fca0008400000 */
[----:B-1----:R-:W-:Y:S02]  /*2900*/  FSETP.LEU.OR P1, PT, R0, R3, P0 ;  /* 0x000000030000720b */ /* 0x002fe4000072b400 */
[----:B------:R-:W-:Y:S02]  /*2910*/  FSETP.GEU.OR P0, PT, R3, -R0, P0 ;  /* 0x800000000300720b */ /* 0x000fe4000070e400 */
[----:B------:R-:W-:-:S04]  /*2920*/  SHF.R.U32.HI R0, RZ, 0x4, R10 ;  /* 0x00000004ff007819 */ /* 0x000fc8000001160a */
[----:B------:R-:W-:-:S05]  /*2930*/  IADD3 R0, PT, PT, R0, UR7, RZ ;  /* 0x0000000700007c10 */ /* 0x000fca000fffe0ff */
[----:B------:R-:W-:Y:S05]  /*2940*/  @P1 BRA `(.L_x_21) ;  /* 0x0000000000281947 */ /* 0x000fea0003800000 */
[----:B------:R-:W-:-:S06]  /*2950*/  MOV R9, 0x1 ;  /* 0x0000000100097802 */ /* 0x000fcc0000000f00 */
[----:B------:R-:W2:Y:S02]  /*2960*/  ATOMG.E.ADD.STRONG.GPU PT, R9, desc[UR12][R12.64], R9 ;  /* 0x800000090c0979a8 */ /* 0x000ea400081ef10c */
[----:B--2---:R-:W-:-:S13]  /*2970*/  ISETP.GT.AND P1, PT, R9, 0x1fe, PT ;  /* 0x000001fe0900780c */ /* 0x004fda0003f24270 */
[----:B------:R-:W0:Y:S01]  /*2980*/  @!P1 LDC.64 R2, c[0x0][0x380] ;  /* 0x0000e000ff029b82 */ /* 0x000e220000000a00 */
[----:B------:R-:W-:Y:S02]  /*2990*/  @!P1 LEA R7, R0, R9, 0x9 ;  /* 0x0000000900079211 */ /* 0x000fe400078e48ff */
[----:B------:R-:W-:-:S03]  /*29a0*/  @!P1 IADD3 R5, PT, PT, R4, UR4, RZ ;  /* 0x0000000404059c10 */ /* 0x000fc6000fffe0ff */
[----:B0-----:R-:W-:Y:S01]  /*29b0*/  @!P1 IMAD.WIDE R2, R7, 0x4, R2 ;  /* 0x0000000407029825 */ /* 0x001fe200078e0202 */
[----:B------:R-:W-:-:S04]  /*29c0*/  @P1 MOV R7, 0x200 ;  /* 0x0000020000071802 */ /* 0x000fc80000000f00 */
[----:B------:R0:W-:Y:S04]  /*29d0*/  @!P1 STG.E desc[UR12][R2.64], R5 ;  /* 0x0000000502009986 */ /* 0x0001e8000c10190c */
[----:B------:R0:W-:Y:S02]  /*29e0*/  @P1 STG.E desc[UR12][R12.64], R7 ;  /* 0x000000070c001986 */ /* 0x0001e4000c10190c */
.L_x_21:
[----:B------:R-:W-:Y:S05]  /*29f0*/  BSYNC.RECONVERGENT B0 ;  /* 0x0000000000007941 */ /* 0x000fea0003800200 */
.L_x_20:
[----:B------:R-:W-:Y:S04]  /*2a00*/  BSSY.RECONVERGENT B0, `(.L_x_22) ;  /* 0x000000d000007945 */ /* 0x000fe80003800200 */
[----:B------:R-:W-:Y:S05]  /*2a10*/  @P0 BRA `(.L_x_23) ;  /* 0x00000000002c0947 */ /* 0x000fea0003800000 */
[----:B0-----:R-:W-:-:S05]  /*2a20*/  HFMA2 R7, -RZ, RZ, 0, 5.9604644775390625e-08 ;  /* 0x00000001ff077431 */ /* 0x001fca00000001ff */
[----:B------:R-:W2:Y:S02]  /*2a30*/  ATOMG.E.ADD.STRONG.GPU PT, R5, desc[UR12][R12.64], R7 ;  /* 0x800000070c0579a8 */ /* 0x000ea400081ef10c */
[----:B--2---:R-:W-:-:S13]  /*2a40*/  ISETP.GT.AND P0, PT, R5, 0x1fe, PT ;  /* 0x000001fe0500780c */ /* 0x004fda0003f04270 */
[----:B------:R-:W0:Y:S01]  /*2a50*/  @!P0 LDC.64 R2, c[0x0][0x380] ;  /* 0x0000e000ff028b82 */ /* 0x000e220000000a00 */
[----:B------:R-:W-:Y:S02]  /*2a60*/  @!P0 LEA R5, R0, R5, 0x9 ;  /* 0x0000000500058211 */ /* 0x000fe400078e48ff */
[----:B------:R-:W-:Y:S02]  /*2a70*/  @!P0 IADD3 R0, PT, PT, R4, UR4, RZ ;  /* 0x0000000404008c10 */ /* 0x000fe4000fffe0ff */
[----:B------:R-:W-:Y:S01]  /*2a80*/  @P0 MOV R9, 0x200 ;  /* 0x0000020000090802 */ /* 0x000fe20000000f00 */
[----:B0-----:R-:W-:Y:S01]  /*2a90*/  @!P0 IMAD.WIDE R2, R5, 0x4, R2 ;  /* 0x0000000405028825 */ /* 0x001fe200078e0202 */
[----:B------:R-:W-:-:S05]  /*2aa0*/  @!P0 LOP3.LUT R5, R0, 0x80000000, RZ, 0xfc, !PT ;  /* 0x8000000000058812 */ /* 0x000fca00078efcff */
[----:B------:R1:W-:Y:S04]  /*2ab0*/  @!P0 STG.E desc[UR12][R2.64], R5 ;  /* 0x0000000502008986 */ /* 0x0003e8000c10190c */
[----:B------:R1:W-:Y:S02]  /*2ac0*/  @P0 STG.E desc[UR12][R12.64], R9 ;  /* 0x000000090c000986 */ /* 0x0003e4000c10190c */
.L_x_23:
[----:B------:R-:W-:Y:S05]  /*2ad0*/  BSYNC.RECONVERGENT B0 ;  /* 0x0000000000007941 */ /* 0x000fea0003800200 */
.L_x_22:
[----:B------:R-:W-:Y:S01]  /*2ae0*/  BAR.SYNC.DEFER_BLOCKING 0x0 ;  /* 0x0000000000007b1d */ /* 0x000fe20000010000 */
[----:B------:R-:W-:Y:S02]  /*2af0*/  UIADD3 UR5, UP0, UPT, UR5, 0x1, URZ ;  /* 0x0000000105057890 */ /* 0x000fe4000ff1e0ff */
[----:B------:R-:W-:Y:S02]  /*2b00*/  UIADD3 UR4, UPT, UPT, UR4, 0x10, URZ ;  /* 0x0000001004047890 */ /* 0x000fe4000fffe0ff */
[----:B------:R-:W-:Y:S02]  /*2b10*/  UIADD3.X UR6, UPT, UPT, URZ, UR6, URZ, UP0, !UPT ;  /* 0x00000006ff067290 */ /* 0x000fe400087fe4ff */
[----:B------:R-:W-:-:S09]  /*2b20*/  UISETP.NE.AND UP0, UPT, UR5, UR9, UPT ;  /* 0x000000090500728c */ /* 0x000fd2000bf05270 */
[----:B------:R-:W-:Y:S05]  /*2b30*/  BRA.U UP0, `(.L_x_24) ;  /* 0xffffffd900e47547 */ /* 0x000fea000b83ffff */
.L_x_19:
[----:B------:R-:W2:Y:S01]  /*2b40*/  LDCU UR4, c[0x0][0x3b8] ;  /* 0x00007700ff0477ac */ /* 0x000ea20008000800 */
[----:B------:R-:W-:-:S04]  /*2b50*/  ULEA UR7, UR14, UR7, 0x4 ;  /* 0x000000070e077291 */ /* 0x000fc8000f8e20ff */
[----:B--2---:R-:W-:-:S09]  /*2b60*/  UISETP.GE.AND UP0, UPT, UR7, UR4, UPT ;  /* 0x000000040700728c */ /* 0x004fd2000bf06270 */
[----:B------:R-:W-:Y:S05]  /*2b70*/  BRA.U !UP0, `(.L_x_25) ;  /* 0xffffffd508d47547 */ /* 0x000fea000b83ffff */
.L_x_18:
[----:B------:R-:W2:Y:S01]  /*2b80*/  S2R R0, SR_LANEID ;  /* 0x0000000000007919 */ /* 0x000ea20000000000 */
[----:B------:R-:W3:Y:S01]  /*2b90*/  LDCU.64 UR10, c[0x0][0x3c8] ;  /* 0x00007900ff0a77ac */ /* 0x000ee20008000a00 */
[----:B01----:R-:W0:Y:S01]  /*2ba0*/  LDC.64 R2, c[0x0][0x3c8] ;  /* 0x0000f200ff027b82 */ /* 0x003e220000000a00 */
[----:B------:R-:W-:Y:S02]  /*2bb0*/  VOTEU.ANY UR4, UPT, PT ;  /* 0x0000000000047886 */ /* 0x000fe400038e0100 */
[----:B------:R-:W-:Y:S02]  /*2bc0*/  UPOPC UR8, UR4 ;  /* 0x00000004000872bf */ /* 0x000fe40008000000 */
[----:B------:R-:W-:Y:S02]  /*2bd0*/  UFLO.U32 UR4, UR4 ;  /* 0x00000004000472bd */ /* 0x000fe400080e0000 */
[----:B------:R-:W-:Y:S02]  /*2be0*/  UIMAD.WIDE.U32 UR16, UR5, UR8, URZ ;  /* 0x00000008051072a5 */ /* 0x000fe4000f8e00ff */
[----:B------:R-:W-:-:S04]  /*2bf0*/  UIMAD UR8, UR6, UR8, URZ ;  /* 0x00000008060872a4 */ /* 0x000fc8000f8e02ff */
[----:B------:R-:W-:Y:S02]  /*2c00*/  UIADD3 UR8, UPT, UPT, UR17, UR8, URZ ;  /* 0x0000000811087290 */ /* 0x000fe4000fffe0ff */
[----:B------:R-:W-:Y:S01]  /*2c10*/  MOV R5, UR17 ;  /* 0x0000001100057c02 */ /* 0x000fe20008000f00 */
[----:B---3--:R-:W-:Y:S01]  /*2c20*/  UIADD3 UR9, UP0, UPT, UR10, 0x8, URZ ;  /* 0x000000080a097890 */ /* 0x008fe2000ff1e0ff */
[----:B------:R-:W-:Y:S02]  /*2c30*/  MOV R4, UR16 ;  /* 0x0000001000047c02 */ /* 0x000fe40008000f00 */
[----:B------:R-:W-:-:S03]  /*2c40*/  MOV R5, UR8 ;  /* 0x0000000800057c02 */ /* 0x000fc60008000f00 */
[----:B------:R-:W-:Y:S02]  /*2c50*/  MOV R6, UR9 ;  /* 0x0000000900067c02 */ /* 0x000fe40008000f00 */
[----:B--2---:R-:W-:Y:S01]  /*2c60*/  ISETP.EQ.U32.AND P0, PT, R0, UR4, PT ;  /* 0x0000000400007c0c */ /* 0x004fe2000bf02070 */
[----:B------:R-:W-:-:S06]  /*2c70*/  UIADD3.X UR4, UPT, UPT, URZ, UR11, URZ, UP0, !UPT ;  /* 0x0000000bff047290 */ /* 0x000fcc00087fe4ff */
[----:B------:R-:W-:-:S06]  /*2c80*/  MOV R7, UR4 ;  /* 0x0000000400077c02 */ /* 0x000fcc0008000f00 */
[----:B0-----:R-:W-:Y:S04]  /*2c90*/  @P0 REDG.E.ADD.64.STRONG.GPU desc[UR12][R2.64], R4 ;  /* 0x000000040200098e */ /* 0x001fe8000c12e50c */
[----:B------:R-:W-:Y:S04]  /*2ca0*/  REDG.E.OR.64.STRONG.GPU desc[UR12][R6.64], RZ ;  /* 0x000000ff0600798e */ /* 0x000fe8000f12e50c */
[----:B------:R-:W-:Y:S01]  /*2cb0*/  REDG.E.OR.64.STRONG.GPU desc[UR12][R6.64+0x8], RZ ;  /* 0x000008ff0600798e */ /* 0x000fe2000f12e50c */
[----:B------:R-:W-:Y:S05]  /*2cc0*/  EXIT ;  /* 0x000000000000794d */ /* 0x000fea0003800000 */
.L_x_26:
        /* <DEDUP_REMOVED lines=11> */
.L_x_245:


//--------------------- .text._Z13kernel_int768PjPfi --------------------------
	.section	.text._Z13kernel_int768PjPfi,"ax",@progbits
	.align	128
        .global         _Z13kernel_int768PjPfi
        .type           _Z13kernel_int768PjPfi,@function
        .size           _Z13kernel_int768PjPfi,(.L_x_246 - _Z13kernel_int768PjPfi)
        .other          _Z13kernel_int768PjPfi,@"STO_CUDA_ENTRY STV_DEFAULT"
_Z13kernel_int768PjPfi:
.text._Z13kernel_int768PjPfi:
[----:B------:R-:W0:Y:S08]  /*0000*/  LDC R1, c[0x0][0x37c] ;  /* 0x0000df00ff017b82 */ /* 0x000e300000000800 */
[----:B------:R-:W1:Y:S01]  /*0010*/  S2UR UR4, SR_CTAID.X ;  /* 0x00000000000479c3 */ /* 0x000e620000002500 */
[----:B0-----:R-:W-:-:S07]  /*0020*/  VIADD R1, R1, 0xffffffb8 ;  /* 0xffffffb801017836 */ /* 0x001fce0000000000 */
[----:B------:R-:W0:Y:S01]  /*0030*/  LDC R0, c[0x0][0x390] ;  /* 0x0000e400ff007b82 */ /* 0x000e220000000800 */
[----:B-1----:R-:W-:-:S06]  /*0040*/  USHF.L.U32 UR4, UR4, 0x6, URZ ;  /* 0x0000000604047899 */ /* 0x002fcc00080006ff */
[----:B0-----:R-:W-:-:S13]  /*0050*/  ISETP.LE.AND P0, PT, R0, UR4, PT ;  /* 0x0000000400007c0c */ /* 0x001fda000bf03270 */
[----:B------:R-:W-:Y:S05]  /*0060*/  @P0 EXIT ;  /* 0x000000000000094d */ /* 0x000fea0003800000 */
[----:B------:R-:W0:Y:S01]  /*0070*/  S2R R9, SR_TID.X ;  /* 0x0000000000097919 */ /* 0x000e220000002100 */
[----:B------:R-:W1:Y:S01]  /*0080*/  LDC.64 R2, c[0x0][0x388] ;  /* 0x0000e200ff027b82 */ /* 0x000e620000000a00 */
[----:B------:R-:W-:Y:S01]  /*0090*/  MOV R0, 0x400 ;  /* 0x0000040000007802 */ /* 0x000fe20000000f00 */
[----:B------:R-:W-:Y:S01]  /*00a0*/  VIADD R11, R1, 0x30 ;  /* 0x00000030010b7836 */ /* 0x000fe20000000000 */
[----:B------:R-:W2:Y:S01]  /*00b0*/  S2R R7, SR_CgaCtaId ;  /* 0x0000000000077919 */ /* 0x000ea20000008800 */
[----:B------:R-:W3:Y:S02]  /*00c0*/  LDCU.64 UR22, c[0x0][0x358] ;  /* 0x00006b00ff1677ac */ /* 0x000ee40008000a00 */
[----:B------:R-:W-:Y:S01]  /*00d0*/  VIADD R4, R0, 0x2100 ;  /* 0x0000210000047836 */ /* 0x000fe20000000000 */
[----:B------:R-:W-:Y:S01]  /*00e0*/  UMOV UR6, UR4 ;  /* 0x0000000400067c82 */ /* 0x000fe20008000000 */
[C---:B0-----:R-:W-:Y:S01]  /*00f0*/  IMAD.SHL.U32 R6, R9.reuse, 0x4, RZ ;  /* 0x0000000409067824 */ /* 0x041fe200078e00ff */
[----:B------:R-:W-:Y:S01]  /*0100*/  SHF.R.U32.HI R10, RZ, 0x2, R9 ;  /* 0x00000002ff0a7819 */ /* 0x000fe20000011609 */
[----:B-1----:R-:W-:Y:S01]  /*0110*/  IMAD.WIDE.U32 R2, R9, 0x4, R2 ;  /* 0x0000000409027825 */ /* 0x002fe200078e0002 */
[----:B------:R-:W-:-:S02]  /*0120*/  SHF.R.U32.HI R12, RZ, 0x5, R9 ;  /* 0x00000005ff0c7819 */ /* 0x000fc40000011609 */
[C---:B--2---:R-:W-:Y:S02]  /*0130*/  LEA R5, R7.reuse, R4, 0x18 ;  /* 0x0000000407057211 */ /* 0x044fe400078ec0ff */
[----:B------:R-:W-:Y:S02]  /*0140*/  LEA R7, R7, R0, 0x18 ;  /* 0x0000000007077211 */ /* 0x000fe400078ec0ff */
[----:B------:R-:W-:Y:S01]  /*0150*/  LOP3.LUT R0, R6, 0x7c, RZ, 0xc0, !PT ;  /* 0x0000007c06007812 */ /* 0x000fe200078ec0ff */
[----:B------:R-:W-:-:S04]  /*0160*/  IMAD R10, R10, 0x404, R5 ;  /* 0x000004040a0a7824 */ /* 0x000fc800078e0205 */
[----:B---3--:R-:W-:-:S07]  /*0170*/  IMAD.IADD R0, R0, 0x1, R7 ;  /* 0x0000000100007824 */ /* 0x008fce00078e0207 */
.L_x_40:
[----:B0-----:R-:W0:Y:S01]  /*0180*/  S2R R28, SR_TID.X ;  /* 0x00000000001c7919 */ /* 0x001e220000002100 */
[----:B-1----:R-:W1:Y:S01]  /*0190*/  S2UR UR5, SR_CgaCtaId ;  /* 0x00000000000579c3 */ /* 0x002e620000008800 */
[----:B------:R-:W-:Y:S01]  /*01a0*/  UMOV UR4, 0x400 ;  /* 0x0000040000047882 */ /* 0x000fe20000000000 */
[----:B------:R-:W-:Y:S02]  /*01b0*/  UIADD3 UR7, UPT, UPT, UR6, 0xf, URZ ;  /* 0x0000000f06077890 */ /* 0x000fe4000fffe0ff */
[----:B------:R-:W-:Y:S01]  /*01c0*/  IMAD.U32 R13, RZ, RZ, UR6 ;  /* 0x00000006ff0d7e24 */ /* 0x000fe2000f8e00ff */
[----:B------:R-:W-:Y:S02]  /*01d0*/  UIADD3 UR4, UPT, UPT, UR4, 0x2100, URZ ;  /* 0x0000210004047890 */ /* 0x000fe4000fffe0ff */
[----:B------:R-:W-:Y:S02]  /*01e0*/  UIADD3 UR8, UPT, UPT, UR6, 0xe, URZ ;  /* 0x0000000e06087890 */ /* 0x000fe4000fffe0ff */
[----:B------:R-:W-:Y:S01]  /*01f0*/  UIADD3 UR9, UPT, UPT, UR6, 0xd, URZ ;  /* 0x0000000d06097890 */ /* 0x000fe2000fffe0ff */
[----:B------:R-:W-:Y:S01]  /*0200*/  IMAD.U32 R15, RZ, RZ, UR7 ;  /* 0x00000007ff0f7e24 */ /* 0x000fe2000f8e00ff */
[----:B------:R-:W-:-:S02]  /*0210*/  UIADD3 UR10, UPT, UPT, UR6, 0xc, URZ ;  /* 0x0000000c060a7890 */ /* 0x000fc4000fffe0ff */
[----:B------:R-:W-:Y:S01]  /*0220*/  UIADD3 UR11, UPT, UPT, UR6, 0xb, URZ ;  /* 0x0000000b060b7890 */ /* 0x000fe2000fffe0ff */
[----:B------:R-:W-:Y:S01]  /*0230*/  IMAD.U32 R17, RZ, RZ, UR8 ;  /* 0x00000008ff117e24 */ /* 0x000fe2000f8e00ff */
        /* <DEDUP_REMOVED lines=10> */
[----:B-1----:R-:W-:Y:S01]  /*02e0*/  ULEA UR4, UR5, UR4, 0x18 ;  /* 0x0000000405047291 */ /* 0x002fe2000f8ec0ff */
[----:B------:R-:W-:Y:S01]  /*02f0*/  IMAD.U32 R29, RZ, RZ, UR14 ;  /* 0x0000000eff1d7e24 */ /* 0x000fe2000f8e00ff */
[----:B------:R-:W-:Y:S01]  /*0300*/  UIADD3 UR17, UPT, UPT, UR6, 0x5, URZ ;  /* 0x0000000506117890 */ /* 0x000fe2000fffe0ff */
[----:B------:R-:W-:Y:S01]  /*0310*/  IMAD.U32 R14, RZ, RZ, UR15 ;  /* 0x0000000fff0e7e24 */ /* 0x000fe2000f8e00ff */
[----:B------:R-:W-:Y:S01]  /*0320*/  UIADD3 UR18, UPT, UPT, UR6, 0x4, URZ ;  /* 0x0000000406127890 */ /* 0x000fe2000fffe0ff */
[----:B------:R-:W-:Y:S01]  /*0330*/  IMAD.U32 R16, RZ, RZ, UR16 ;  /* 0x00000010ff107e24 */ /* 0x000fe2000f8e00ff */
[----:B------:R-:W-:Y:S01]  /*0340*/  UIADD3 UR19, UPT, UPT, UR6, 0x3, URZ ;  /* 0x0000000306137890 */ /* 0x000fe2000fffe0ff */
[----:B0-----:R-:W-:Y:S01]  /*0350*/  LEA R28, R28, UR4, 0x2 ;  /* 0x000000041c1c7c11 */ /* 0x001fe2000f8e10ff */
[----:B------:R-:W-:Y:S01]  /*0360*/  UIADD3 UR20, UPT, UPT, UR6, 0x2, URZ ;  /* 0x0000000206147890 */ /* 0x000fe2000fffe0ff */
[----:B------:R-:W-:Y:S01]  /*0370*/  IMAD.U32 R18, RZ, RZ, UR17 ;  /* 0x00000011ff127e24 */ /* 0x000fe2000f8e00ff */
[----:B------:R-:W-:Y:S01]  /*0380*/  UIADD3 UR21, UPT, UPT, UR6, 0x1, URZ ;  /* 0x0000000106157890 */ /* 0x000fe2000fffe0ff */
[----:B------:R-:W-:Y:S01]  /*0390*/  IMAD.U32 R20, RZ, RZ, UR18 ;  /* 0x00000012ff147e24 */ /* 0x000fe2000f8e00ff */
[----:B------:R-:W-:Y:S01]  /*03a0*/  UMOV UR4, 0x2020 ;  /* 0x0000202000047882 */ /* 0x000fe20000000000 */
[----:B------:R-:W-:-:S02]  /*03b0*/  IMAD.U32 R22, RZ, RZ, UR19 ;  /* 0x00000013ff167e24 */ /* 0x000fc4000f8e00ff */
[----:B------:R-:W-:Y:S02]  /*03c0*/  IMAD.U32 R24, RZ, RZ, UR20 ;  /* 0x00000014ff187e24 */ /* 0x000fe4000f8e00ff */
[----:B------:R-:W-:Y:S02]  /*03d0*/  IMAD.U32 R26, RZ, RZ, UR21 ;  /* 0x00000015ff1a7e24 */ /* 0x000fe4000f8e00ff */
[----:B------:R-:W-:-:S07]  /*03e0*/  VIADD R28, R28, 0x2020 ;  /* 0x000020201c1c7836 */ /* 0x000fce0000000000 */
.L_x_27:
[----:B------:R-:W-:-:S05]  /*03f0*/  IMAD.WIDE R4, R13, 0x400, R2 ;  /* 0x000004000d047825 */ /* 0x000fca00078e0202 */
[----:B------:R0:W2:Y:S02]  /*0400*/  LDG.E R7, desc[UR22][R4.64] ;  /* 0x0000001604077981 */ /* 0x0000a4000c1e1900 */
[----:B0-----:R-:W-:-:S05]  /*0410*/  IMAD.WIDE R4, R29, 0x400, R2 ;  /* 0x000004001d047825 */ /* 0x001fca00078e0202 */
[----:B------:R0:W3:Y:S02]  /*0420*/  LDG.E R8, desc[UR22][R4.64] ;  /* 0x0000001604087981 */ /* 0x0000e4000c1e1900 */
[--C-:B0-----:R-:W-:Y:S02]  /*0430*/  IMAD.WIDE R4, R18, 0x400, R2.reuse ;  /* 0x0000040012047825 */ /* 0x101fe400078e0202 */
[----:B--2---:R0:W-:Y:S02]  /*0440*/  STS [R28+-0x2020], R7 ;  /* 0xffdfe0071c007388 */ /* 0x0041e40000000800 */
[--C-:B0-----:R-:W-:Y:S02]  /*0450*/  IMAD.WIDE R6, R14, 0x400, R2.reuse ;  /* 0x000004000e067825 */ /* 0x101fe400078e0202 */
[----:B---3--:R0:W-:Y:S04]  /*0460*/  STS [R28], R8 ;  /* 0x000000081c007388 */ /* 0x0081e80000000800 */
[----:B------:R-:W2:Y:S01]  /*0470*/  LDG.E R6, desc[UR22][R6.64] ;  /* 0x0000001606067981 */ /* 0x000ea2000c1e1900 */
[----:B0-----:R-:W-:-:S03]  /*0480*/  IMAD.WIDE R8, R16, 0x400, R2 ;  /* 0x0000040010087825 */ /* 0x001fc600078e0202 */
[----:B------:R0:W3:Y:S04]  /*0490*/  LDG.E R7, desc[UR22][R4.64] ;  /* 0x0000001604077981 */ /* 0x0000e8000c1e1900 */
[----:B------:R-:W4:Y:S01]  /*04a0*/  LDG.E R9, desc[UR22][R8.64] ;  /* 0x0000001608097981 */ /* 0x000f22000c1e1900 */
[----:B0-----:R-:W-:-:S05]  /*04b0*/  IMAD.WIDE R4, R20, 0x400, R2 ;  /* 0x0000040014047825 */ /* 0x001fca00078e0202 */
[----:B------:R0:W5:Y:S02]  /*04c0*/  LDG.E R8, desc[UR22][R4.64] ;  /* 0x0000001604087981 */ /* 0x000164000c1e1900 */
[--C-:B0-----:R-:W-:Y:S02]  /*04d0*/  IMAD.WIDE R4, R26, 0x400, R2.reuse ;  /* 0x000004001a047825 */ /* 0x101fe400078e0202 */
[----:B--2---:R-:W-:Y:S04]  /*04e0*/  STS [R28+-0x404], R6 ;  /* 0xfffbfc061c007388 */ /* 0x004fe80000000800 */
[----:B---3--:R0:W-:Y:S04]  /*04f0*/  STS [R28+-0xc0c], R7 ;  /* 0xfff3f4071c007388 */ /* 0x0081e80000000800 */
[----:B----4-:R-:W-:Y:S01]  /*0500*/  STS [R28+-0x808], R9 ;  /* 0xfff7f8091c007388 */ /* 0x010fe20000000800 */
[----:B0-----:R-:W-:-:S03]  /*0510*/  IMAD.WIDE R6, R22, 0x400, R2 ;  /* 0x0000040016067825 */ /* 0x001fc600078e0202 */
[----:B-----5:R0:W-:Y:S04]  /*0520*/  STS [R28+-0x1010], R8 ;  /* 0xffeff0081c007388 */ /* 0x0201e80000000800 */
[----:B------:R-:W2:Y:S01]  /*0530*/  LDG.E R6, desc[UR22][R6.64] ;  /* 0x0000001606067981 */ /* 0x000ea2000c1e1900 */
[----:B0-----:R-:W-:-:S03]  /*0540*/  IMAD.WIDE R8, R24, 0x400, R2 ;  /* 0x0000040018087825 */ /* 0x001fc600078e0202 */
[----:B------:R0:W3:Y:S04]  /*0550*/  LDG.E R7, desc[UR22][R4.64] ;  /* 0x0000001604077981 */ /* 0x0000e8000c1e1900 */
[----:B------:R-:W4:Y:S01]  /*0560*/  LDG.E R9, desc[UR22][R8.64] ;  /* 0x0000001608097981 */ /* 0x000f22000c1e1900 */
[----:B0-----:R-:W-:-:S05]  /*0570*/  IMAD.WIDE R4, R27, 0x400, R2 ;  /* 0x000004001b047825 */ /* 0x001fca00078e0202 */
[----:B------:R0:W5:Y:S02]  /*0580*/  LDG.E R8, desc[UR22][R4.64] ;  /* 0x0000001604087981 */ /* 0x000164000c1e1900 */
[----:B0-----:R-:W-:-:S06]  /*0590*/  IMAD.WIDE R4, R19, 0x400, R2 ;  /* 0x0000040013047825 */ /* 0x001fcc00078e0202 */
[----:B------:R-:W5:Y:S04]  /*05a0*/  LDG.E R4, desc[UR22][R4.64] ;  /* 0x0000001604047981 */ /* 0x000f68000c1e1900 */
[----:B--2---:R-:W-:Y:S04]  /*05b0*/  STS [R28+-0x1414], R6 ;  /* 0xffebec061c007388 */ /* 0x004fe80000000800 */
[----:B---3--:R0:W-:Y:S04]  /*05c0*/  STS [R28+-0x1c1c], R7 ;  /* 0xffe3e4071c007388 */ /* 0x0081e80000000800 */
[----:B----4-:R-:W-:Y:S01]  /*05d0*/  STS [R28+-0x1818], R9 ;  /* 0xffe7e8091c007388 */ /* 0x010fe20000000800 */
[----:B0-----:R-:W-:-:S03]  /*05e0*/  IMAD.WIDE R6, R15, 0x400, R2 ;  /* 0x000004000f067825 */ /* 0x001fc600078e0202 */
[----:B-----5:R0:W-:Y:S04]  /*05f0*/  STS [R28+0x404], R8 ;  /* 0x000404081c007388 */ /* 0x0201e80000000800 */
[----:B------:R-:W2:Y:S01]  /*0600*/  LDG.E R6, desc[UR22][R6.64] ;  /* 0x0000001606067981 */ /* 0x000ea2000c1e1900 */
[----:B0-----:R-:W-:-:S06]  /*0610*/  IMAD.WIDE R8, R17, 0x400, R2 ;  /* 0x0000040011087825 */ /* 0x001fcc00078e0202 */
[----:B------:R-:W3:Y:S04]  /*0620*/  LDG.E R9, desc[UR22][R8.64] ;  /* 0x0000001608097981 */ /* 0x000ee8000c1e1900 */
[----:B------:R0:W-:Y:S02]  /*0630*/  STS [R28+0x1414], R4 ;  /* 0x001414041c007388 */ /* 0x0001e40000000800 */
[----:B0-----:R-:W-:-:S06]  /*0640*/  IMAD.WIDE R4, R23, 0x400, R2 ;  /* 0x0000040017047825 */ /* 0x001fcc00078e0202 */
[----:B------:R-:W4:Y:S04]  /*0650*/  LDG.E R5, desc[UR22][R4.64] ;  /* 0x0000001604057981 */ /* 0x000f28000c1e1900 */
[----:B--2---:R0:W-:Y:S02]  /*0660*/  STS [R28+0x1c1c], R6 ;  /* 0x001c1c061c007388 */ /* 0x0041e40000000800 */
[--C-:B0-----:R-:W-:Y:S02]  /*0670*/  IMAD.WIDE R6, R25, 0x400, R2.reuse ;  /* 0x0000040019067825 */ /* 0x101fe400078e0202 */
[----:B---3--:R0:W-:Y:S04]  /*0680*/  STS [R28+0x1818], R9 ;  /* 0x001818091c007388 */ /* 0x0081e80000000800 */
[----:B------:R-:W2:Y:S01]  /*0690*/  LDG.E R7, desc[UR22][R6.64] ;  /* 0x0000001606077981 */ /* 0x000ea2000c1e1900 */
[----:B0-----:R-:W-:-:S06]  /*06a0*/  IMAD.WIDE R8, R21, 0x400, R2 ;  /* 0x0000040015087825 */ /* 0x001fcc00078e0202 */
[----:B------:R-:W3:Y:S01]  /*06b0*/  LDG.E R9, desc[UR22][R8.64] ;  /* 0x0000001608097981 */ /* 0x000ee2000c1e1900 */
[----:B------:R-:W-:-:S04]  /*06c0*/  UIADD3 UR4, UPT, UPT, UR4, 0x4040, URZ ;  /* 0x0000404004047890 */ /* 0x000fc8000fffe0ff */
[----:B------:R-:W-:Y:S01]  /*06d0*/  UISETP.NE.AND UP0, UPT, UR4, 0x12120, UPT ;  /* 0x000121200400788c */ /* 0x000fe2000bf05270 */
[----:B----4-:R-:W-:Y:S01]  /*06e0*/  STS [R28+0xc0c], R5 ;  /* 0x000c0c051c007388 */ /* 0x010fe20000000800 */
[----:B------:R-:W-:Y:S02]  /*06f0*/  VIADD R13, R13, 0x10 ;  /* 0x000000100d0d7836 */ /* 0x000fe40000000000 */
[----:B------:R-:W-:Y:S02]  /*0700*/  VIADD R29, R29, 0x10 ;  /* 0x000000101d1d7836 */ /* 0x000fe40000000000 */
[----:B------:R-:W-:Y:S02]  /*0710*/  VIADD R14, R14, 0x10 ;  /* 0x000000100e0e7836 */ /* 0x000fe40000000000 */
[----:B------:R-:W-:Y:S02]  /*0720*/  VIADD R16, R16, 0x10 ;  /* 0x0000001010107836 */ /* 0x000fe40000000000 */
[----:B------:R-:W-:-:S02]  /*0730*/  VIADD R18, R18, 0x10 ;  /* 0x0000001012127836 */ /* 0x000fc40000000000 */
[----:B------:R-:W-:Y:S02]  /*0740*/  VIADD R20, R20, 0x10 ;  /* 0x0000001014147836 */ /* 0x000fe40000000000 */
        /* <DEDUP_REMOVED lines=9> */
[----:B------:R-:W-:Y:S01]  /*07e0*/  VIADD R21, R21, 0x10 ;  /* 0x0000001015157836 */ /* 0x000fe20000000000 */
[----:B--2---:R-:W-:Y:S04]  /*07f0*/  STS [R28+0x808], R7 ;  /* 0x000808071c007388 */ /* 0x004fe80000000800 */
[----:B---3--:R0:W-:Y:S02]  /*0800*/  STS [R28+0x1010], R9 ;  /* 0x001010091c007388 */ /* 0x0081e40000000800 */
[----:B0-----:R-:W-:Y:S01]  /*0810*/  VIADD R28, R28, 0x4040 ;  /* 0x000040401c1c7836 */ /* 0x001fe20000000000 */
[----:B------:R-:W-:Y:S06]  /*0820*/  BRA.U UP0, `(.L_x_27) ;  /* 0xfffffff900f07547 */ /* 0x000fec000b83ffff */
[----:B------:R-:W0:Y:S01]  /*0830*/  S2R R13, SR_TID.X ;  /* 0x00000000000d7919 */ /* 0x000e220000002100 */
[----:B------:R-:W-:Y:S01]  /*0840*/  IMAD.MOV.U32 R14, RZ, RZ, 0x455f2458 ;  /* 0x455f2458ff0e7424 */ /* 0x000fe200078e00ff */
[----:B------:R-:W-:Y:S01]  /*0850*/  BSSY.RECONVERGENT B0, `(.L_x_28) ;  /* 0x0000251000007945 */ /* 0x000fe20003800200 */
[----:B------:R-:W-:Y:S01]  /*0860*/  IMAD.MOV.U32 R15, RZ, RZ, -0x75bd8fc ;  /* 0xf8a42704ff0f7424 */ /* 0x000fe200078e00ff */
[----:B------:R-:W-:Y:S01]  /*0870*/  BAR.SYNC.DEFER_BLOCKING 0x0 ;  /* 0x0000000000007b1d */ /* 0x000fe20000010000 */
[----:B------:R-:W-:Y:S02]  /*0880*/  IMAD.MOV.U32 R18, RZ, RZ, -0x23270784 ;  /* 0xdcd8f87cff127424 */ /* 0x000fe400078e00ff */
[----:B------:R-:W-:Y:S02]  /*0890*/  IMAD.MOV.U32 R19, RZ, RZ, 0x511db0d6 ;  /* 0x511db0d6ff137424 */ /* 0x000fe400078e00ff */
[----:B------:R-:W-:Y:S02]  /*08a0*/  IMAD.MOV.U32 R8, RZ, RZ, 0x58213ed2 ;  /* 0x58213ed2ff087424 */ /* 0x000fe400078e00ff */
[----:B------:R-:W-:Y:S01]  /*08b0*/  IMAD.MOV.U32 R16, RZ, RZ, 0x58213ed2 ;  /* 0x58213ed2ff107424 */ /* 0x000fe200078e00ff */
[----:B------:R1:W-:Y:S01]  /*08c0*/  STL.64 [R1+0x8], R14 ;  /* 0x0000080e01007387 */ /* 0x0003e20000100a00 */
[----:B------:R-:W-:-:S02]  /*08d0*/  IMAD.MOV.U32 R5, RZ, RZ, -0x75bd8fc ;  /* 0xf8a42704ff057424 */ /* 0x000fc400078e00ff */
[----:B------:R-:W-:Y:S01]  /*08e0*/  IMAD.MOV.U32 R4, RZ, RZ, 0x455f2458 ;  /* 0x455f2458ff047424 */ /* 0x000fe200078e00ff */
[----:B------:R1:W-:Y:S01]  /*08f0*/  STL.64 [R1+0x10], R18 ;  /* 0x0000101201007387 */ /* 0x0003e20000100a00 */
[----:B------:R-:W-:Y:S02]  /*0900*/  IMAD.MOV.U32 R7, RZ, RZ, 0x511db0d6 ;  /* 0x511db0d6ff077424 */ /* 0x000fe400078e00ff */
[----:B------:R-:W-:Y:S01]  /*0910*/  IMAD.MOV.U32 R6, RZ, RZ, -0x23270784 ;  /* 0xdcd8f87cff067424 */ /* 0x000fe200078e00ff */
[----:B------:R1:W-:Y:S01]  /*0920*/  STL [R1+0x4], R8 ;  /* 0x0000040801007387 */ /* 0x0003e20000100800 */
[----:B0-----:R-:W-:-:S04]  /*0930*/  LOP3.LUT R13, R13, 0x3, RZ, 0xc0, !PT ;  /* 0x000000030d0d7812 */ /* 0x001fc800078ec0ff */
[----:B------:R-:W-:-:S13]  /*0940*/  ISETP.NE.AND P0, PT, R13, RZ, PT ;  /* 0x000000ff0d00720c */ /* 0x000fda0003f05270 */
[----:B-1----:R-:W-:Y:S05]  /*0950*/  @!P0 BRA `(.L_x_29) ;  /* 0x0000002400008947 */ /* 0x002fea0003800000 */
[----:B------:R-:W-:Y:S01]  /*0960*/  IMAD.MOV.U32 R16, RZ, RZ, RZ ;  /* 0x000000ffff107224 */ /* 0x000fe200078e00ff */
[----:B------:R-:W-:Y:S01]  /*0970*/  CS2R R6, SRZ ;  /* 0x0000000000067805 */ /* 0x000fe2000001ff00 */
[----:B------:R-:W-:Y:S01]  /*0980*/  IMAD.MOV.U32 R14, RZ, RZ, RZ ;  /* 0x000000ffff0e7224 */ /* 0x000fe200078e00ff */
[----:B------:R-:W-:-:S07]  /*0990*/  CS2R R4, SRZ ;  /* 0x0000000000047805 */ /* 0x000fce000001ff00 */
.L_x_31:
[----:B------:R-:W-:-:S06]  /*09a0*/  IMAD R15, R14, 0x4, R1 ;  /* 0x000000040e0f7824 */ /* 0x000fcc00078e0201 */
[----:B------:R-:W5:Y:S01]  /*09b0*/  LDL R15, [R15+0x4] ;  /* 0x000004000f0f7983 */ /* 0x000f620000100800 */
[----:B------:R-:W-:Y:S01]  /*09c0*/  IMAD.SHL.U32 R17, R14, 0x20, RZ ;  /* 0x000000200e117824 */ /* 0x000fe200078e00ff */
[----:B------:R-:W-:-:S06]  /*09d0*/  UMOV UR4, URZ ;  /* 0x000000ff00047c82 */ /* 0x000fcc0008000000 */
.L_x_30:
[----:B------:R-:W0:Y:S01]  /*09e0*/  LDC.64 R8, c[0x4][RZ] ;  /* 0x01000000ff087b82 */ /* 0x000e220000000a00 */
[----:B-----5:R-:W-:Y:S01]  /*09f0*/  SHF.R.U32.HI R20, RZ, UR4, R15 ;  /* 0x00000004ff147c19 */ /* 0x020fe2000801160f */
[----:B------:R-:W-:-:S03]  /*0a00*/  VIADD R18, R17, UR4 ;  /* 0x0000000411127c36 */ /* 0x000fc60008000000 */
[----:B------:R-:W-:-:S04]  /*0a10*/  LOP3.LUT R19, R20, 0x1, RZ, 0xc0, !PT ;  /* 0x0000000114137812 */ /* 0x000fc800078ec0ff */
[----:B------:R-:W-:Y:S01]  /*0a20*/  ISETP.NE.U32.AND P0, PT, R19, 0x1, PT ;  /* 0x000000011300780c */ /* 0x000fe20003f05070 */
[----:B------:R-:W-:-:S03]  /*0a30*/  IMAD R19, R18, 0x5, RZ ;  /* 0x0000000512137824 */ /* 0x000fc600078e02ff */
[----:B------:R-:W-:Y:S01]  /*0a40*/  R2P PR, R20, 0x7e ;  /* 0x0000007e14007804 */ /* 0x000fe20000000000 */
[----:B0-----:R-:W-:-:S08]  /*0a50*/  IMAD.WIDE.U32 R8, R19, 0x4, R8 ;  /* 0x0000000413087825 */ /* 0x001fd000078e0008 */
[----:B------:R-:W2:Y:S04]  /*0a60*/  @!P0 LDG.E R19, desc[UR22][R8.64] ;  /* 0x0000001608138981 */ /* 0x000ea8000c1e1900 */
[----:B------:R-:W3:Y:S04]  /*0a70*/  @!P0 LDG.E R18, desc[UR22][R8.64+0x10] ;  /* 0x0000101608128981 */ /* 0x000ee8000c1e1900 */
[----:B------:R-:W4:Y:S04]  /*0a80*/  @P1 LDG.E R21, desc[UR22][R8.64+0x14] ;  /* 0x0000141608151981 */ /* 0x000f28000c1e1900 */
[----:B------:R-:W4:Y:S04]  /*0a90*/  @P2 LDG.E R23, desc[UR22][R8.64+0x28] ;  /* 0x0000281608172981 */ /* 0x000f28000c1e1900 */
[----:B------:R-:W4:Y:S04]  /*0aa0*/  @P1 LDG.E R22, desc[UR22][R8.64+0x24] ;  /* 0x0000241608161981 */ /* 0x000f28000c1e1900 */
[----:B------:R-:W4:Y:S04]  /*0ab0*/  @P2 LDG.E R24, desc[UR22][R8.64+0x38] ;  /* 0x0000381608182981 */ /* 0x000f28000c1e1900 */
[----:B------:R-:W4:Y:S04]  /*0ac0*/  @P3 LDG.E R25, desc[UR22][R8.64+0x3c] ;  /* 0x00003c1608193981 */ /* 0x000f28000c1e1900 */
[----:B------:R-:W4:Y:S01]  /*0ad0*/  @P4 LDG.E R27, desc[UR22][R8.64+0x50] ;  /* 0x00005016081b4981 */ /* 0x000f22000c1e1900 */
[----:B--2---:R-:W-:-:S03]  /*0ae0*/  @!P0 LOP3.LUT R16, R16, R19, RZ, 0x3c, !PT ;  /* 0x0000001310108212 */ /* 0x004fc600078e3cff */
[----:B------:R-:W2:Y:S01]  /*0af0*/  @!P0 LDG.E R19, desc[UR22][R8.64+0x4] ;  /* 0x0000041608138981 */ /* 0x000ea2000c1e1900 */
[----:B---3--:R-:W-:-:S03]  /*0b00*/  @!P0 LOP3.LUT R7, R7, R18, RZ, 0x3c, !PT ;  /* 0x0000001207078212 */ /* 0x008fc600078e3cff */
[----:B------:R-:W3:Y:S01]  /*0b10*/  @!P0 LDG.E R18, desc[UR22][R8.64+0x8] ;  /* 0x0000081608128981 */ /* 0x000ee2000c1e1900 */
[----:B----4-:R-:W-:-:S03]  /*0b20*/  @P1 LOP3.LUT R16, R16, R21, RZ, 0x3c, !PT ;  /* 0x0000001510101212 */ /* 0x010fc600078e3cff */
[----:B------:R-:W4:Y:S01]  /*0b30*/  @!P0 LDG.E R21, desc[UR22][R8.64+0xc] ;  /* 0x00000c1608158981 */ /* 0x000f22000c1e1900 */
[----:B------:R-:W-:-:S03]  /*0b40*/  @P2 LOP3.LUT R16, R16, R23, RZ, 0x3c, !PT ;  /* 0x0000001710102212 */ /* 0x000fc600078e3cff */
[----:B------:R-:W4:Y:S01]  /*0b50*/  @P1 LDG.E R23, desc[UR22][R8.64+0x18] ;  /* 0x0000181608171981 */ /* 0x000f22000c1e1900 */
[----:B------:R-:W-:-:S03]  /*0b60*/  @P1 LOP3.LUT R7, R7, R22, RZ, 0x3c, !PT ;  /* 0x0000001607071212 */ /* 0x000fc600078e3cff */
[----:B------:R-:W4:Y:S01]  /*0b70*/  @P2 LDG.E R22, desc[UR22][R8.64+0x30] ;  /* 0x0000301608162981 */ /* 0x000f22000c1e1900 */
[----:B--2---:R-:W-:-:S03]  /*0b80*/  @!P0 LOP3.LUT R4, R4, R19, RZ, 0x3c, !PT ;  /* 0x0000001304048212 */ /* 0x004fc600078e3cff */
[----:B------:R-:W2:Y:S01]  /*0b90*/  @P1 LDG.E R19, desc[UR22][R8.64+0x20] ;  /* 0x0000201608131981 */ /* 0x000ea2000c1e1900 */
[----:B---3--:R-:W-:-:S03]  /*0ba0*/  @!P0 LOP3.LUT R5, R5, R18, RZ, 0x3c, !PT ;  /* 0x0000001205058212 */ /* 0x008fc600078e3cff */
[----:B------:R-:W3:Y:S01]  /*0bb0*/  @P1 LDG.E R18, desc[UR22][R8.64+0x1c] ;  /* 0x00001c1608121981 */ /* 0x000ee2000c1e1900 */
[----:B----4-:R-:W-:-:S03]  /*0bc0*/  @!P0 LOP3.LUT R6, R6, R21, RZ, 0x3c, !PT ;  /* 0x0000001506068212 */ /* 0x010fc600078e3cff */
[----:B------:R-:W4:Y:S01]  /*0bd0*/  @P2 LDG.E R21, desc[UR22][R8.64+0x2c] ;  /* 0x00002c1608152981 */ /* 0x000f22000c1e1900 */
[----:B------:R-:W-:-:S03]  /*0be0*/  @P1 LOP3.LUT R4, R4, R23, RZ, 0x3c, !PT ;  /* 0x0000001704041212 */ /* 0x000fc600078e3cff */
[----:B------:R-:W4:Y:S01]  /*0bf0*/  @P2 LDG.E R23, desc[UR22][R8.64+0x34] ;  /* 0x0000341608172981 */ /* 0x000f22000c1e1900 */
[----:B------:R-:W-:-:S03]  /*0c00*/  @P2 LOP3.LUT R7, R7, R24, RZ, 0x3c, !PT ;  /* 0x0000001807072212 */ /* 0x000fc600078e3cff */
[----:B------:R-:W4:Y:S01]  /*0c10*/  @P3 LDG.E R24, desc[UR22][R8.64+0x4c] ;  /* 0x00004c1608183981 */ /* 0x000f22000c1e1900 */
[----:B------:R-:W-:-:S03]  /*0c20*/  @P3 LOP3.LUT R16, R16, R25, RZ, 0x3c, !PT ;  /* 0x0000001910103212 */ /* 0x000fc600078e3cff */
[----:B------:R-:W4:Y:S01]  /*0c30*/  @P5 LDG.E R25, desc[UR22][R8.64+0x64] ;  /* 0x0000641608195981 */ /* 0x000f22000c1e1900 */
[----:B--2---:R-:W-:-:S03]  /*0c40*/  @P1 LOP3.LUT R6, R6, R19, RZ, 0x3c, !PT ;  /* 0x0000001306061212 */ /* 0x004fc600078e3cff */
[----:B------:R-:W2:Y:S01]  /*0c50*/  @P3 LDG.E R19, desc[UR22][R8.64+0x40] ;  /* 0x0000401608133981 */ /* 0x000ea2000c1e1900 */
[----:B---3--:R-:W-:-:S03]  /*0c60*/  @P1 LOP3.LUT R5, R5, R18, RZ, 0x3c, !PT ;  /* 0x0000001205051212 */ /* 0x008fc600078e3cff */
[----:B------:R-:W3:Y:S01]  /*0c70*/  @P3 LDG.E R18, desc[UR22][R8.64+0x44] ;  /* 0x0000441608123981 */ /* 0x000ee2000c1e1900 */
[----:B------:R-:W-:-:S03]  /*0c80*/  @P2 LOP3.LUT R5, R5, R22, RZ, 0x3c, !PT ;  /* 0x0000001605052212 */ /* 0x000fc600078e3cff */
[----:B------:R-:W3:Y:S01]  /*0c90*/  @P4 LDG.E R22, desc[UR22][R8.64+0x58] ;  /* 0x0000581608164981 */ /* 0x000ee2000c1e1900 */
[----:B----4-:R-:W-:Y:S02]  /*0ca0*/  @P2 LOP3.LUT R4, R4, R21, RZ, 0x3c, !PT ;  /* 0x0000001504042212 */ /* 0x010fe400078e3cff */
[----:B------:R-:W-:Y:S01]  /*0cb0*/  @P2 LOP3.LUT R6, R6, R23, RZ, 0x3c, !PT ;  /* 0x0000001706062212 */ /* 0x000fe200078e3cff */
[----:B------:R-:W4:Y:S04]  /*0cc0*/  @P3 LDG.E R21, desc[UR22][R8.64+0x48] ;  /* 0x0000481608153981 */ /* 0x000f28000c1e1900 */
[----:B------:R-:W4:Y:S01]  /*0cd0*/  @P4 LDG.E R23, desc[UR22][R8.64+0x54] ;  /* 0x0000541608174981 */ /* 0x000f22000c1e1900 */
[----:B------:R-:W-:Y:S02]  /*0ce0*/  @P4 LOP3.LUT R16, R16, R27, RZ, 0x3c, !PT ;  /* 0x0000001b10104212 */ /* 0x000fe400078e3cff */
[----:B------:R-:W-:-:S02]  /*0cf0*/  @P3 LOP3.LUT R7, R7, R24, RZ, 0x3c, !PT ;  /* 0x0000001807073212 */ /* 0x000fc400078e3cff */
        /* <DEDUP_REMOVED lines=9> */
[----:B----4-:R-:W-:-:S03]  /*0d90*/  @P3 LOP3.LUT R6, R6, R21, RZ, 0x3c, !PT ;  /* 0x0000001506063212 */ /* 0x010fc600078e3cff */
[----:B------:R-:W4:Y:S01]  /*0da0*/  @P5 LDG.E R21, desc[UR22][R8.64+0x68] ;  /* 0x0000681608155981 */ /* 0x000f22000c1e1900 */
[----:B------:R-:W-:-:S03]  /*0db0*/  @P4 LOP3.LUT R4, R4, R23, RZ, 0x3c, !PT ;  /* 0x0000001704044212 */ /* 0x000fc600078e3cff */
[----:B------:R-:W4:Y:S01]  /*0dc0*/  @P5 LDG.E R23, desc[UR22][R8.64+0x70] ;  /* 0x0000701608175981 */ /* 0x000f22000c1e1900 */
[----:B------:R-:W-:Y:S02]  /*0dd0*/  LOP3.LUT P0, RZ, R20, 0x80, RZ, 0xc0, !PT ;  /* 0x0000008014ff7812 */ /* 0x000fe4000780c0ff */
[----:B------:R-:W-:Y:S02]  /*0de0*/  @P4 LOP3.LUT R7, R7, R24, RZ, 0x3c, !PT ;  /* 0x0000001807074212 */ /* 0x000fe400078e3cff */
[----:B------:R-:W-:Y:S02]  /*0df0*/  @P6 LOP3.LUT R16, R16, R25, RZ, 0x3c, !PT ;  /* 0x0000001910106212 */ /* 0x000fe400078e3cff */
[----:B------:R-:W4:Y:S07]  /*0e00*/  @P6 LDG.E R25, desc[UR22][R8.64+0x7c] ;  /* 0x00007c1608196981 */ /* 0x000f2e000c1e1900 */
[----:B------:R-:W4:Y:S04]  /*0e10*/  @P0 LDG.E R27, desc[UR22][R8.64+0x8c] ;  /* 0x00008c16081b0981 */ /* 0x000f28000c1e1900 */
[----:B------:R-:W4:Y:S04]  /*0e20*/  @P0 LDG.E R24, desc[UR22][R8.64+0x94] ;  /* 0x0000941608180981 */ /* 0x000f28000c1e1900 */
        /* <DEDUP_REMOVED lines=11> */
[----:B------:R-:W-:Y:S02]  /*0ee0*/  @P6 LOP3.LUT R4, R4, R25, RZ, 0x3c, !PT ;  /* 0x0000001904046212 */ /* 0x000fe400078e3cff */
[----:B------:R-:W-:Y:S02]  /*0ef0*/  @P0 LOP3.LUT R16, R16, R27, RZ, 0x3c, !PT ;  /* 0x0000001b10100212 */ /* 0x000fe400078e3cff */
[----:B--2---:R-:W-:Y:S02]  /*0f00*/  @P6 LOP3.LUT R6, R6, R19, RZ, 0x3c, !PT ;  /* 0x0000001306066212 */ /* 0x004fe400078e3cff */
[----:B---3--:R-:W-:Y:S02]  /*0f10*/  @P6 LOP3.LUT R5, R5, R18, RZ, 0x3c, !PT ;  /* 0x0000001205056212 */ /* 0x008fe400078e3cff */
[----:B------:R-:W-:Y:S02]  /*0f20*/  @P6 LOP3.LUT R7, R7, R22, RZ, 0x3c, !PT ;  /* 0x0000001607076212 */ /* 0x000fe400078e3cff */
[----:B------:R-:W-:-:S02]  /*0f30*/  @P0 LOP3.LUT R5, R5, R24, RZ, 0x3c, !PT ;  /* 0x0000001805050212 */ /* 0x000fc400078e3cff */
[----:B----4-:R-:W-:Y:S02]  /*0f40*/  @P0 LOP3.LUT R4, R4, R21, RZ, 0x3c, !PT ;  /* 0x0000001504040212 */ /* 0x010fe400078e3cff */
[----:B------:R-:W-:Y:S02]  /*0f50*/  @P0 LOP3.LUT R7, R7, R26, RZ, 0x3c, !PT ;  /* 0x0000001a07070212 */ /* 0x000fe400078e3cff */
[----:B------:R-:W-:Y:S02]  /*0f60*/  @P0 LOP3.LUT R6, R6, R23, RZ, 0x3c, !PT ;  /* 0x0000001706060212 */ /* 0x000fe400078e3cff */
[----:B------:R-:W-:-:S13]  /*0f70*/  R2P PR, R20.B1, 0x7f ;  /* 0x0000007f14007804 */ /* 0x000fda0000001000 */
[----:B------:R-:W2:Y:S04]  /*0f80*/  @P0 LDG.E R19, desc[UR22][R8.64+0xa0] ;  /* 0x0000a01608130981 */ /* 0x000ea8000c1e1900 */
[----:B------:R-:W3:Y:S04]  /*0f90*/  @P1 LDG.E R23, desc[UR22][R8.64+0xb4] ;  /* 0x0000b41608171981 */ /* 0x000ee8000c1e1900 */
[----:B------:R-:W4:Y:S04]  /*0fa0*/  @P0 LDG.E R21, desc[UR22][R8.64+0xa4] ;  /* 0x0000a41608150981 */ /* 0x000f28000c1e1900 */
[----:B------:R-:W4:Y:S04]  /*0fb0*/  @P2 LDG.E R25, desc[UR22][R8.64+0xc8] ;  /* 0x0000c81608192981 */ /* 0x000f28000c1e1900 */
[----:B------:R-:W4:Y:S04]  /*0fc0*/  @P3 LDG.E R27, desc[UR22][R8.64+0xdc] ;  /* 0x0000dc16081b3981 */ /* 0x000f28000c1e1900 */
[----:B------:R-:W4:Y:S04]  /*0fd0*/  @P0 LDG.E R18, desc[UR22][R8.64+0xa8] ;  /* 0x0000a81608120981 */ /* 0x000f28000c1e1900 */
[----:B------:R-:W4:Y:S04]  /*0fe0*/  @P0 LDG.E R22, desc[UR22][R8.64+0xb0] ;  /* 0x0000b01608160981 */ /* 0x000f28000c1e1900 */
[----:B------:R-:W4:Y:S04]  /*0ff0*/  @P4 LDG.E R29, desc[UR22][R8.64+0xf0] ;  /* 0x0000f016081d4981 */ /* 0x000f28000c1e1900 */
[----:B------:R-:W4:Y:S01]  /*1000*/  @P1 LDG.E R24, desc[UR22][R8.64+0xc4] ;  /* 0x0000c41608181981 */ /* 0x000f22000c1e1900 */
[----:B--2---:R-:W-:-:S03]  /*1010*/  @P0 LOP3.LUT R16, R16, R19, RZ, 0x3c, !PT ;  /* 0x0000001310100212 */ /* 0x004fc600078e3cff */
[----:B------:R-:W2:Y:S01]  /*1020*/  @P0 LDG.E R19, desc[UR22][R8.64+0xac] ;  /* 0x0000ac1608130981 */ /* 0x000ea2000c1e1900 */
[----:B---3--:R-:W-:-:S03]  /*1030*/  @P1 LOP3.LUT R16, R16, R23, RZ, 0x3c, !PT ;  /* 0x0000001710101212 */ /* 0x008fc600078e3cff */
[----:B------:R-:W3:Y:S01]  /*1040*/  @P1 LDG.E R23, desc[UR22][R8.64+0xc0] ;  /* 0x0000c01608171981 */ /* 0x000ee2000c1e1900 */
[----:B----4-:R-:W-:-:S03]  /*1050*/  @P0 LOP3.LUT R4, R4, R21, RZ, 0x3c, !PT ;  /* 0x0000001504040212 */ /* 0x010fc600078e3cff */
[----:B------:R-:W4:Y:S01]  /*1060*/  @P1 LDG.E R21, desc[UR22][R8.64+0xb8] ;  /* 0x0000b81608151981 */ /* 0x000f22000c1e1900 */
[----:B------:R-:W-:-:S03]  /*1070*/  @P2 LOP3.LUT R16, R16, R25, RZ, 0x3c, !PT ;  /* 0x0000001910102212 */ /* 0x000fc600078e3cff */
[----:B------:R-:W4:Y:S01]  /*1080*/  @P5 LDG.E R25, desc[UR22][R8.64+0x104] ;  /* 0x0001041608195981 */ /* 0x000f22000c1e1900 */
[----:B------:R-:W-:-:S03]  /*1090*/  @P3 LOP3.LUT R16, R16, R27, RZ, 0x3c, !PT ;  /* 0x0000001b10103212 */ /* 0x000fc600078e3cff */
[----:B------:R-:W4:Y:S01]  /*10a0*/  @P6 LDG.E R27, desc[UR22][R8.64+0x118] ;  /* 0x00011816081b6981 */ /* 0x000f22000c1e1900 */
[----:B------:R-:W-:-:S03]  /*10b0*/  @P0 LOP3.LUT R5, R5, R18, RZ, 0x3c, !PT ;  /* 0x0000001205050212 */ /* 0x000fc600078e3cff */
[----:B------:R-:W4:Y:S01]  /*10c0*/  @P1 LDG.E R18, desc[UR22][R8.64+0xbc] ;  /* 0x0000bc1608121981 */ /* 0x000f22000c1e1900 */
[----:B------:R-:W-:-:S03]  /*10d0*/  @P0 LOP3.LUT R7, R7, R22, RZ, 0x3c, !PT ;  /* 0x0000001607070212 */ /* 0x000fc600078e3cff */
[----:B------:R-:W4:Y:S01]  /*10e0*/  @P2 LDG.E R22, desc[UR22][R8.64+0xd8] ;  /* 0x0000d81608162981 */ /* 0x000f22000c1e1900 */
[----:B------:R-:W-:Y:S02]  /*10f0*/  @P4 LOP3.LUT R16, R16, R29, RZ, 0x3c, !PT ;  /* 0x0000001d10104212 */ /* 0x000fe400078e3cff */
[----:B------:R-:W-:Y:S02]  /*1100*/  @P1 LOP3.LUT R7, R7, R24, RZ, 0x3c, !PT ;  /* 0x0000001807071212 */ /* 0x000fe400078e3cff */
[----:B------:R-:W4:Y:S01]  /*1110*/  @P3 LDG.E R24, desc[UR22][R8.64+0xe4] ;  /* 0x0000e41608183981 */ /* 0x000f22000c1e1900 */
[----:B--2---:R-:W-:-:S03]  /*1120*/  @P0 LOP3.LUT R6, R6, R19, RZ, 0x3c, !PT ;  /* 0x0000001306060212 */ /* 0x004fc600078e3cff */
[----:B------:R-:W2:Y:S01]  /*1130*/  @P2 LDG.E R19, desc[UR22][R8.64+0xcc] ;  /* 0x0000cc1608132981 */ /* 0x000ea2000c1e1900 */
[----:B------:R-:W-:Y:S02]  /*1140*/  LOP3.LUT P0, RZ, R20, 0x8000, RZ, 0xc0, !PT ;  /* 0x0000800014ff7812 */ /* 0x000fe4000780c0ff */
[----:B---3--:R-:W-:Y:S01]  /*1150*/  @P1 LOP3.LUT R6, R6, R23, RZ, 0x3c, !PT ;  /* 0x0000001706061212 */ /* 0x008fe200078e3cff */
[----:B------:R-:W3:Y:S01]  /*1160*/  @P2 LDG.E R20, desc[UR22][R8.64+0xd0] ;  /* 0x0000d01608142981 */ /* 0x000ee2000c1e1900 */
[----:B----4-:R-:W-:-:S03]  /*1170*/  @P1 LOP3.LUT R4, R4, R21, RZ, 0x3c, !PT ;  /* 0x0000001504041212 */ /* 0x010fc600078e3cff */
[----:B------:R-:W4:Y:S04]  /*1180*/  @P2 LDG.E R21, desc[UR22][R8.64+0xd4] ;  /* 0x0000d41608152981 */ /* 0x000f28000c1e1900 */
[----:B------:R-:W4:Y:S01]  /*1190*/  @P3 LDG.E R23, desc[UR22][R8.64+0xe0] ;  /* 0x0000e01608173981 */ /* 0x000f22000c1e1900 */
[----:B------:R-:W-:-:S03]  /*11a0*/  @P5 LOP3.LUT R16, R16, R25, RZ, 0x3c, !PT ;  /* 0x0000001910105212 */ /* 0x000fc600078e3cff */
[----:B------:R-:W4:Y:S01]  /*11b0*/  @P3 LDG.E R25, desc[UR22][R8.64+0xe8] ;  /* 0x0000e81608193981 */ /* 0x000f22000c1e1900 */
[----:B------:R-:W-:-:S03]  /*11c0*/  @P1 LOP3.LUT R5, R5, R18, RZ, 0x3c, !PT ;  /* 0x0000001205051212 */ /* 0x000fc600078e3cff */
[----:B------:R-:W4:Y:S01]  /*11d0*/  @P3 LDG.E R18, desc[UR22][R8.64+0xec] ;  /* 0x0000ec1608123981 */ /* 0x000f22000c1e1900 */
[----:B------:R-:W-:-:S03]  /*11e0*/  @P2 LOP3.LUT R7, R7, R22, RZ, 0x3c, !PT ;  /* 0x0000001607072212 */ /* 0x000fc600078e3cff */
        /* <DEDUP_REMOVED lines=9> */
[----:B------:R-:W2:Y:S01]  /*1280*/  @P4 LDG.E R23, desc[UR22][R8.64+0xfc] ;  /* 0x0000fc1608174981 */ /* 0x000ea2000c1e1900 */
[----:B------:R-:W-:Y:S02]  /*1290*/  @P3 LOP3.LUT R5, R5, R24, RZ, 0x3c, !PT ;  /* 0x0000001805053212 */ /* 0x000fe400078e3cff */
[----:B------:R-:W-:Y:S01]  /*12a0*/  @P3 LOP3.LUT R6, R6, R25, RZ, 0x3c, !PT ;  /* 0x0000001906063212 */ /* 0x000fe200078e3cff */
[----:B------:R-:W2:Y:S04]  /*12b0*/  @P5 LDG.E R24, desc[UR22][R8.64+0x10c] ;  /* 0x00010c1608185981 */ /* 0x000ea8000c1e1900 */
[----:B------:R-:W2:Y:S01]  /*12c0*/  @P5 LDG.E R25, desc[UR22][R8.64+0x108] ;  /* 0x0001081608195981 */ /* 0x000ea2000c1e1900 */
[----:B------:R-:W-:-:S03]  /*12d0*/  @P3 LOP3.LUT R7, R7, R18, RZ, 0x3c, !PT ;  /* 0x0000001207073212 */ /* 0x000fc600078e3cff */
[----:B------:R-:W2:Y:S01]  /*12e0*/  @P5 LDG.E R18, desc[UR22][R8.64+0x114] ;  /* 0x0001141608125981 */ /* 0x000ea2000c1e1900 */
[----:B------:R-:W-:-:S03]  /*12f0*/  @P4 LOP3.LUT R7, R7, R22, RZ, 0x3c, !PT ;  /* 0x0000001607074212 */ /* 0x000fc600078e3cff */
[----:B------:R-:W2:Y:S01]  /*1300*/  @P6 LDG.E R22, desc[UR22][R8.64+0x128] ;  /* 0x0001281608166981 */ /* 0x000ea2000c1e1900 */
[----:B------:R-:W-:-:S03]  /*1310*/  @P6 LOP3.LUT R16, R16, R27, RZ, 0x3c, !PT ;  /* 0x0000001b10106212 */ /* 0x000fc600078e3cff */
[----:B------:R-:W2:Y:S01]  /*1320*/  @P0 LDG.E R27, desc[UR22][R8.64+0x12c] ;  /* 0x00012c16081b0981 */ /* 0x000ea2000c1e1900 */
[----:B---3--:R-:W-:-:S03]  /*1330*/  @P4 LOP3.LUT R5, R5, R20, RZ, 0x3c, !PT ;  /* 0x0000001405054212 */ /* 0x008fc600078e3cff */
[----:B------:R-:W3:Y:S01]  /*1340*/  @P6 LDG.E R20, desc[UR22][R8.64+0x120] ;  /* 0x0001201608146981 */ /* 0x000ee2000c1e1900 */
[----:B----4-:R-:W-:-:S03]  /*1350*/  @P4 LOP3.LUT R4, R4, R21, RZ, 0x3c, !PT ;  /* 0x0000001504044212 */ /* 0x010fc600078e3cff */
[----:B------:R-:W4:Y:S01]  /*1360*/  @P6 LDG.E R21, desc[UR22][R8.64+0x11c] ;  /* 0x00011c1608156981 */ /* 0x000f22000c1e1900 */
[----:B--2---:R-:W-:-:S03]  /*1370*/  @P4 LOP3.LUT R6, R6, R23, RZ, 0x3c, !PT ;  /* 0x0000001706064212 */ /* 0x004fc600078e3cff */
[----:B------:R-:W2:Y:S01]  /*1380*/  @P6 LDG.E R23, desc[UR22][R8.64+0x124] ;  /* 0x0001241608176981 */ /* 0x000ea2000c1e1900 */
[----:B------:R-:W-:Y:S02]  /*1390*/  @P5 LOP3.LUT R5, R5, R24, RZ, 0x3c, !PT ;  /* 0x0000001805055212 */ /* 0x000fe400078e3cff */
[----:B------:R-:W-:Y:S01]  /*13a0*/  @P5 LOP3.LUT R6, R6, R19, RZ, 0x3c, !PT ;  /* 0x0000001306065212 */ /* 0x000fe200078e3cff */
[----:B------:R-:W2:Y:S01]  /*13b0*/  @P0 LDG.E R24, desc[UR22][R8.64+0x134] ;  /* 0x0001341608180981 */ /* 0x000ea2000c1e1900 */
[----:B------:R-:W-:-:S03]  /*13c0*/  @P5 LOP3.LUT R4, R4, R25, RZ, 0x3c, !PT ;  /* 0x0000001904045212 */ /* 0x000fc600078e3cff */
[----:B------:R-:W2:Y:S04]  /*13d0*/  @P0 LDG.E R19, desc[UR22][R8.64+0x130] ;  /* 0x0001301608130981 */ /* 0x000ea8000c1e1900 */
[----:B------:R-:W2:Y:S01]  /*13e0*/  @P0 LDG.E R25, desc[UR22][R8.64+0x138] ;  /* 0x0001381608190981 */ /* 0x000ea2000c1e1900 */
[----:B------:R-:W-:Y:S01]  /*13f0*/  UIADD3 UR4, UPT, UPT, UR4, 0x10, URZ ;  /* 0x0000001004047890 */ /* 0x000fe2000fffe0ff */
[----:B------:R-:W-:-:S03]  /*1400*/  @P5 LOP3.LUT R7, R7, R18, RZ, 0x3c, !PT ;  /* 0x0000001207075212 */ /* 0x000fc600078e3cff */
[----:B------:R-:W-:Y:S01]  /*1410*/  UISETP.NE.AND UP0, UPT, UR4, 0x20, UPT ;  /* 0x000000200400788c */ /* 0x000fe2000bf05270 */
[----:B------:R-:W-:Y:S02]  /*1420*/  @P6 LOP3.LUT R7, R7, R22, RZ, 0x3c, !PT ;  /* 0x0000001607076212 */ /* 0x000fe400078e3cff */
[----:B------:R-:W-:Y:S02]  /*1430*/  @P0 LOP3.LUT R16, R16, R27, RZ, 0x3c, !PT ;  /* 0x0000001b10100212 */ /* 0x000fe400078e3cff */
[----:B------:R-:W-:Y:S02]  /*1440*/  @P0 LOP3.LUT R7, R7, R26, RZ, 0x3c, !PT ;  /* 0x0000001a07070212 */ /* 0x000fe400078e3cff */
[----:B---3--:R-:W-:Y:S02]  /*1450*/  @P6 LOP3.LUT R5, R5, R20, RZ, 0x3c, !PT ;  /* 0x0000001405056212 */ /* 0x008fe400078e3cff */
[----:B----4-:R-:W-:Y:S02]  /*1460*/  @P6 LOP3.LUT R4, R4, R21, RZ, 0x3c, !PT ;  /* 0x0000001504046212 */ /* 0x010fe400078e3cff */
[----:B--2---:R-:W-:-:S02]  /*1470*/  @P6 LOP3.LUT R6, R6, R23, RZ, 0x3c, !PT ;  /* 0x0000001706066212 */ /* 0x004fc400078e3cff */
[----:B------:R-:W-:Y:S02]  /*1480*/  @P0 LOP3.LUT R5, R5, R24, RZ, 0x3c, !PT ;  /* 0x0000001805050212 */ /* 0x000fe400078e3cff */
[----:B------:R-:W-:Y:S02]  /*1490*/  @P0 LOP3.LUT R4, R4, R19, RZ, 0x3c, !PT ;  /* 0x0000001304040212 */ /* 0x000fe400078e3cff */
[----:B------:R-:W-:Y:S01]  /*14a0*/  @P0 LOP3.LUT R6, R6, R25, RZ, 0x3c, !PT ;  /* 0x0000001906060212 */ /* 0x000fe200078e3cff */
[----:B------:R-:W-:Y:S06]  /*14b0*/  BRA.U UP0, `(.L_x_30) ;  /* 0xfffffff500487547 */ /* 0x000fec000b83ffff */
[----:B------:R-:W-:-:S05]  /*14c0*/  VIADD R14, R14, 0x1 ;  /* 0x000000010e0e7836 */ /* 0x000fca0000000000 */
[----:B------:R-:W-:-:S13]  /*14d0*/  ISETP.NE.AND P0, PT, R14, 0x5, PT ;  /* 0x000000050e00780c */ /* 0x000fda0003f05270 */
[----:B------:R-:W-:Y:S05]  /*14e0*/  @P0 BRA `(.L_x_31) ;  /* 0xfffffff4002c0947 */ /* 0x000fea000383ffff */
[----:B------:R0:W-:Y:S01]  /*14f0*/  STL [R1+0x4], R16 ;  /* 0x0000041001007387 */ /* 0x0001e20000100800 */
[----:B------:R-:W-:-:S03]  /*1500*/  ISETP.NE.AND P0, PT, R13, 0x1, PT ;  /* 0x000000010d00780c */ /* 0x000fc60003f05270 */
[----:B------:R0:W-:Y:S04]  /*1510*/  STL.64 [R1+0x8], R4 ;  /* 0x0000080401007387 */ /* 0x0001e80000100a00 */
[----:B------:R0:W-:Y:S06]  /*1520*/  STL.64 [R1+0x10], R6 ;  /* 0x0000100601007387 */ /* 0x0001ec0000100a00 */
[----:B------:R-:W-:Y:S05]  /*1530*/  @!P0 BRA `(.L_x_29) ;  /* 0x0000001800088947 */ /* 0x000fea0003800000 */
[----:B------:R-:W-:Y:S01]  /*1540*/  UMOV UR4, URZ ;  /* 0x000000ff00047c82 */ /* 0x000fe20008000000 */
[----:B------:R-:W-:Y:S01]  /*1550*/  UMOV UR5, URZ ;  /* 0x000000ff00057c82 */ /* 0x000fe20008000000 */
[----:B0-----:R-:W-:Y:S02]  /*1560*/  IMAD.MOV.U32 R16, RZ, RZ, RZ ;  /* 0x000000ffff107224 */ /* 0x001fe400078e00ff */
[----:B------:R-:W-:Y:S02]  /*1570*/  IMAD.MOV.U32 R14, RZ, RZ, RZ ;  /* 0x000000ffff0e7224 */ /* 0x000fe400078e00ff */
[----:B------:R-:W-:Y:S02]  /*1580*/  IMAD.U32 R7, RZ, RZ, UR4 ;  /* 0x00000004ff077e24 */ /* 0x000fe4000f8e00ff */
[----:B------:R-:W-:Y:S02]  /*1590*/  IMAD.U32 R6, RZ, RZ, UR5 ;  /* 0x00000005ff067e24 */ /* 0x000fe4000f8e00ff */
[----:B------:R-:W-:-:S02]  /*15a0*/  IMAD.U32 R5, RZ, RZ, UR4 ;  /* 0x00000004ff057e24 */ /* 0x000fc4000f8e00ff */
[----:B------:R-:W-:-:S07]  /*15b0*/  IMAD.U32 R4, RZ, RZ, UR5 ;  /* 0x00000005ff047e24 */ /* 0x000fce000f8e00ff */
.L_x_33:
[----:B------:R-:W-:-:S06]  /*15c0*/  IMAD R15, R14, 0x4, R1 ;  /* 0x000000040e0f7824 */ /* 0x000fcc00078e0201 */
[----:B------:R-:W5:Y:S01]  /*15d0*/  LDL R15, [R15+0x4] ;  /* 0x000004000f0f7983 */ /* 0x000f620000100800 */
[----:B------:R-:W-:Y:S01]  /*15e0*/  IMAD.SHL.U32 R17, R14, 0x20, RZ ;  /* 0x000000200e117824 */ /* 0x000fe200078e00ff */
[----:B------:R-:W-:-:S06]  /*15f0*/  UMOV UR4, URZ ;  /* 0x000000ff00047c82 */ /* 0x000fcc0008000000 */
.L_x_32:
        /* <DEDUP_REMOVED lines=184> */
[----:B-1----:R-:W-:Y:S02]  /*2180*/  IMAD.MOV.U32 R16, RZ, RZ, RZ ;  /* 0x000000ffff107224 */ /* 0x002fe400078e00ff */
[----:B------:R-:W-:Y:S02]  /*2190*/  IMAD.MOV.U32 R14, RZ, RZ, RZ ;  /* 0x000000ffff0e7224 */ /* 0x000fe400078e00ff */
[----:B------:R-:W-:Y:S02]  /*21a0*/  IMAD.U32 R7, RZ, RZ, UR4 ;  /* 0x00000004ff077e24 */ /* 0x000fe4000f8e00ff */
[----:B------:R-:W-:Y:S02]  /*21b0*/  IMAD.U32 R6, RZ, RZ, UR5 ;  /* 0x00000005ff067e24 */ /* 0x000fe4000f8e00ff */
[----:B------:R-:W-:-:S02]  /*21c0*/  IMAD.U32 R5, RZ, RZ, UR4 ;  /* 0x00000004ff057e24 */ /* 0x000fc4000f8e00ff */
[----:B------:R-:W-:-:S07]  /*21d0*/  IMAD.U32 R4, RZ, RZ, UR5 ;  /* 0x00000005ff047e24 */ /* 0x000fce000f8e00ff */
.L_x_35:
[----:B------:R-:W-:-:S06]  /*21e0*/  IMAD R15, R14, 0x4, R1 ;  /* 0x000000040e0f7824 */ /* 0x000fcc00078e0201 */
[----:B------:R-:W5:Y:S01]  /*21f0*/  LDL R15, [R15+0x4] ;  /* 0x000004000f0f7983 */ /* 0x000f620000100800 */
[----:B------:R-:W-:Y:S01]  /*2200*/  IMAD.SHL.U32 R17, R14, 0x20, RZ ;  /* 0x000000200e117824 */ /* 0x000fe200078e00ff */
[----:B------:R-:W-:-:S06]  /*2210*/  UMOV UR4, URZ ;  /* 0x000000ff00047c82 */ /* 0x000fcc0008000000 */
.L_x_34:
        /* <DEDUP_REMOVED lines=177> */
[----:B------:R2:W-:Y:S04]  /*2d30*/  STL [R1+0x4], R16 ;  /* 0x0000041001007387 */ /* 0x0005e80000100800 */
[----:B------:R2:W-:Y:S04]  /*2d40*/  STL.64 [R1+0x8], R4 ;  /* 0x0000080401007387 */ /* 0x0005e80000100a00 */
[----:B------:R2:W-:Y:S02]  /*2d50*/  STL [R1+0x10], R6 ;  /* 0x0000100601007387 */ /* 0x0005e40000100800 */
.L_x_29:
[----:B------:R-:W-:Y:S05]  /*2d60*/  BSYNC.RECONVERGENT B0 ;  /* 0x0000000000007941 */ /* 0x000fea0003800200 */
.L_x_28:
[----:B------:R3:W-:Y:S01]  /*2d70*/  STL.64 [R1+0x18], RZ ;  /* 0x000018ff01007387 */ /* 0x0007e20000100a00 */
[----:B------:R-:W-:Y:S01]  /*2d80*/  IMAD.MOV.U32 R8, RZ, RZ, RZ ;  /* 0x000000ffff087224 */ /* 0x000fe200078e00ff */
[----:B------:R-:W-:Y:S02]  /*2d90*/  UMOV UR4, 0x2abc4dd5 ;  /* 0x2abc4dd500047882 */ /* 0x000fe40000000000 */
[----:B------:R3:W-:Y:S04]  /*2da0*/  STL [R1+0x20], RZ ;  /* 0x000020ff01007387 */ /* 0x0007e80000100800 */
[----:B------:R3:W-:Y:S04]  /*2db0*/  STL.64 [R1+0x28], RZ ;  /* 0x000028ff01007387 */ /* 0x0007e80000100a00 */
[----:B------:R3:W-:Y:S04]  /*2dc0*/  STL.64 [R1+0x30], RZ ;  /* 0x000030ff01007387 */ /* 0x0007e80000100a00 */
[----:B------:R3:W-:Y:S04]  /*2dd0*/  STL.64 [R1+0x38], RZ ;  /* 0x000038ff01007387 */ /* 0x0007e80000100a00 */
[----:B------:R3:W-:Y:S02]  /*2de0*/  STL.64 [R1+0x40], RZ ;  /* 0x000040ff01007387 */ /* 0x0007e40000100a00 */
.L_x_36:
[----:B----4-:R-:W-:-:S05]  /*2df0*/  SHF.R.U32.HI R14, RZ, 0x5, R8 ;  /* 0x00000005ff0e7819 */ /* 0x010fca0000011608 */
[----:B------:R-:W-:-:S05]  /*2e00*/  IMAD R9, R14, 0x4, R11 ;  /* 0x000000040e097824 */ /* 0x000fca00078e020b */
[----:B------:R-:W4:Y:S01]  /*2e10*/  LDL R14, [R9] ;  /* 0x00000000090e7983 */ /* 0x000f220000100800 */
[----:B------:R-:W-:Y:S02]  /*2e20*/  SHF.R.U32.HI R15, RZ, 0x2, R16 ;  /* 0x00000002ff0f7819 */ /* 0x000fe40000011610 */
[----:B------:R-:W-:Y:S02]  /*2e30*/  SHF.R.U32.HI R19, RZ, 0x2, R4 ;  /* 0x00000002ff137819 */ /* 0x000fe40000011604 */
[----:B------:R-:W-:Y:S01]  /*2e40*/  LOP3.LUT R15, R15, R16, RZ, 0x3c, !PT ;  /* 0x000000100f0f7212 */ /* 0x000fe200078e3cff */
[----:B012---:R-:W-:Y:S01]  /*2e50*/  IMAD.SHL.U32 R16, R7, 0x10, RZ ;  /* 0x0000001007107824 */ /* 0x007fe200078e00ff */
[----:B------:R-:W-:Y:S02]  /*2e60*/  LOP3.LUT R19, R19, R4, RZ, 0x3c, !PT ;  /* 0x0000000413137212 */ /* 0x000fe400078e3cff */
[----:B------:R-:W-:Y:S01]  /*2e70*/  SHF.R.U32.HI R18, RZ, 0x2, R5 ;  /* 0x00000002ff127819 */ /* 0x000fe20000011605 */
[----:B------:R-:W-:-:S03]  /*2e80*/  IMAD.SHL.U32 R17, R15, 0x2, RZ ;  /* 0x000000020f117824 */ /* 0x000fc600078e00ff */
[----:B------:R-:W-:Y:S02]  /*2e90*/  LOP3.LUT R18, R18, R5, RZ, 0x3c, !PT ;  /* 0x0000000512127212 */ /* 0x000fe400078e3cff */
[----:B------:R-:W-:Y:S01]  /*2ea0*/  LOP3.LUT R16, R15, R17, R16, 0x96, !PT ;  /* 0x000000110f107212 */ /* 0x000fe200078e9610 */
[----:B------:R-:W-:Y:S01]  /*2eb0*/  IMAD.SHL.U32 R15, R19, 0x2, RZ ;  /* 0x00000002130f7824 */ /* 0x000fe200078e00ff */
[----:B------:R-:W-:Y:S02]  /*2ec0*/  SHF.R.U32.HI R17, RZ, 0x2, R6 ;  /* 0x00000002ff117819 */ /* 0x000fe40000011606 */
[----:B------:R-:W-:Y:S02]  /*2ed0*/  LOP3.LUT R4, R16, R7, RZ, 0x3c, !PT ;  /* 0x0000000710047212 */ /* 0x000fe400078e3cff */
[----:B------:R-:W-:-:S03]  /*2ee0*/  LOP3.LUT R17, R17, R6, RZ, 0x3c, !PT ;  /* 0x0000000611117212 */ /* 0x000fc600078e3cff */
[----:B------:R-:W-:-:S05]  /*2ef0*/  IMAD.SHL.U32 R16, R4, 0x10, RZ ;  /* 0x0000001004107824 */ /* 0x000fca00078e00ff */
[----:B------:R-:W-:Y:S01]  /*2f00*/  LOP3.LUT R15, R19, R15, R16, 0x96, !PT ;  /* 0x0000000f130f7212 */ /* 0x000fe200078e9610 */
[----:B------:R-:W-:-:S03]  /*2f10*/  IMAD.SHL.U32 R16, R18, 0x2, RZ ;  /* 0x0000000212107824 */ /* 0x000fc600078e00ff */
[----:B------:R-:W-:-:S04]  /*2f20*/  LOP3.LUT R5, R15, R4, RZ, 0x3c, !PT ;  /* 0x000000040f057212 */ /* 0x000fc800078e3cff */
[----:B------:R-:W-:Y:S01]  /*2f30*/  SHF.R.U32.HI R20, RZ, 0x2, R5 ;  /* 0x00000002ff147819 */ /* 0x000fe20000011605 */
[----:B------:R-:W-:-:S03]  /*2f40*/  IMAD.SHL.U32 R15, R5, 0x10, RZ ;  /* 0x00000010050f7824 */ /* 0x000fc600078e00ff */
[-C--:B------:R-:W-:Y:S02]  /*2f50*/  LOP3.LUT R20, R20, R5.reuse, RZ, 0x3c, !PT ;  /* 0x0000000514147212 */ /* 0x080fe400078e3cff */
[----:B------:R-:W-:Y:S01]  /*2f60*/  LOP3.LUT R16, R18, R16, R15, 0x96, !PT ;  /* 0x0000001012107212 */ /* 0x000fe200078e960f */
[----:B------:R-:W-:Y:S01]  /*2f70*/  IMAD.SHL.U32 R15, R17, 0x2, RZ ;  /* 0x00000002110f7824 */ /* 0x000fe200078e00ff */
[----:B------:R-:W-:Y:S02]  /*2f80*/  SHF.R.U32.HI R18, RZ, 0x2, R7 ;  /* 0x00000002ff127819 */ /* 0x000fe40000011607 */
[----:B------:R-:W-:Y:S01]  /*2f90*/  LOP3.LUT R6, R16, R5, RZ, 0x3c, !PT ;  /* 0x0000000510067212 */ /* 0x000fe200078e3cff */
[----:B------:R-:W-:Y:S01]  /*2fa0*/  VIADD R5, R5, UR4 ;  /* 0x0000000405057c36 */ /* 0x000fe20008000000 */
[----:B------:R-:W-:Y:S02]  /*2fb0*/  LOP3.LUT R7, R18, R7, RZ, 0x3c, !PT ;  /* 0x0000000712077212 */ /* 0x000fe400078e3cff */
[----:B------:R-:W-:Y:S01]  /*2fc0*/  SHF.R.U32.HI R19, RZ, 0x2, R6 ;  /* 0x00000002ff137819 */ /* 0x000fe20000011606 */
[----:B------:R-:W-:-:S05]  /*2fd0*/  IMAD.SHL.U32 R16, R6, 0x10, RZ ;  /* 0x0000001006107824 */ /* 0x000fca00078e00ff */
[----:B------:R-:W-:Y:S02]  /*2fe0*/  LOP3.LUT R15, R17, R15, R16, 0x96, !PT ;  /* 0x0000000f110f7212 */ /* 0x000fe400078e9610 */
[----:B------:R-:W-:Y:S02]  /*2ff0*/  SHF.R.U32.HI R17, RZ, 0x2, R4 ;  /* 0x00000002ff117819 */ /* 0x000fe40000011604 */
[----:B------:R-:W-:Y:S01]  /*3000*/  LOP3.LUT R18, R15, R6, RZ, 0x3c, !PT ;  /* 0x000000060f127212 */ /* 0x000fe200078e3cff */
[----:B------:R-:W-:Y:S01]  /*3010*/  IMAD.SHL.U32 R15, R7, 0x2, RZ ;  /* 0x00000002070f7824 */ /* 0x000fe200078e00ff */
[----:B------:R-:W-:Y:S01]  /*3020*/  LOP3.LUT R17, R17, R4, RZ, 0x3c, !PT ;  /* 0x0000000411117212 */ /* 0x000fe200078e3cff */
[----:B------:R-:W-:Y:S02]  /*3030*/  VIADD R4, R4, UR4 ;  /* 0x0000000404047c36 */ /* 0x000fe40008000000 */
[----:B------:R-:W-:-:S03]  /*3040*/  IMAD.SHL.U32 R16, R18, 0x10, RZ ;  /* 0x0000001012107824 */ /* 0x000fc600078e00ff */
[----:B------:R-:W-:Y:S02]  /*3050*/  LEA R4, R4, 0x314, 0x2 ;  /* 0x0000031404047811 */ /* 0x000fe400078e10ff */
[----:B------:R-:W-:Y:S01]  /*3060*/  LOP3.LUT R7, R7, R15, R16, 0x96, !PT ;  /* 0x0000000f07077212 */ /* 0x000fe200078e9610 */
[----:B------:R-:W-:-:S03]  /*3070*/  IMAD.SHL.U32 R15, R17, 0x2, RZ ;  /* 0x00000002110f7824 */ /* 0x000fc600078e00ff */
[----:B------:R-:W-:-:S05]  /*3080*/  LOP3.LUT R7, R7, R18, RZ, 0x3c, !PT ;  /* 0x0000001207077212 */ /* 0x000fca00078e3cff */
[----:B------:R-:W-:-:S05]  /*3090*/  IMAD.SHL.U32 R16, R7, 0x10, RZ ;  /* 0x0000001007107824 */ /* 0x000fca00078e00ff */
[----:B------:R-:W-:-:S04]  /*30a0*/  LOP3.LUT R16, R17, R15, R16, 0x96, !PT ;  /* 0x0000000f11107212 */ /* 0x000fc800078e9610 */
[----:B------:R-:W-:Y:S01]  /*30b0*/  LOP3.LUT R15, R16, R7, RZ, 0x3c, !PT ;  /* 0x00000007100f7212 */ /* 0x000fe200078e3cff */
[----:B------:R-:W-:-:S03]  /*30c0*/  IMAD.SHL.U32 R16, R20, 0x2, RZ ;  /* 0x0000000214107824 */ /* 0x000fc600078e00ff */
[----:B------:R-:W-:Y:S01]  /*30d0*/  SHF.R.U32.HI R24, RZ, 0x2, R15 ;  /* 0x00000002ff187819 */ /* 0x000fe2000001160f */
[----:B------:R-:W-:-:S03]  /*30e0*/  IMAD.SHL.U32 R17, R15, 0x10, RZ ;  /* 0x000000100f117824 */ /* 0x000fc600078e00ff */
[-C--:B------:R-:W-:Y:S02]  /*30f0*/  LOP3.LUT R24, R24, R15.reuse, RZ, 0x3c, !PT ;  /* 0x0000000f18187212 */ /* 0x080fe400078e3cff */
[----:B------:R-:W-:Y:S02]  /*3100*/  LOP3.LUT R16, R20, R16, R17, 0x96, !PT ;  /* 0x0000001014107212 */ /* 0x000fe400078e9611 */
[----:B------:R-:W-:Y:S01]  /*3110*/  LOP3.LUT R20, R19, R6, RZ, 0x3c, !PT ;  /* 0x0000000613147212 */ /* 0x000fe200078e3cff */
[----:B------:R-:W-:Y:S01]  /*3120*/  VIADD R6, R6, UR4 ;  /* 0x0000000406067c36 */ /* 0x000fe20008000000 */
[----:B------:R-:W-:Y:S01]  /*3130*/  LOP3.LUT R17, R16, R15, RZ, 0x3c, !PT ;  /* 0x0000000f10117212 */ /* 0x000fe200078e3cff */
[----:B------:R-:W-:Y:S01]  /*3140*/  VIADD R15, R15, UR4 ;  /* 0x000000040f0f7c36 */ /* 0x000fe20008000000 */
[----:B------:R-:W-:Y:S01]  /*3150*/  LOP3.LUT R19, R4, 0x3fc, RZ, 0xc0, !PT ;  /* 0x000003fc04137812 */ /* 0x000fe200078ec0ff */
[----:B------:R-:W-:Y:S01]  /*3160*/  IMAD.SHL.U32 R16, R20, 0x2, RZ ;  /* 0x0000000214107824 */ /* 0x000fe200078e00ff */
[----:B------:R-:W-:Y:S01]  /*3170*/  LEA R4, R5, 0x228, 0x2 ;  /* 0x0000022805047811 */ /* 0x000fe200078e10ff */
[----:B------:R-:W-:Y:S01]  /*3180*/  IMAD.SHL.U32 R21, R17, 0x10, RZ ;  /* 0x0000001011157824 */ /* 0x000fe200078e00ff */
[----:B------:R-:W-:Y:S01]  /*3190*/  LEA R6, R6, 0x13c, 0x2 ;  /* 0x0000013c06067811 */ /* 0x000fe200078e10ff */
[----:B------:R-:W-:Y:S01]  /*31a0*/  IMAD.IADD R5, R10, 0x1, R19 ;  /* 0x000000010a057824 */ /* 0x000fe200078e0213 */
[----:B------:R-:W-:-:S02]  /*31b0*/  LOP3.LUT R19, R4, 0x3fc, RZ, 0xc0, !PT ;  /* 0x000003fc04137812 */ /* 0x000fc400078ec0ff */
[----:B------:R-:W-:Y:S02]  /*31c0*/  LOP3.LUT R16, R20, R16, R21, 0x96, !PT ;  /* 0x0000001014107212 */ /* 0x000fe400078e9615 */
[----:B------:R-:W-:Y:S01]  /*31d0*/  SHF.R.U32.HI R21, RZ, 0x2, R18 ;  /* 0x00000002ff157819 */ /* 0x000fe20000011612 */
[----:B------:R-:W-:Y:S01]  /*31e0*/  IMAD.IADD R19, R10, 0x1, R19 ;  /* 0x000000010a137824 */ /* 0x000fe200078e0213 */
[----:B------:R-:W-:Y:S02]  /*31f0*/  LOP3.LUT R16, R16, R17, RZ, 0x3c, !PT ;  /* 0x0000001110107212 */ /* 0x000fe400078e3cff */
[----:B------:R-:W-:Y:S01]  /*3200*/  LOP3.LUT R20, R21, R18, RZ, 0x3c, !PT ;  /* 0x0000001215147212 */ /* 0x000fe200078e3cff */
[----:B------:R-:W-:Y:S01]  /*3210*/  VIADD R18, R18, UR4 ;  /* 0x0000000412127c36 */ /* 0x000fe20008000000 */
[----:B------:R-:W-:Y:S01]  /*3220*/  LOP3.LUT R21, R6, 0x3fc, RZ, 0xc0, !PT ;  /* 0x000003fc06157812 */ /* 0x000fe200078ec0ff */
[----:B------:R-:W-:Y:S01]  /*3230*/  IMAD.SHL.U32 R23, R16, 0x10, RZ ;  /* 0x0000001010177824 */ /* 0x000fe200078e00ff */
[----:B------:R-:W-:Y:S01]  /*3240*/  LDS R19, [R19] ;  /* 0x0000000013137984 */ /* 0x000fe20000000800 */
[----:B------:R-:W-:Y:S01]  /*3250*/  IMAD.SHL.U32 R22, R20, 0x2, RZ ;  /* 0x0000000214167824 */ /* 0x000fe200078e00ff */
[----:B------:R-:W-:-:S02]  /*3260*/  LEA R4, R18, 0x50, 0x2 ;  /* 0x0000005012047811 */ /* 0x000fc400078e10ff */
[----:B------:R0:W1:Y:S01]  /*3270*/  LDS R18, [R5] ;  /* 0x0000000005127984 */ /* 0x0000620000000800 */
[----:B------:R-:W-:Y:S02]  /*3280*/  LEA R15, R15, 0x278, 0x2 ;  /* 0x000002780f0f7811 */ /* 0x000fe400078e10ff */
[----:B------:R-:W-:Y:S01]  /*3290*/  LOP3.LUT R25, R20, R22, R23, 0x96, !PT ;  /* 0x0000001614197212 */ /* 0x000fe200078e9617 */
[----:B------:R-:W-:Y:S01]  /*32a0*/  IMAD.IADD R20, R10, 0x1, R21 ;  /* 0x000000010a147824 */ /* 0x000fe200078e0215 */
[----:B------:R-:W-:Y:S02]  /*32b0*/  LOP3.LUT R23, R4, 0x3fc, RZ, 0xc0, !PT ;  /* 0x000003fc04177812 */ /* 0x000fe400078ec0ff */
[----:B------:R-:W-:-:S03]  /*32c0*/  SHF.R.U32.HI R4, RZ, 0x2, R7 ;  /* 0x00000002ff047819 */ /* 0x000fc60000011607 */
[----:B------:R-:W-:Y:S01]  /*32d0*/  IMAD.IADD R21, R10, 0x1, R23 ;  /* 0x000000010a157824 */ /* 0x000fe200078e0217 */
[----:B------:R-:W-:Y:S01]  /*32e0*/  LOP3.LUT R6, R4, R7, RZ, 0x3c, !PT ;  /* 0x0000000704067212 */ /* 0x000fe200078e3cff */
[----:B------:R-:W-:Y:S01]  /*32f0*/  LDS R20, [R20] ;  /* 0x0000000014147984 */ /* 0x000fe20000000800 */
[----:B------:R-:W-:Y:S01]  /*3300*/  LOP3.LUT R4, R25, R16, RZ, 0x3c, !PT ;  /* 0x0000001019047212 */ /* 0x000fe200078e3cff */
[----:B------:R-:W-:Y:S02]  /*3310*/  VIADD R7, R7, UR4 ;  /* 0x0000000407077c36 */ /* 0x000fe40008000000 */
[----:B------:R-:W2:Y:S01]  /*3320*/  LDS R21, [R21] ;  /* 0x0000000015157984 */ /* 0x000ea20000000800 */
[----:B------:R-:W-:Y:S02]  /*3330*/  IMAD.SHL.U32 R22, R6, 0x2, RZ ;  /* 0x0000000206167824 */ /* 0x000fe400078e00ff */
[----:B0-----:R-:W-:-:S05]  /*3340*/  IMAD.SHL.U32 R5, R4, 0x10, RZ ;  /* 0x0000001004057824 */ /* 0x001fca00078e00ff */
[----:B------:R-:W-:Y:S01]  /*3350*/  LOP3.LUT R5, R6, R22, R5, 0x96, !PT ;  /* 0x0000001606057212 */ /* 0x000fe200078e9605 */
[----:B------:R-:W-:Y:S01]  /*3360*/  IMAD.SHL.U32 R6, R24, 0x2, RZ ;  /* 0x0000000218067824 */ /* 0x000fe200078e00ff */
[----:B------:R-:W-:Y:S02]  /*3370*/  SHF.R.U32.HI R22, RZ, 0x2, R17 ;  /* 0x00000002ff167819 */ /* 0x000fe40000011611 */
[----:B------:R-:W-:Y:S02]  /*3380*/  LOP3.LUT R5, R5, R4, RZ, 0x3c, !PT ;  /* 0x0000000405057212 */ /* 0x000fe400078e3cff */
[----:B------:R-:W-:-:S03]  /*3390*/  LOP3.LUT R22, R22, R17, RZ, 0x3c, !PT ;  /* 0x0000001116167212 */ /* 0x000fc600078e3cff */
[----:B------:R-:W-:Y:S02]  /*33a0*/  IMAD.SHL.U32 R23, R5, 0x10, RZ ;  /* 0x0000001005177824 */ /* 0x000fe400078e00ff */
[----:B------:R-:W-:-:S03]  /*33b0*/  IMAD.SHL.U32 R26, R22, 0x2, RZ ;  /* 0x00000002161a7824 */ /* 0x000fc600078e00ff */
[----:B------:R-:W-:Y:S01]  /*33c0*/  LOP3.LUT R6, R24, R6, R23, 0x96, !PT ;  /* 0x0000000618067212 */ /* 0x000fe200078e9617 */
[----:B------:R-:W-:Y:S01]  /*33d0*/  VIADD R24, R17, UR4 ;  /* 0x0000000411187c36 */ /* 0x000fe20008000000 */
[----:B------:R-:W-:Y:S01]  /*33e0*/  LOP3.LUT R17, R15, 0x3fc, RZ, 0xc0, !PT ;  /* 0x000003fc0f117812 */ /* 0x000fe200078ec0ff */
[----:B-1----:R-:W-:Y:S01]  /*33f0*/  FADD R15, R18, -R19 ;  /* 0x80000013120f7221 */ /* 0x002fe20000000000 */
[----:B------:R-:W-:Y:S02]  /*3400*/  LOP3.LUT R6, R6, R5, RZ, 0x3c, !PT ;  /* 0x0000000506067212 */ /* 0x000fe400078e3cff */
[----:B------:R-:W-:Y:S01]  /*3410*/  LEA R23, R7, 0x364, 0x2 ;  /* 0x0000036407177811 */ /* 0x000fe200078e10ff */
[----:B------:R-:W-:Y:S01]  /*3420*/  IMAD.IADD R18, R10, 0x1, R17 ;  /* 0x000000010a127824 */ /* 0x000fe200078e0211 */
[----:B------:R-:W-:Y:S01]  /*3430*/  LEA R24, R24, 0x18c, 0x2 ;  /* 0x0000018c18187811 */ /* 0x000fe200078e10ff */
[----:B------:R-:W-:Y:S01]  /*3440*/  IMAD.SHL.U32 R25, R6, 0x10, RZ ;  /* 0x0000001006197824 */ /* 0x000fe200078e00ff */
[----:B------:R-:W-:Y:S01]  /*3450*/  LOP3.LUT R23, R23, 0x3fc, RZ, 0xc0, !PT ;  /* 0x000003fc17177812 */ /* 0x000fe200078ec0ff */
[----:B------:R-:W-:-:S02]  /*3460*/  VIADD R17, R16, UR4 ;  /* 0x0000000410117c36 */ /* 0x000fc40008000000 */
[----:B------:R-:W-:Y:S01]  /*3470*/  FADD R15, RZ, R15 ;  /* 0x0000000fff0f7221 */ /* 0x000fe20000000000 */
[----:B------:R-:W-:Y:S01]  /*3480*/  LDS R18, [R18] ;  /* 0x0000000012127984 */ /* 0x000fe20000000800 */
[----:B------:R-:W-:Y:S01]  /*3490*/  LOP3.LUT R7, R22, R26, R25, 0x96, !PT ;  /* 0x0000001a16077212 */ /* 0x000fe200078e9619 */
[----:B------:R-:W-:Y:S01]  /*34a0*/  IMAD.IADD R19, R10, 0x1, R23 ;  /* 0x000000010a137824 */ /* 0x000fe200078e0217 */
[----:B------:R-:W-:Y:S01]  /*34b0*/  LEA R17, R17, 0xa0, 0x2 ;  /* 0x000000a011117811 */ /* 0x000fe200078e10ff */
[----:B------:R-:W-:Y:S01]  /*34c0*/  VIADD R22, R4, UR4 ;  /* 0x0000000404167c36 */ /* 0x000fe20008000000 */
[----:B------:R-:W-:Y:S01]  /*34d0*/  LOP3.LUT R23, R24, 0x3fc, RZ, 0xc0, !PT ;  /* 0x000003fc18177812 */ /* 0x000fe200078ec0ff */
[----:B------:R-:W-:Y:S02]  /*34e0*/  VIADD R24, R5, UR4 ;  /* 0x0000000405187c36 */ /* 0x000fe40008000000 */
[----:B--2---:R-:W-:Y:S01]  /*34f0*/  FADD R20, R20, -R21 ;  /* 0x8000001514147221 */ /* 0x004fe20000000000 */
[----:B------:R-:W-:Y:S01]  /*3500*/  LOP3.LUT R21, R17, 0x3fc, RZ, 0xc0, !PT ;  /* 0x000003fc11157812 */ /* 0x000fe200078ec0ff */
[----:B------:R-:W0:Y:S01]  /*3510*/  LDS R19, [R19] ;  /* 0x0000000013137984 */ /* 0x000e220000000800 */
[----:B------:R-:W-:Y:S01]  /*3520*/  LEA R25, R22, 0x3b4, 0x2 ;  /* 0x000003b416197811 */ /* 0x000fe200078e10ff */
[----:B------:R-:W-:Y:S01]  /*3530*/  IMAD.IADD R23, R10, 0x1, R23 ;  /* 0x000000010a177824 */ /* 0x000fe200078e0217 */
[----:B------:R-:W-:Y:S01]  /*3540*/  LEA R24, R24, 0x2c8, 0x2 ;  /* 0x000002c818187811 */ /* 0x000fe200078e10ff */
[----:B------:R-:W-:Y:S01]  /*3550*/  IMAD.IADD R22, R10, 0x1, R21 ;  /* 0x000000010a167824 */ /* 0x000fe200078e0215 */
[----:B------:R-:W-:Y:S01]  /*3560*/  LOP3.LUT R7, R7, R6, RZ, 0x3c, !PT ;  /* 0x0000000607077212 */ /* 0x000fe200078e3cff */
[----:B------:R-:W-:Y:S01]  /*3570*/  FADD R15, R15, R20 ;  /* 0x000000140f0f7221 */ /* 0x000fe20000000000 */
[----:B------:R-:W-:Y:S01]  /*3580*/  LOP3.LUT R21, R25, 0x3fc, RZ, 0xc0, !PT ;  /* 0x000003fc19157812 */ /* 0x000fe200078ec0ff */
[----:B------:R1:W-:Y:S01]  /*3590*/  LDS R17, [R23] ;  /* 0x0000000017117984 */ /* 0x0003e20000000800 */
[----:B------:R-:W-:Y:S01]  /*35a0*/  LOP3.LUT R25, R24, 0x3fc, RZ, 0xc0, !PT ;  /* 0x000003fc18197812 */ /* 0x000fe200078ec0ff */
[----:B------:R-:W-:-:S02]  /*35b0*/  VIADD R24, R6, UR4 ;  /* 0x0000000406187c36 */ /* 0x000fc40008000000 */
[----:B------:R-:W-:Y:S01]  /*35c0*/  VIADD R26, R7, UR4 ;  /* 0x00000004071a7c36 */ /* 0x000fe20008000000 */
[----:B------:R-:W2:Y:S01]  /*35d0*/  LDS R22, [R22] ;  /* 0x0000000016167984 */ /* 0x000ea20000000800 */
[----:B------:R-:W-:Y:S01]  /*35e0*/  IMAD.IADD R21, R10, 0x1, R21 ;  /* 0x000000010a157824 */ /* 0x000fe200078e0215 */
[----:B------:R-:W-:Y:S01]  /*35f0*/  LEA R24, R24, 0x1dc, 0x2 ;  /* 0x000001dc18187811 */ /* 0x000fe200078e10ff */
[----:B------:R-:W-:Y:S01]  /*3600*/  UIADD3 UR4, UPT, UPT, UR4, 0x425d3c, URZ ;  /* 0x00425d3c04047890 */ /* 0x000fe2000fffe0ff */
[----:B------:R-:W-:Y:S01]  /*3610*/  LEA R27, R26, 0xf0, 0x2 ;  /* 0x000000f01a1b7811 */ /* 0x000fe200078e10ff */
[----:B------:R-:W-:Y:S01]  /*3620*/  IMAD.IADD R26, R10, 0x1, R25 ;  /* 0x000000010a1a7824 */ /* 0x000fe200078e0219 */
[----:B-1----:R-:W-:Y:S01]  /*3630*/  LOP3.LUT R23, R24, 0x3fc, RZ, 0xc0, !PT ;  /* 0x000003fc18177812 */ /* 0x002fe200078ec0ff */
[----:B------:R-:W-:Y:S01]  /*3640*/  LDS R21, [R21] ;  /* 0x0000000015157984 */ /* 0x000fe20000000800 */
[----:B------:R-:W-:-:S03]  /*3650*/  LOP3.LUT R27, R27, 0x3fc, RZ, 0xc0, !PT ;  /* 0x000003fc1b1b7812 */ /* 0x000fc600078ec0ff */
[C---:B------:R-:W-:Y:S01]  /*3660*/  IMAD.IADD R24, R10.reuse, 0x1, R23 ;  /* 0x000000010a187824 */ /* 0x040fe200078e0217 */
[----:B------:R-:W1:Y:S01]  /*3670*/  LDS R26, [R26] ;  /* 0x000000001a1a7984 */ /* 0x000e620000000800 */
[----:B------:R-:W-:-:S04]  /*3680*/  IMAD.IADD R23, R10, 0x1, R27 ;  /* 0x000000010a177824 */ /* 0x000fc800078e021b */
[----:B------:R-:W-:Y:S04]  /*3690*/  LDS R24, [R24] ;  /* 0x0000000018187984 */ /* 0x000fe80000000800 */
[----:B------:R-:W5:Y:S01]  /*36a0*/  LDS R23, [R23] ;  /* 0x0000000017177984 */ /* 0x000f620000000800 */
[----:B0-----:R-:W-:-:S04]  /*36b0*/  FADD R18, R19, -R18 ;  /* 0x8000001213127221 */ /* 0x001fc80000000000 */
[----:B------:R-:W-:Y:S01]  /*36c0*/  FADD R15, R15, R18 ;  /* 0x000000120f0f7221 */ /* 0x000fe20000000000 */
[----:B--2---:R-:W-:-:S04]  /*36d0*/  FADD R22, R17, -R22 ;  /* 0x8000001611167221 */ /* 0x004fc80000000000 */
[----:B------:R-:W-:Y:S01]  /*36e0*/  FADD R15, R15, R22 ;  /* 0x000000160f0f7221 */ /* 0x000fe20000000000 */
[----:B-1----:R-:W-:-:S04]  /*36f0*/  FADD R26, R21, -R26 ;  /* 0x8000001a151a7221 */ /* 0x002fc80000000000 */
[----:B------:R-:W-:Y:S01]  /*3700*/  FADD R15, R15, R26 ;  /* 0x0000001a0f0f7221 */ /* 0x000fe20000000000 */
[----:B-----5:R-:W-:-:S04]  /*3710*/  FADD R18, R24, -R23 ;  /* 0x8000001718127221 */ /* 0x020fc80000000000 */
[----:B------:R-:W-:-:S05]  /*3720*/  FADD R15, R15, R18 ;  /* 0x000000120f0f7221 */ /* 0x000fca0000000000 */
[----:B------:R-:W-:-:S04]  /*3730*/  LOP3.LUT R15, R15, 0x80000000, RZ, 0xc0, !PT ;  /* 0x800000000f0f7812 */ /* 0x000fc800078ec0ff */
[----:B------:R-:W-:Y:S01]  /*3740*/  SHF.R.W.U32.HI R15, RZ, R8, R15 ;  /* 0x00000008ff0f7219 */ /* 0x000fe20000011e0f */
[----:B------:R-:W-:-:S05]  /*3750*/  VIADD R8, R8, 0x1 ;  /* 0x0000000108087836 */ /* 0x000fca0000000000 */
[----:B------:R-:W-:Y:S02]  /*3760*/  ISETP.NE.AND P0, PT, R8, 0xc0, PT ;  /* 0x000000c00800780c */ /* 0x000fe40003f05270 */
[----:B----4-:R-:W-:-:S05]  /*3770*/  LOP3.LUT R14, R14, R15, RZ, 0xfc, !PT ;  /* 0x0000000f0e0e7212 */ /* 0x010fca00078efcff */
[----:B------:R4:W-:Y:S06]  /*3780*/  STL [R9], R14 ;  /* 0x0000000e09007387 */ /* 0x0009ec0000100800 */
[----:B------:R-:W-:Y:S05]  /*3790*/  @P0 BRA `(.L_x_36) ;  /* 0xfffffff400940947 */ /* 0x000fea000383ffff */
[----:B------:R-:W2:Y:S04]  /*37a0*/  LDL.64 R18, [R1+0x30] ;  /* 0x0000300001127983 */ /* 0x000ea80000100a00 */
[----:B----4-:R-:W4:Y:S04]  /*37b0*/  LDL.64 R14, [R1+0x38] ;  /* 0x00003800010e7983 */ /* 0x010f280000100a00 */
[----:B------:R-:W5:Y:S01]  /*37c0*/  LDL.64 R8, [R1+0x40] ;  /* 0x0000400001087983 */ /* 0x000f620000100a00 */
[----:B------:R-:W-:Y:S01]  /*37d0*/  MOV R20, 0x400 ;  /* 0x0000040000147802 */ /* 0x000fe20000000f00 */
[----:B------:R-:W0:Y:S01]  /*37e0*/  LDCU UR7, c[0x0][0x390] ;  /* 0x00007200ff0777ac */ /* 0x000e220008000800 */
[----:B------:R-:W1:Y:S01]  /*37f0*/  S2R R21, SR_CgaCtaId ;  /* 0x0000000000157919 */ /* 0x000e620000008800 */
[----:B------:R-:W0:Y:S01]  /*3800*/  LDCU.64 UR4, c[0x0][0x380] ;  /* 0x00007000ff0477ac */ /* 0x000e220008000a00 */
[----:B------:R-:W3:Y:S01]  /*3810*/  S2R R17, SR_TID.X ;  /* 0x0000000000117919 */ /* 0x000ee20000002100 */
[----:B------:R-:W-:Y:S04]  /*3820*/  STL.64 [R1+0x8], R4 ;  /* 0x0000080401007387 */ /* 0x000fe80000100a00 */
[----:B------:R-:W-:Y:S04]  /*3830*/  STL [R1+0x4], R16 ;  /* 0x0000041001007387 */ /* 0x000fe80000100800 */
[----:B------:R0:W-:Y:S02]  /*3840*/  STL.64 [R1+0x10], R6 ;  /* 0x0000100601007387 */ /* 0x0001e40000100a00 */
[----:B0-----:R-:W-:Y:S01]  /*3850*/  IMAD.MOV.U32 R7, RZ, RZ, RZ ;  /* 0x000000ffff077224 */ /* 0x001fe200078e00ff */
[----:B-1----:R-:W-:-:S02]  /*3860*/  LEA R21, R21, R20, 0x18 ;  /* 0x0000001415157211 */ /* 0x002fc400078ec0ff */
[----:B---3--:R-:W-:-:S05]  /*3870*/  SHF.R.U32.HI R20, RZ, 0x2, R17 ;  /* 0x00000002ff147819 */ /* 0x008fca0000011611 */
[----:B------:R-:W-:-:S04]  /*3880*/  IMAD R20, R20, 0x84, R21 ;  /* 0x0000008414147824 */ /* 0x000fc800078e0215 */
[----:B------:R-:W-:-:S05]  /*3890*/  IMAD R20, R13, 0x4, R20 ;  /* 0x000000040d147824 */ /* 0x000fca00078e0214 */
[----:B------:R0:W-:Y:S04]  /*38a0*/  STS [R20+0x60], RZ ;  /* 0x000060ff14007388 */ /* 0x0001e80000000800 */
[----:B------:R0:W-:Y:S04]  /*38b0*/  STS [R20+0x70], RZ ;  /* 0x000070ff14007388 */ /* 0x0001e80000000800 */
[----:B--2---:R0:W-:Y:S04]  /*38c0*/  STS [R20], R18 ;  /* 0x0000001214007388 */ /* 0x0041e80000000800 */
[----:B------:R0:W-:Y:S04]  /*38d0*/  STS [R20+0x10], R19 ;  /* 0x0000101314007388 */ /* 0x0001e80000000800 */
[----:B----4-:R0:W-:Y:S04]  /*38e0*/  STS [R20+0x20], R14 ;  /* 0x0000200e14007388 */ /* 0x0101e80000000800 */
[----:B------:R0:W-:Y:S04]  /*38f0*/  STS [R20+0x30], R15 ;  /* 0x0000300f14007388 */ /* 0x0001e80000000800 */
[----:B-----5:R0:W-:Y:S04]  /*3900*/  STS [R20+0x40], R8 ;  /* 0x0000400814007388 */ /* 0x0201e80000000800 */
[----:B------:R0:W-:Y:S01]  /*3910*/  STS [R20+0x50], R9 ;  /* 0x0000500914007388 */ /* 0x0001e20000000800 */
[----:B------:R-:W-:Y:S06]  /*3920*/  BAR.SYNC.DEFER_BLOCKING 0x0 ;  /* 0x0000000000007b1d */ /* 0x000fec0000010000 */
.L_x_39:
[C---:B-1----:R-:W-:Y:S01]  /*3930*/  LOP3.LUT R5, R7.reuse, 0x7, RZ, 0xc0, !PT ;  /* 0x0000000707057812 */ /* 0x042fe200078ec0ff */
[C---:B------:R-:W-:Y:S01]  /*3940*/  VIADD R4, R7.reuse, UR6 ;  /* 0x0000000607047c36 */ /* 0x040fe20008000000 */
[----:B------:R-:W-:Y:S01]  /*3950*/  BSSY.RECONVERGENT B0, `(.L_x_37) ;  /* 0x000000d000007945 */ /* 0x000fe20003800200 */
[----:B------:R-:W-:Y:S02]  /*3960*/  ISETP.LT.U32.AND P2, PT, R7, 0x3f, PT ;  /* 0x0000003f0700780c */ /* 0x000fe40003f41070 */
[----:B------:R-:W-:Y:S01]  /*3970*/  ISETP.NE.AND P0, PT, R12, R5, PT ;  /* 0x000000050c00720c */ /* 0x000fe20003f05270 */
[----:B------:R-:W-:-:S05]  /*3980*/  VIADD R6, R4, 0x1 ;  /* 0x0000000104067836 */ /* 0x000fca0000000000 */
[----:B------:R-:W-:-:S07]  /*3990*/  ISETP.GE.AND P1, PT, R6, UR7, PT ;  /* 0x0000000706007c0c */ /* 0x000fce000bf26270 */
[----:B------:R-:W-:Y:S06]  /*39a0*/  @P0 BRA `(.L_x_38) ;  /* 0x00000000001c0947 */ /* 0x000fec0003800000 */
[----:B------:R-:W-:Y:S02]  /*39b0*/  IMAD R6, R7, 0x84, R0 ;  /* 0x0000008407067824 */ /* 0x000fe400078e0200 */
[----:B------:R-:W-:-:S03]  /*39c0*/  IMAD.WIDE R4, R4, 0x20, RZ ;  /* 0x0000002004047825 */ /* 0x000fc600078e02ff */
[----:B0-----:R-:W0:Y:S01]  /*39d0*/  LDS R9, [R6] ;  /* 0x0000000006097984 */ /* 0x001e220000000800 */
[----:B------:R-:W-:-:S04]  /*39e0*/  LOP3.LUT R13, R4, 0x1f, R17, 0xf8, !PT ;  /* 0x0000001f040d7812 */ /* 0x000fc800078ef811 */
[----:B------:R-:W-:-:S04]  /*39f0*/  LEA R4, P0, R13, UR4, 0x2 ;  /* 0x000000040d047c11 */ /* 0x000fc8000f8010ff */
[----:B------:R-:W-:-:S05]  /*3a00*/  LEA.HI.X R5, R13, UR5, R5, 0x2, P0 ;  /* 0x000000050d057c11 */ /* 0x000fca00080f1405 */
[----:B0-----:R1:W-:Y:S04]  /*3a10*/  STG.E desc[UR22][R4.64], R9 ;  /* 0x0000000904007986 */ /* 0x0013e8000c101916 */
.L_x_38:
[----:B------:R-:W-:Y:S05]  /*3a20*/  BSYNC.RECONVERGENT B0 ;  /* 0x0000000000007941 */ /* 0x000fea0003800200 */
.L_x_37:
[----:B------:R-:W-:Y:S01]  /*3a30*/  VIADD R7, R7, 0x1 ;  /* 0x0000000107077836 */ /* 0x000fe20000000000 */
[----:B------:R-:W-:Y:S06]  /*3a40*/  @!P1 BRA P2, `(.L_x_39) ;  /* 0xfffffffc00b89947 */ /* 0x000fec000103ffff */
[----:B------:R-:W2:Y:S01]  /*3a50*/  LDCU UR4, c[0x0][0x370] ;  /* 0x00006e00ff0477ac */ /* 0x000ea20008000800 */
[----:B------:R-:W-:Y:S01]  /*3a60*/  BAR.SYNC.DEFER_BLOCKING 0x0 ;  /* 0x0000000000007b1d */ /* 0x000fe20000010000 */
[----:B--2---:R-:W-:-:S04]  /*3a70*/  ULEA UR6, UR4, UR6, 0x6 ;  /* 0x0000000604067291 */ /* 0x004fc8000f8e30ff */
[----:B------:R-:W-:-:S09]  /*3a80*/  UISETP.GE.AND UP0, UPT, UR6, UR7, UPT ;  /* 0x000000070600728c */ /* 0x000fd2000bf06270 */
[----:B------:R-:W-:Y:S05]  /*3a90*/  BRA.U !UP0, `(.L_x_40) ;  /* 0xffffffc508b87547 */ /* 0x000fea000b83ffff */
[----:B------:R-:W-:Y:S05]  /*3aa0*/  EXIT ;  /* 0x000000000000794d */ /* 0x000fea0003800000 */
.L_x_41:
        /* <DEDUP_REMOVED lines=13> */
.L_x_246:


//--------------------- .text._Z13kernel_int512PjPfi --------------------------
	.section	.text._Z13kernel_int512PjPfi,"ax",@progbits
	.align	128
        .global         _Z13kernel_int512PjPfi
        .type           _Z13kernel_int512PjPfi,@function
        .size           _Z13kernel_int512PjPfi,(.L_x_247 - _Z13kernel_int512PjPfi)
        .other          _Z13kernel_int512PjPfi,@"STO_CUDA_ENTRY STV_DEFAULT"
_Z13kernel_int512PjPfi:
.text._Z13kernel_int512PjPfi:
        /* <DEDUP_REMOVED lines=10> */
[----:B------:R-:W2:Y:S01]  /*00a0*/  LDCU.64 UR22, c[0x0][0x358] ;  /* 0x00006b00ff1677ac */ /* 0x000ea20008000a00 */
[----:B------:R-:W3:Y:S03]  /*00b0*/  S2R R9, SR_CgaCtaId ;  /* 0x0000000000097919 */ /* 0x000ee60000008800 */
[----:B------:R-:W-:Y:S01]  /*00c0*/  VIADD R2, R0, 0x2100 ;  /* 0x0000210000027836 */ /* 0x000fe20000000000 */
[----:B------:R-:W-:Y:S01]  /*00d0*/  UMOV UR6, UR4 ;  /* 0x0000000400067c82 */ /* 0x000fe20008000000 */
[C---:B0-----:R-:W-:Y:S01]  /*00e0*/  IMAD.SHL.U32 R5, R11.reuse, 0x4, RZ ;  /* 0x000000040b057824 */ /* 0x041fe200078e00ff */
[----:B------:R-:W-:Y:S01]  /*00f0*/  SHF.R.U32.HI R4, RZ, 0x2, R11 ;  /* 0x00000002ff047819 */ /* 0x000fe2000001160b */
[----:B-1----:R-:W-:Y:S01]  /*0100*/  IMAD.WIDE.U32 R6, R11, 0x4, R6 ;  /* 0x000000040b067825 */ /* 0x002fe200078e0006 */
[----:B---3--:R-:W-:-:S02]  /*0110*/  LEA R3, R9, R2, 0x18 ;  /* 0x0000000209037211 */ /* 0x008fc400078ec0ff */
[----:B------:R-:W-:Y:S01]  /*0120*/  LEA R0, R9, R0, 0x18 ;  /* 0x0000000009007211 */ /* 0x000fe200078ec0ff */
[----:B------:R-:W-:Y:S01]  /*0130*/  VIADD R2, R1, 0x30 ;  /* 0x0000003001027836 */ /* 0x000fe20000000000 */
[----:B------:R-:W-:Y:S01]  /*0140*/  LOP3.LUT R5, R5, 0x7c, RZ, 0xc0, !PT ;  /* 0x0000007c05057812 */ /* 0x000fe200078ec0ff */
[----:B------:R-:W-:-:S04]  /*0150*/  IMAD R4, R4, 0x404, R3 ;  /* 0x0000040404047824 */ /* 0x000fc800078e0203 */
[----:B------:R-:W-:Y:S01]  /*0160*/  IMAD.IADD R3, R5, 0x1, R0 ;  /* 0x0000000105037824 */ /* 0x000fe200078e0200 */
[----:B--2---:R-:W-:-:S07]  /*0170*/  SHF.R.U32.HI R0, RZ, 0x5, R11 ;  /* 0x00000005ff007819 */ /* 0x004fce000001160b */
.L_x_55:
[----:B0-----:R-:W0:Y:S01]  /*0180*/  S2R R8, SR_TID.X ;  /* 0x0000000000087919 */ /* 0x001e220000002100 */
[----:B------:R-:W1:Y:S01]  /*0190*/  S2UR UR5, SR_CgaCtaId ;  /* 0x00000000000579c3 */ /* 0x000e620000008800 */
        /* <DEDUP_REMOVED lines=37> */
.L_x_42:
[----:B------:R-:W-:-:S05]  /*03f0*/  IMAD.WIDE R20, R24, 0x400, R6 ;  /* 0x0000040018147825 */ /* 0x000fca00078e0206 */
[----:B------:R-:W2:Y:S01]  /*0400*/  LDG.E R26, desc[UR22][R20.64] ;  /* 0x00000016141a7981 */ /* 0x000ea2000c1e1900 */
[----:B------:R-:W-:-:S05]  /*0410*/  IMAD.WIDE R18, R5, 0x400, R6 ;  /* 0x0000040005127825 */ /* 0x000fca00078e0206 */
[----:B------:R0:W3:Y:S02]  /*0420*/  LDG.E R28, desc[UR22][R18.64] ;  /* 0x00000016121c7981 */ /* 0x0000e4000c1e1900 */
[--C-:B0-----:R-:W-:Y:S02]  /*0430*/  IMAD.WIDE R18, R25, 0x400, R6.reuse ;  /* 0x0000040019127825 */ /* 0x101fe400078e0206 */
[----:B--2---:R0:W-:Y:S04]  /*0440*/  STS [R8+-0x2020], R26 ;  /* 0xffdfe01a08007388 */ /* 0x0041e80000000800 */
[----:B0-----:R-:W2:Y:S01]  /*0450*/  LDG.E R26, desc[UR22][R18.64] ;  /* 0x00000016121a7981 */ /* 0x001ea2000c1e1900 */
[----:B------:R-:W-:-:S03]  /*0460*/  IMAD.WIDE R20, R27, 0x400, R6 ;  /* 0x000004001b147825 */ /* 0x000fc600078e0206 */
[----:B---3--:R0:W-:Y:S04]  /*0470*/  STS [R8], R28 ;  /* 0x0000001c08007388 */ /* 0x0081e80000000800 */
[----:B0-----:R0:W3:Y:S02]  /*0480*/  LDG.E R28, desc[UR22][R20.64] ;  /* 0x00000016141c7981 */ /* 0x0010e4000c1e1900 */
[--C-:B0-----:R-:W-:Y:S02]  /*0490*/  IMAD.WIDE R20, R29, 0x400, R6.reuse ;  /* 0x000004001d147825 */ /* 0x101fe400078e0206 */
[----:B--2---:R0:W-:Y:S04]  /*04a0*/  STS [R8+-0x404], R26 ;  /* 0xfffbfc1a08007388 */ /* 0x0041e80000000800 */
[----:B0-----:R-:W2:Y:S01]  /*04b0*/  LDG.E R26, desc[UR22][R20.64] ;  /* 0x00000016141a7981 */ /* 0x001ea2000c1e1900 */
[----:B------:R-:W-:-:S03]  /*04c0*/  IMAD.WIDE R18, R10, 0x400, R6 ;  /* 0x000004000a127825 */ /* 0x000fc600078e0206 */
[----:B---3--:R0:W-:Y:S04]  /*04d0*/  STS [R8+-0x808], R28 ;  /* 0xfff7f81c08007388 */ /* 0x0081e80000000800 */
        /* <DEDUP_REMOVED lines=17> */
[----:B---3--:R0:W-:Y:S04]  /*05f0*/  STS [R8+0x404], R28 ;  /* 0x0004041c08007388 */ /* 0x0081e80000000800 */
[----:B0-----:R0:W3:Y:S02]  /*0600*/  LDG.E R28, desc[UR22][R20.64] ;  /* 0x00000016141c7981 */ /* 0x0010e4000c1e1900 */
[--C-:B0-----:R-:W-:Y:S02]  /*0610*/  IMAD.WIDE R20, R11, 0x400, R6.reuse ;  /* 0x000004000b147825 */ /* 0x101fe400078e0206 */
[----:B--2---:R0:W-:Y:S04]  /*0620*/  STS [R8+0x1c1c], R26 ;  /* 0x001c1c1a08007388 */ /* 0x0041e80000000800 */
[----:B0-----:R0:W2:Y:S01]  /*0630*/  LDG.E R26, desc[UR22][R20.64] ;  /* 0x00000016141a7981 */ /* 0x0010a2000c1e1900 */
[----:B------:R-:W-:-:S03]  /*0640*/  IMAD.WIDE R18, R13, 0x400, R6 ;  /* 0x000004000d127825 */ /* 0x000fc600078e0206 */
[----:B---3--:R1:W-:Y:S01]  /*0650*/  STS [R8+0x1818], R28 ;  /* 0x0018181c08007388 */ /* 0x0083e20000000800 */
[----:B0-----:R-:W-:-:S03]  /*0660*/  IMAD.WIDE R20, R17, 0x400, R6 ;  /* 0x0000040011147825 */ /* 0x001fc600078e0206 */
[----:B-1----:R0:W3:Y:S04]  /*0670*/  LDG.E R28, desc[UR22][R18.64] ;  /* 0x00000016121c7981 */ /* 0x0020e8000c1e1900 */
[----:B------:R-:W4:Y:S01]  /*0680*/  LDG.E R21, desc[UR22][R20.64] ;  /* 0x0000001614157981 */ /* 0x000f22000c1e1900 */
[----:B0-----:R-:W-:-:S03]  /*0690*/  IMAD.WIDE R18, R15, 0x400, R6 ;  /* 0x000004000f127825 */ /* 0x001fc600078e0206 */
[----:B--2---:R0:W-:Y:S04]  /*06a0*/  STS [R8+0x1414], R26 ;  /* 0x0014141a08007388 */ /* 0x0041e80000000800 */
[----:B0-----:R-:W2:Y:S01]  /*06b0*/  LDG.E R26, desc[UR22][R18.64] ;  /* 0x00000016121a7981 */ /* 0x001ea2000c1e1900 */
[----:B------:R-:W-:-:S04]  /*06c0*/  UIADD3 UR4, UPT, UPT, UR4, 0x4040, URZ ;  /* 0x0000404004047890 */ /* 0x000fc8000fffe0ff */
[----:B------:R-:W-:Y:S01]  /*06d0*/  UISETP.NE.AND UP0, UPT, UR4, 0x12120, UPT ;  /* 0x000121200400788c */ /* 0x000fe2000bf05270 */
[----:B---3--:R-:W-:Y:S01]  /*06e0*/  STS [R8+0xc0c], R28 ;  /* 0x000c0c1c08007388 */ /* 0x008fe20000000800 */
[----:B------:R-:W-:Y:S02]  /*06f0*/  VIADD R24, R24, 0x10 ;  /* 0x0000001018187836 */ /* 0x000fe40000000000 */
[----:B------:R-:W-:Y:S01]  /*0700*/  VIADD R5, R5, 0x10 ;  /* 0x0000001005057836 */ /* 0x000fe20000000000 */
[----:B----4-:R-:W-:Y:S01]  /*0710*/  STS [R8+0x1010], R21 ;  /* 0x0010101508007388 */ /* 0x010fe20000000800 */
        /* <DEDUP_REMOVED lines=14> */
[----:B--2---:R0:W-:Y:S02]  /*0800*/  STS [R8+0x808], R26 ;  /* 0x0008081a08007388 */ /* 0x0041e40000000800 */
        /* <DEDUP_REMOVED lines=25> */
.L_x_46:
[----:B------:R-:W-:-:S06]  /*09a0*/  IMAD R11, R10, 0x4, R1 ;  /* 0x000000040a0b7824 */ /* 0x000fcc00078e0201 */
[----:B------:R-:W5:Y:S01]  /*09b0*/  LDL R11, [R11+0x4] ;  /* 0x000004000b0b7983 */ /* 0x000f620000100800 */
[----:B------:R-:W-:Y:S01]  /*09c0*/  IMAD.SHL.U32 R17, R10, 0x20, RZ ;  /* 0x000000200a117824 */ /* 0x000fe200078e00ff */
[----:B------:R-:W-:-:S06]  /*09d0*/  UMOV UR4, URZ ;  /* 0x000000ff00047c82 */ /* 0x000fcc0008000000 */
.L_x_45:
        /* <DEDUP_REMOVED lines=190> */
.L_x_48:
[----:B------:R-:W-:-:S06]  /*15c0*/  IMAD R11, R10, 0x4, R1 ;  /* 0x000000040a0b7824 */ /* 0x000fcc00078e0201 */
[----:B------:R-:W5:Y:S01]  /*15d0*/  LDL R11, [R11+0x4] ;  /* 0x000004000b0b7983 */ /* 0x000f620000100800 */
[----:B------:R-:W-:Y:S01]  /*15e0*/  IMAD.SHL.U32 R17, R10, 0x20, RZ ;  /* 0x000000200a117824 */ /* 0x000fe200078e00ff */
[----:B------:R-:W-:-:S06]  /*15f0*/  UMOV UR4, URZ ;  /* 0x000000ff00047c82 */ /* 0x000fcc0008000000 */
.L_x_47:
        /* <DEDUP_REMOVED lines=190> */
.L_x_50:
[----:B------:R-:W-:-:S06]  /*21e0*/  IMAD R11, R10, 0x4, R1 ;  /* 0x000000040a0b7824 */ /* 0x000fcc00078e0201 */
[----:B------:R-:W5:Y:S01]  /*21f0*/  LDL R11, [R11+0x4] ;  /* 0x000004000b0b7983 */ /* 0x000f620000100800 */
[----:B------:R-:W-:Y:S01]  /*2200*/  IMAD.SHL.U32 R17, R10, 0x20, RZ ;  /* 0x000000200a117824 */ /* 0x000fe200078e00ff */
[----:B------:R-:W-:-:S06]  /*2210*/  UMOV UR4, URZ ;  /* 0x000000ff00047c82 */ /* 0x000fcc0008000000 */
.L_x_49:
        /* <DEDUP_REMOVED lines=180> */
.L_x_44:
[----:B------:R-:W-:Y:S05]  /*2d60*/  BSYNC.RECONVERGENT B0 ;  /* 0x0000000000007941 */ /* 0x000fea0003800200 */
.L_x_43:
[----:B------:R3:W-:Y:S01]  /*2d70*/  STL.64 [R1+0x18], RZ ;  /* 0x000018ff01007387 */ /* 0x0007e20000100a00 */
[----:B------:R-:W-:Y:S01]  /*2d80*/  IMAD.MOV.U32 R8, RZ, RZ, RZ ;  /* 0x000000ffff087224 */ /* 0x000fe200078e00ff */
[----:B------:R-:W-:Y:S02]  /*2d90*/  UMOV UR4, 0x2abc4dd5 ;  /* 0x2abc4dd500047882 */ /* 0x000fe40000000000 */
[----:B------:R3:W-:Y:S04]  /*2da0*/  STL [R1+0x20], RZ ;  /* 0x000020ff01007387 */ /* 0x0007e80000100800 */
[----:B------:R3:W-:Y:S04]  /*2db0*/  STL.64 [R1+0x28], RZ ;  /* 0x000028ff01007387 */ /* 0x0007e80000100a00 */
[----:B------:R3:W-:Y:S02]  /*2dc0*/  STL.128 [R1+0x30], RZ ;  /* 0x000030ff01007387 */ /* 0x0007e40000100c00 */
.L_x_51:
        /* <DEDUP_REMOVED lines=73> */
[----:B------:R-:W-:Y:S02]  /*3260*/  SHF.R.U32.HI R12, RZ, 0x2, R11 ;  /* 0x00000002ff0c7819 */ /* 0x000fe4000001160b */
[----:B------:R-:W-:Y:S01]  /*3270*/  LOP3.LUT R25, R20, R22, R23, 0x96, !PT ;  /* 0x0000001614197212 */ /* 0x000fe200078e9617 */
[----:B------:R-:W-:Y:S01]  /*3280*/  IMAD.IADD R20, R4, 0x1, R21 ;  /* 0x0000000104147824 */ /* 0x000fe200078e0215 */
[----:B------:R-:W-:Y:S02]  /*3290*/  LOP3.LUT R23, R14, 0x3fc, RZ, 0xc0, !PT ;  /* 0x000003fc0e177812 */ /* 0x000fe400078ec0ff */
[----:B------:R-:W-:Y:S01]  /*32a0*/  LOP3.LUT R12, R12, R11, RZ, 0x3c, !PT ;  /* 0x0000000b0c0c7212 */ /* 0x000fe200078e3cff */
[----:B------:R-:W-:Y:S01]  /*32b0*/  VIADD R11, R11, UR4 ;  /* 0x000000040b0b7c36 */ /* 0x000fe20008000000 */
[----:B------:R-:W-:Y:S01]  /*32c0*/  LOP3.LUT R14, R25, R16, RZ, 0x3c, !PT ;  /* 0x00000010190e7212 */ /* 0x000fe200078e3cff */
[----:B------:R-:W-:Y:S01]  /*32d0*/  IMAD.IADD R21, R4, 0x1, R23 ;  /* 0x0000000104157824 */ /* 0x000fe200078e0217 */
[----:B------:R-:W-:Y:S01]  /*32e0*/  LDS R20, [R20] ;  /* 0x0000000014147984 */ /* 0x000fe20000000800 */
[----:B------:R-:W-:Y:S01]  /*32f0*/  IMAD.SHL.U32 R22, R12, 0x2, RZ ;  /* 0x000000020c167824 */ /* 0x000fe200078e00ff */
[----:B------:R-:W-:Y:S01]  /*3300*/  LEA R11, R11, 0x364, 0x2 ;  /* 0x000003640b0b7811 */ /* 0x000fe200078e10ff */
[----:B0-----:R-:W-:-:S02]  /*3310*/  IMAD.SHL.U32 R15, R14, 0x10, RZ ;  /* 0x000000100e0f7824 */ /* 0x001fc400078e00ff */
[----:B------:R-:W0:Y:S03]  /*3320*/  LDS R21, [R21] ;  /* 0x0000000015157984 */ /* 0x000e260000000800 */
        /* <DEDUP_REMOVED lines=9> */
[----:B------:R-:W-:Y:S02]  /*33c0*/  LOP3.LUT R17, R11, 0x3fc, RZ, 0xc0, !PT ;  /* 0x000003fc0b117812 */ /* 0x000fe400078ec0ff */
[----:B------:R-:W-:Y:S02]  /*33d0*/  LOP3.LUT R12, R12, R15, RZ, 0x3c, !PT ;  /* 0x0000000f0c0c7212 */ /* 0x000fe400078e3cff */
[----:B------:R-:W-:Y:S01]  /*33e0*/  LEA R23, R13, 0x278, 0x2 ;  /* 0x000002780d177811 */ /* 0x000fe200078e10ff */
[----:B-1----:R-:W-:Y:S01]  /*33f0*/  FADD R11, R18, -R19 ;  /* 0x80000013120b7221 */ /* 0x002fe20000000000 */
        /* <DEDUP_REMOVED lines=12> */
[----:B------:R-:W-:Y:S01]  /*34c0*/  VIADD R24, R15, UR4 ;  /* 0x000000040f187c36 */ /* 0x000fe20008000000 */
[----:B------:R-:W-:Y:S01]  /*34d0*/  LOP3.LUT R13, R13, R12, RZ, 0x3c, !PT ;  /* 0x0000000c0d0d7212 */ /* 0x000fe200078e3cff */
[----:B------:R-:W1:Y:S01]  /*34e0*/  LDS R18, [R18] ;  /* 0x0000000012127984 */ /* 0x000e620000000800 */
[----:B0-----:R-:W-:Y:S01]  /*34f0*/  FADD R20, R20, -R21 ;  /* 0x8000001514147221 */ /* 0x001fe20000000000 */
[----:B------:R-:W-:Y:S01]  /*3500*/  LOP3.LUT R21, R17, 0x3fc, RZ, 0xc0, !PT ;  /* 0x000003fc11157812 */ /* 0x000fe200078ec0ff */
[----:B------:R-:W-:Y:S01]  /*3510*/  IMAD.IADD R23, R4, 0x1, R23 ;  /* 0x0000000104177824 */ /* 0x000fe200078e0217 */
[----:B------:R-:W-:Y:S01]  /*3520*/  LEA R25, R22, 0x3b4, 0x2 ;  /* 0x000003b416197811 */ /* 0x000fe200078e10ff */
[----:B------:R-:W-:Y:S01]  /*3530*/  VIADD R26, R13, UR4 ;  /* 0x000000040d1a7c36 */ /* 0x000fe20008000000 */
[----:B------:R-:W-:Y:S01]  /*3540*/  LEA R24, R24, 0x2c8, 0x2 ;  /* 0x000002c818187811 */ /* 0x000fe200078e10ff */
[----:B------:R-:W-:Y:S01]  /*3550*/  IMAD.IADD R22, R4, 0x1, R21 ;  /* 0x0000000104167824 */ /* 0x000fe200078e0215 */
[----:B------:R-:W-:Y:S01]  /*3560*/  LOP3.LUT R21, R25, 0x3fc, RZ, 0xc0, !PT ;  /* 0x000003fc19157812 */ /* 0x000fe200078ec0ff */
[----:B------:R0:W-:Y:S01]  /*3570*/  LDS R17, [R23] ;  /* 0x0000000017117984 */ /* 0x0001e20000000800 */
[----:B------:R-:W-:Y:S01]  /*3580*/  LOP3.LUT R25, R24, 0x3fc, RZ, 0xc0, !PT ;  /* 0x000003fc18197812 */ /* 0x000fe200078ec0ff */
[----:B------:R-:W-:Y:S01]  /*3590*/  VIADD R24, R12, UR4 ;  /* 0x000000040c187c36 */ /* 0x000fe20008000000 */
[----:B------:R-:W-:Y:S01]  /*35a0*/  LEA R27, R26, 0xf0, 0x2 ;  /* 0x000000f01a1b7811 */ /* 0x000fe200078e10ff */
[C---:B------:R-:W-:Y:S01]  /*35b0*/  IMAD.IADD R21, R4.reuse, 0x1, R21 ;  /* 0x0000000104157824 */ /* 0x040fe200078e0215 */
[----:B------:R-:W2:Y:S01]  /*35c0*/  LDS R22, [R22] ;  /* 0x0000000016167984 */ /* 0x000ea20000000800 */
[----:B------:R-:W-:Y:S01]  /*35d0*/  IMAD.IADD R26, R4, 0x1, R25 ;  /* 0x00000001041a7824 */ /* 0x000fe200078e0219 */
[----:B------:R-:W-:Y:S01]  /*35e0*/  LEA R24, R24, 0x1dc, 0x2 ;  /* 0x000001dc18187811 */ /* 0x000fe200078e10ff */
[----:B------:R-:W-:Y:S01]  /*35f0*/  FADD R11, R11, R20 ;  /* 0x000000140b0b7221 */ /* 0x000fe20000000000 */
[----:B------:R-:W-:Y:S01]  /*3600*/  LOP3.LUT R27, R27, 0x3fc, RZ, 0xc0, !PT ;  /* 0x000003fc1b1b7812 */ /* 0x000fe200078ec0ff */
[----:B------:R-:W-:Y:S01]  /*3610*/  LDS R21, [R21] ;  /* 0x0000000015157984 */ /* 0x000fe20000000800 */
[----:B0-----:R-:W-:Y:S01]  /*3620*/  LOP3.LUT R23, R24, 0x3fc, RZ, 0xc0, !PT ;  /* 0x000003fc18177812 */ /* 0x001fe200078ec0ff */
[----:B------:R-:W-:-:S02]  /*3630*/  UIADD3 UR4, UPT, UPT, UR4, 0x425d3c, URZ ;  /* 0x00425d3c04047890 */ /* 0x000fc4000fffe0ff */
[----:B------:R-:W0:Y:S02]  /*3640*/  LDS R26, [R26] ;  /* 0x000000001a1a7984 */ /* 0x000e240000000800 */
[C---:B------:R-:W-:Y:S02]  /*3650*/  IMAD.IADD R24, R4.reuse, 0x1, R23 ;  /* 0x0000000104187824 */ /* 0x040fe400078e0217 */
[----:B------:R-:W-:-:S04]  /*3660*/  IMAD.IADD R23, R4, 0x1, R27 ;  /* 0x0000000104177824 */ /* 0x000fc800078e021b */
[----:B------:R-:W-:Y:S04]  /*3670*/  LDS R24, [R24] ;  /* 0x0000000018187984 */ /* 0x000fe80000000800 */
[----:B------:R-:W5:Y:S01]  /*3680*/  LDS R23, [R23] ;  /* 0x0000000017177984 */ /* 0x000f620000000800 */
[----:B-1----:R-:W-:-:S04]  /*3690*/  FADD R18, R19, -R18 ;  /* 0x8000001213127221 */ /* 0x002fc80000000000 */
[----:B------:R-:W-:Y:S01]  /*36a0*/  FADD R11, R11, R18 ;  /* 0x000000120b0b7221 */ /* 0x000fe20000000000 */
[----:B--2---:R-:W-:-:S04]  /*36b0*/  FADD R22, R17, -R22 ;  /* 0x8000001611167221 */ /* 0x004fc80000000000 */
[----:B------:R-:W-:Y:S01]  /*36c0*/  FADD R11, R11, R22 ;  /* 0x000000160b0b7221 */ /* 0x000fe20000000000 */
[----:B0-----:R-:W-:-:S04]  /*36d0*/  FADD R26, R21, -R26 ;  /* 0x8000001a151a7221 */ /* 0x001fc80000000000 */
        /* <DEDUP_REMOVED lines=10> */
[----:B----4-:R-:W2:Y:S01]  /*3780*/  LDL.128 R8, [R1+0x30] ;  /* 0x0000300001087983 */ /* 0x010ea20000100c00 */
[----:B------:R-:W-:Y:S01]  /*3790*/  MOV R18, 0x400 ;  /* 0x0000040000127802 */ /* 0x000fe20000000f00 */
[----:B------:R-:W0:Y:S01]  /*37a0*/  LDCU UR7, c[0x0][0x390] ;  /* 0x00007200ff0777ac */ /* 0x000e220008000800 */
[----:B------:R-:W1:Y:S01]  /*37b0*/  S2R R19, SR_CgaCtaId ;  /* 0x0000000000137919 */ /* 0x000e620000008800 */
[----:B------:R-:W4:Y:S01]  /*37c0*/  LDCU.64 UR4, c[0x0][0x380] ;  /* 0x00007000ff0477ac */ /* 0x000f220008000a00 */
[----:B------:R-:W5:Y:S01]  /*37d0*/  S2R R17, SR_TID.X ;  /* 0x0000000000117919 */ /* 0x000f620000002100 */
[----:B------:R-:W-:Y:S04]  /*37e0*/  STL.64 [R1+0x8], R14 ;  /* 0x0000080e01007387 */ /* 0x000fe80000100a00 */
[----:B------:R-:W-:Y:S04]  /*37f0*/  STL [R1+0x4], R16 ;  /* 0x0000041001007387 */ /* 0x000fe80000100800 */
[----:B------:R3:W-:Y:S02]  /*3800*/  STL.64 [R1+0x10], R12 ;  /* 0x0000100c01007387 */ /* 0x0007e40000100a00 */
[----:B---3--:R-:W-:Y:S01]  /*3810*/  IMAD.MOV.U32 R12, RZ, RZ, RZ ;  /* 0x000000ffff0c7224 */ /* 0x008fe200078e00ff */
[----:B-1----:R-:W-:-:S02]  /*3820*/  LEA R19, R19, R18, 0x18 ;  /* 0x0000001213137211 */ /* 0x002fc400078ec0ff */
[----:B-----5:R-:W-:-:S05]  /*3830*/  SHF.R.U32.HI R18, RZ, 0x2, R17 ;  /* 0x00000002ff127819 */ /* 0x020fca0000011611 */
[----:B------:R-:W-:-:S04]  /*3840*/  IMAD R18, R18, 0x84, R19 ;  /* 0x0000008412127824 */ /* 0x000fc800078e0213 */
[----:B------:R-:W-:-:S05]  /*3850*/  IMAD R18, R5, 0x4, R18 ;  /* 0x0000000405127824 */ /* 0x000fca00078e0212 */
[----:B------:R1:W-:Y:S04]  /*3860*/  STS [R18+0x40], RZ ;  /* 0x000040ff12007388 */ /* 0x0003e80000000800 */
[----:B------:R1:W-:Y:S04]  /*3870*/  STS [R18+0x50], RZ ;  /* 0x000050ff12007388 */ /* 0x0003e80000000800 */
[----:B------:R1:W-:Y:S04]  /*3880*/  STS [R18+0x60], RZ ;  /* 0x000060ff12007388 */ /* 0x0003e80000000800 */
[----:B------:R1:W-:Y:S04]  /*3890*/  STS [R18+0x70], RZ ;  /* 0x000070ff12007388 */ /* 0x0003e80000000800 */
[----:B--2---:R1:W-:Y:S04]  /*38a0*/  STS [R18], R8 ;  /* 0x0000000812007388 */ /* 0x0043e80000000800 */
[----:B------:R1:W-:Y:S04]  /*38b0*/  STS [R18+0x10], R9 ;  /* 0x0000100912007388 */ /* 0x0003e80000000800 */
[----:B------:R1:W-:Y:S04]  /*38c0*/  STS [R18+0x20], R10 ;  /* 0x0000200a12007388 */ /* 0x0003e80000000800 */
[----:B------:R1:W-:Y:S01]  /*38d0*/  STS [R18+0x30], R11 ;  /* 0x0000300b12007388 */ /* 0x0003e20000000800 */
[----:B0---4-:R-:W-:Y:S06]  /*38e0*/  BAR.SYNC.DEFER_BLOCKING 0x0 ;  /* 0x0000000000007b1d */ /* 0x011fec0000010000 */
.L_x_54:
[C---:B0-----:R-:W-:Y:S01]  /*38f0*/  LOP3.LUT R5, R12.reuse, 0x7, RZ, 0xc0, !PT ;  /* 0x000000070c057812 */ /* 0x041fe200078ec0ff */
[C---:B-1----:R-:W-:Y:S01]  /*3900*/  VIADD R8, R12.reuse, UR6 ;  /* 0x000000060c087c36 */ /* 0x042fe20008000000 */
[----:B------:R-:W-:Y:S01]  /*3910*/  BSSY.RECONVERGENT B0, `(.L_x_52) ;  /* 0x000000d000007945 */ /* 0x000fe20003800200 */
[----:B------:R-:W-:Y:S02]  /*3920*/  ISETP.LT.U32.AND P2, PT, R12, 0x3f, PT ;  /* 0x0000003f0c00780c */ /* 0x000fe40003f41070 */
[----:B------:R-:W-:Y:S01]  /*3930*/  ISETP.NE.AND P0, PT, R0, R5, PT ;  /* 0x000000050000720c */ /* 0x000fe20003f05270 */
[----:B------:R-:W-:-:S05]  /*3940*/  VIADD R9, R8, 0x1 ;  /* 0x0000000108097836 */ /* 0x000fca0000000000 */
[----:B------:R-:W-:-:S07]  /*3950*/  ISETP.GE.AND P1, PT, R9, UR7, PT ;  /* 0x0000000709007c0c */ /* 0x000fce000bf26270 */
[----:B------:R-:W-:Y:S06]  /*3960*/  @P0 BRA `(.L_x_53) ;  /* 0x00000000001c0947 */ /* 0x000fec0003800000 */
[----:B------:R-:W-:Y:S02]  /*3970*/  IMAD R5, R12, 0x84, R3 ;  /* 0x000000840c057824 */ /* 0x000fe400078e0203 */
[----:B------:R-:W-:-:S04]  /*3980*/  IMAD.WIDE R8, R8, 0x20, RZ ;  /* 0x0000002008087825 */ /* 0x000fc800078e02ff */
[----:B------:R-:W0:Y:S01]  /*3990*/  LDS R5, [R5] ;  /* 0x0000000005057984 */ /* 0x000e220000000800 */
[----:B------:R-:W-:-:S04]  /*39a0*/  LOP3.LUT R11, R8, 0x1f, R17, 0xf8, !PT ;  /* 0x0000001f080b7812 */ /* 0x000fc800078ef811 */
[----:B------:R-:W-:-:S04]  /*39b0*/  LEA R8, P0, R11, UR4, 0x2 ;  /* 0x000000040b087c11 */ /* 0x000fc8000f8010ff */
[----:B------:R-:W-:-:S05]  /*39c0*/  LEA.HI.X R9, R11, UR5, R9, 0x2, P0 ;  /* 0x000000050b097c11 */ /* 0x000fca00080f1409 */
[----:B0-----:R0:W-:Y:S04]  /*39d0*/  STG.E desc[UR22][R8.64], R5 ;  /* 0x0000000508007986 */ /* 0x0011e8000c101916 */
.L_x_53:
[----:B------:R-:W-:Y:S05]  /*39e0*/  BSYNC.RECONVERGENT B0 ;  /* 0x0000000000007941 */ /* 0x000fea0003800200 */
.L_x_52:
[----:B------:R-:W-:Y:S01]  /*39f0*/  VIADD R12, R12, 0x1 ;  /* 0x000000010c0c7836 */ /* 0x000fe20000000000 */
[----:B------:R-:W-:Y:S06]  /*3a00*/  @!P1 BRA P2, `(.L_x_54) ;  /* 0xfffffffc00b89947 */ /* 0x000fec000103ffff */
[----:B------:R-:W1:Y:S01]  /*3a10*/  LDCU UR4, c[0x0][0x370] ;  /* 0x00006e00ff0477ac */ /* 0x000e620008000800 */
[----:B------:R-:W-:Y:S01]  /*3a20*/  BAR.SYNC.DEFER_BLOCKING 0x0 ;  /* 0x0000000000007b1d */ /* 0x000fe20000010000 */
[----:B-1----:R-:W-:-:S04]  /*3a30*/  ULEA UR6, UR4, UR6, 0x6 ;  /* 0x0000000604067291 */ /* 0x002fc8000f8e30ff */
[----:B------:R-:W-:-:S09]  /*3a40*/  UISETP.GE.AND UP0, UPT, UR6, UR7, UPT ;  /* 0x000000070600728c */ /* 0x000fd2000bf06270 */
[----:B------:R-:W-:Y:S05]  /*3a50*/  BRA.U !UP0, `(.L_x_55) ;  /* 0xffffffc508c87547 */ /* 0x000fea000b83ffff */
[----:B------:R-:W-:Y:S05]  /*3a60*/  EXIT ;  /* 0x000000000000794d */ /* 0x000fea0003800000 */
.L_x_56:
        /* <DEDUP_REMOVED lines=9> */
.L_x_247:


//--------------------- .text._Z11kernel_int4Pfi  --------------------------
	.section	.text._Z11kernel_int4Pfi,"ax",@progbits
	.align	128
        .global         _Z11kernel_int4Pfi
        .type           _Z11kernel_int4Pfi,@function
        .size           _Z11kernel_int4Pfi,(.L_x_235 - _Z11kernel_int4Pfi)
        .other          _Z11kernel_int4Pfi,@"STO_CUDA_ENTRY STV_DEFAULT"
_Z11kernel_int4Pfi:
.text._Z11kernel_int4Pfi:
[----:B------:R-:W-:Y:S08]  /*0000*/  LDC R1, c[0x0][0x37c] ;  /* 0x0000df00ff017b82 */ /* 0x000ff00000000800 */
[----:B------:R-:W0:Y:S08]  /*0010*/  S2UR UR4, SR_CTAID.X ;  /* 0x00000000000479c3 */ /* 0x000e300000002500 */
[----:B------:R-:W1:Y:S01]  /*0020*/  LDC R0, c[0x0][0x388] ;  /* 0x0000e200ff007b82 */ /* 0x000e620000000800 */
[----:B0-----:R-:W-:-:S06]  /*0030*/  USHF.L.U32 UR4, UR4, 0x6, URZ ;  /* 0x0000000604047899 */ /* 0x001fcc00080006ff */
[----:B-1----:R-:W-:-:S13]  /*0040*/  ISETP.LE.AND P0, PT, R0, UR4, PT ;  /* 0x0000000400007c0c */ /* 0x002fda000bf03270 */
[----:B------:R-:W-:Y:S05]  /*0050*/  @P0 EXIT ;  /* 0x000000000000094d */ /* 0x000fea0003800000 */
[----:B------:R-:W0:Y:S01]  /*0060*/  S2R R0, SR_TID.X ;  /* 0x0000000000007919 */ /* 0x000e220000002100 */
[----:B------:R-:W1:Y:S01]  /*0070*/  S2UR UR6, SR_CgaCtaId ;  /* 0x00000000000679c3 */ /* 0x000e620000008800 */
[----:B------:R-:W-:Y:S01]  /*0080*/  UMOV UR5, 0x400 ;  /* 0x0000040000057882 */ /* 0x000fe20000000000 */
[----:B------:R-:W2:Y:S01]  /*0090*/  LDCU.64 UR20, c[0x0][0x358] ;  /* 0x00006b00ff1477ac */ /* 0x000ea20008000a00 */
[----:B-1----:R-:W-:-:S06]  /*00a0*/  ULEA UR5, UR6, UR5, 0x18 ;  /* 0x0000000506057291 */ /* 0x002fcc000f8ec0ff */
[----:B0-----:R-:W-:-:S05]  /*00b0*/  LEA R0, R0, UR5, 0x2 ;  /* 0x0000000500007c11 */ /* 0x001fca000f8e10ff */
[----:B--2---:R-:W-:-:S07]  /*00c0*/  VIADD R0, R0, 0x2020 ;  /* 0x0000202000007836 */ /* 0x004fce0000000000 */
.L_x_76:
[----:B------:R-:W-:Y:S01]  /*00d0*/  UIADD3 UR5, UPT, UPT, UR4, 0x1, URZ ;  /* 0x0000000104057890 */ /* 0x000fe2000fffe0ff */
[----:B------:R-:W-:Y:S01]  /*00e0*/  IMAD.MOV.U32 R4, RZ, RZ, R0 ;  /* 0x000000ffff047224 */ /* 0x000fe200078e0000 */
[----:B------:R-:W-:Y:S01]  /*00f0*/  MOV R5, UR4 ;  /* 0x0000000400057c02 */ /* 0x000fe20008000f00 */
[----:B------:R-:W-:Y:S02]  /*0100*/  UIADD3 UR6, UPT, UPT, UR4, 0xf, URZ ;  /* 0x0000000f04067890 */ /* 0x000fe4000fffe0ff */
[----:B------:R-:W-:Y:S01]  /*0110*/  UIADD3 UR7, UPT, UPT, UR4, 0xe, URZ ;  /* 0x0000000e04077890 */ /* 0x000fe2000fffe0ff */
[----:B------:R-:W-:Y:S01]  /*0120*/  IMAD.U32 R3, RZ, RZ, UR5 ;  /* 0x00000005ff037e24 */ /* 0x000fe2000f8e00ff */
[----:B------:R-:W-:Y:S02]  /*0130*/  UIADD3 UR8, UPT, UPT, UR4, 0xd, URZ ;  /* 0x0000000d04087890 */ /* 0x000fe4000fffe0ff */
[----:B------:R-:W-:Y:S02]  /*0140*/  UIADD3 UR9, UPT, UPT, UR4, 0xc, URZ ;  /* 0x0000000c04097890 */ /* 0x000fe4000fffe0ff */
[----:B------:R-:W-:-:S02]  /*0150*/  UIADD3 UR10, UPT, UPT, UR4, 0xb, URZ ;  /* 0x0000000b040a7890 */ /* 0x000fc4000fffe0ff */
[----:B------:R-:W-:Y:S02]  /*0160*/  UIADD3 UR11, UPT, UPT, UR4, 0xa, URZ ;  /* 0x0000000a040b7890 */ /* 0x000fe4000fffe0ff */
[----:B------:R-:W-:Y:S02]  /*0170*/  UIADD3 UR12, UPT, UPT, UR4, 0x9, URZ ;  /* 0x00000009040c7890 */ /* 0x000fe4000fffe0ff */
[----:B------:R-:W-:Y:S02]  /*0180*/  UIADD3 UR13, UPT, UPT, UR4, 0x8, URZ ;  /* 0x00000008040d7890 */ /* 0x000fe4000fffe0ff */
[----:B------:R-:W-:Y:S02]  /*0190*/  UIADD3 UR14, UPT, UPT, UR4, 0x7, URZ ;  /* 0x00000007040e7890 */ /* 0x000fe4000fffe0ff */
[----:B------:R-:W-:Y:S02]  /*01a0*/  UIADD3 UR15, UPT, UPT, UR4, 0x6, URZ ;  /* 0x00000006040f7890 */ /* 0x000fe4000fffe0ff */
[----:B------:R-:W-:-:S02]  /*01b0*/  UIADD3 UR16, UPT, UPT, UR4, 0x5, URZ ;  /* 0x0000000504107890 */ /* 0x000fc4000fffe0ff */
[----:B------:R-:W-:Y:S02]  /*01c0*/  UIADD3 UR17, UPT, UPT, UR4, 0x4, URZ ;  /* 0x0000000404117890 */ /* 0x000fe4000fffe0ff */
[----:B------:R-:W-:Y:S02]  /*01d0*/  UIADD3 UR18, UPT, UPT, UR4, 0x3, URZ ;  /* 0x0000000304127890 */ /* 0x000fe4000fffe0ff */
[----:B------:R-:W-:Y:S01]  /*01e0*/  UIADD3 UR19, UPT, UPT, UR4, 0x2, URZ ;  /* 0x0000000204137890 */ /* 0x000fe2000fffe0ff */
[----:B---3--:R-:W-:-:S11]  /*01f0*/  UMOV UR5, 0x2020 ;  /* 0x0000202000057882 */ /* 0x008fd60000000000 */
.L_x_57:
[----:B------:R-:W0:Y:S01]  /*0200*/  S2R R2, SR_TID.X ;  /* 0x0000000000027919 */ /* 0x000e220000002100 */
[----:B------:R-:W0:Y:S01]  /*0210*/  LDC.64 R16, c[0x0][0x380] ;  /* 0x0000e000ff107b82 */ /* 0x000e220000000a00 */
[----:B------:R-:W-:Y:S01]  /*0220*/  MOV R9, UR7 ;  /* 0x0000000700097c02 */ /* 0x000fe20008000f00 */
[----:B------:R-:W-:Y:S01]  /*0230*/  IMAD.U32 R23, RZ, RZ, UR8 ;  /* 0x00000008ff177e24 */ /* 0x000fe2000f8e00ff */
[----:B------:R-:W-:Y:S01]  /*0240*/  MOV R19, UR11 ;  /* 0x0000000b00137c02 */ /* 0x000fe20008000f00 */
[----:B------:R-:W-:Y:S01]  /*0250*/  IMAD.U32 R11, RZ, RZ, UR6 ;  /* 0x00000006ff0b7e24 */ /* 0x000fe2000f8e00ff */
[----:B------:R-:W-:Y:S01]  /*0260*/  MOV R21, UR9 ;  /* 0x0000000900157c02 */ /* 0x000fe20008000f00 */
[----:B------:R-:W-:Y:S01]  /*0270*/  IMAD.U32 R15, RZ, RZ, UR10 ;  /* 0x0000000aff0f7e24 */ /* 0x000fe2000f8e00ff */
[----:B------:R-:W-:Y:S01]  /*0280*/  MOV R25, UR15 ;  /* 0x0000000f00197c02 */ /* 0x000fe20008000f00 */
[----:B------:R-:W-:Y:S01]  /*0290*/  IMAD.U32 R29, RZ, RZ, UR12 ;  /* 0x0000000cff1d7e24 */ /* 0x000fe2000f8e00ff */
[----:B------:R-:W-:Y:S01]  /*02a0*/  MOV R26, UR17 ;  /* 0x00000011001a7c02 */ /* 0x000fe20008000f00 */
[----:B------:R-:W-:-:S02]  /*02b0*/  IMAD.U32 R24, RZ, RZ, UR16 ;  /* 0x00000010ff187e24 */ /* 0x000fc4000f8e00ff */
[----:B0-----:R-:W-:-:S04]  /*02c0*/  IMAD.WIDE.U32 R16, R2, 0x4, R16 ;  /* 0x0000000402107825 */ /* 0x001fc800078e0010 */
[----:B------:R-:W-:-:S04]  /*02d0*/  IMAD.WIDE R12, R5, 0x400, R16 ;  /* 0x00000400050c7825 */ /* 0x000fc800078e0210 */
[--C-:B------:R-:W-:Y:S01]  /*02e0*/  IMAD.WIDE R8, R9, 0x400, R16.reuse ;  /* 0x0000040009087825 */ /* 0x100fe200078e0210 */
[----:B------:R0:W2:Y:S03]  /*02f0*/  LDG.E R7, desc[UR20][R12.64] ;  /* 0x000000140c077981 */ /* 0x0000a6000c1e1900 */
[--C-:B------:R-:W-:Y:S02]  /*0300*/  IMAD.WIDE R22, R23, 0x400, R16.reuse ;  /* 0x0000040017167825 */ /* 0x100fe400078e0210 */
[----:B------:R1:W3:Y:S02]  /*0310*/  LDG.E R8, desc[UR20][R8.64] ;  /* 0x0000001408087981 */ /* 0x0002e4000c1e1900 */
[--C-:B------:R-:W-:Y:S02]  /*0320*/  IMAD.WIDE R20, R21, 0x400, R16.reuse ;  /* 0x0000040015147825 */ /* 0x100fe400078e0210 */
[----:B------:R4:W5:Y:S02]  /*0330*/  LDG.E R6, desc[UR20][R22.64] ;  /* 0x0000001416067981 */ /* 0x000964000c1e1900 */
[----:B0-----:R-:W-:Y:S01]  /*0340*/  IMAD.WIDE R12, R19, 0x400, R16 ;  /* 0x00000400130c7825 */ /* 0x001fe200078e0210 */
[----:B------:R-:W-:Y:S01]  /*0350*/  MOV R19, UR13 ;  /* 0x0000000d00137c02 */ /* 0x000fe20008000f00 */
[----:B------:R0:W5:Y:S02]  /*0360*/  LDG.E R27, desc[UR20][R20.64] ;  /* 0x00000014141b7981 */ /* 0x000164000c1e1900 */
[----:B-1----:R-:W-:-:S02]  /*0370*/  IMAD.U32 R9, RZ, RZ, UR14 ;  /* 0x0000000eff097e24 */ /* 0x002fc4000f8e00ff */
[--C-:B------:R-:W-:Y:S01]  /*0380*/  IMAD.WIDE R18, R19, 0x400, R16.reuse ;  /* 0x0000040013127825 */ /* 0x100fe200078e0210 */
[----:B------:R-:W5:Y:S03]  /*0390*/  LDG.E R13, desc[UR20][R12.64] ;  /* 0x000000140c0d7981 */ /* 0x000f66000c1e1900 */
[----:B------:R-:W-:-:S04]  /*03a0*/  IMAD.WIDE R14, R15, 0x400, R16 ;  /* 0x000004000f0e7825 */ /* 0x000fc800078e0210 */
[--C-:B------:R-:W-:Y:S02]  /*03b0*/  IMAD.WIDE R10, R11, 0x400, R16.reuse ;  /* 0x000004000b0a7825 */ /* 0x100fe400078e0210 */
[----:B------:R-:W5:Y:S02]  /*03c0*/  LDG.E R15, desc[UR20][R14.64] ;  /* 0x000000140e0f7981 */ /* 0x000f64000c1e1900 */
[--C-:B----4-:R-:W-:Y:S02]  /*03d0*/  IMAD.WIDE R22, R9, 0x400, R16.reuse ;  /* 0x0000040009167825 */ /* 0x110fe400078e0210 */
[----:B------:R1:W4:Y:S02]  /*03e0*/  LDG.E R9, desc[UR20][R18.64] ;  /* 0x0000001412097981 */ /* 0x000324000c1e1900 */
[--C-:B------:R-:W-:Y:S02]  /*03f0*/  IMAD.WIDE R28, R29, 0x400, R16.reuse ;  /* 0x000004001d1c7825 */ /* 0x100fe400078e0210 */
[----:B------:R-:W4:Y:S02]  /*0400*/  LDG.E R10, desc[UR20][R10.64] ;  /* 0x000000140a0a7981 */ /* 0x000f24000c1e1900 */
[----:B0-----:R-:W-:-:S02]  /*0410*/  IMAD.WIDE R20, R25, 0x400, R16 ;  /* 0x0000040019147825 */ /* 0x001fc400078e0210 */
[----:B------:R-:W4:Y:S02]  /*0420*/  LDG.E R23, desc[UR20][R22.64] ;  /* 0x0000001416177981 */ /* 0x000f24000c1e1900 */
[--C-:B-1----:R-:W-:Y:S02]  /*0430*/  IMAD.WIDE R18, R24, 0x400, R16.reuse ;  /* 0x0000040018127825 */ /* 0x102fe400078e0210 */
[----:B------:R-:W4:Y:S02]  /*0440*/  LDG.E R21, desc[UR20][R20.64] ;  /* 0x0000001414157981 */ /* 0x000f24000c1e1900 */
[----:B------:R-:W-:Y:S01]  /*0450*/  IMAD.WIDE R24, R26, 0x400, R16 ;  /* 0x000004001a187825 */ /* 0x000fe200078e0210 */
[----:B------:R-:W-:Y:S01]  /*0460*/  MOV R26, UR19 ;  /* 0x00000013001a7c02 */ /* 0x000fe20008000f00 */
[----:B------:R0:W4:Y:S02]  /*0470*/  LDG.E R11, desc[UR20][R28.64] ;  /* 0x000000141c0b7981 */ /* 0x000124000c1e1900 */
[----:B------:R-:W-:-:S02]  /*0480*/  IMAD.U32 R14, RZ, RZ, UR18 ;  /* 0x00000012ff0e7e24 */ /* 0x000fc4000f8e00ff */
[----:B------:R1:W4:Y:S04]  /*0490*/  LDG.E R12, desc[UR20][R18.64] ;  /* 0x00000014120c7981 */ /* 0x000328000c1e1900 */
[----:B------:R-:W4:Y:S01]  /*04a0*/  LDG.E R25, desc[UR20][R24.64] ;  /* 0x0000001418197981 */ /* 0x000f22000c1e1900 */
[----:B0-----:R-:W-:-:S04]  /*04b0*/  IMAD.WIDE R28, R14, 0x400, R16 ;  /* 0x000004000e1c7825 */ /* 0x001fc800078e0210 */
[--C-:B-1----:R-:W-:Y:S02]  /*04c0*/  IMAD.WIDE R18, R3, 0x400, R16.reuse ;  /* 0x0000040003127825 */ /* 0x102fe400078e0210 */
[----:B------:R-:W4:Y:S02]  /*04d0*/  LDG.E R29, desc[UR20][R28.64] ;  /* 0x000000141c1d7981 */ /* 0x000f24000c1e1900 */
[----:B------:R-:W-:Y:S02]  /*04e0*/  IMAD.WIDE R16, R26, 0x400, R16 ;  /* 0x000004001a107825 */ /* 0x000fe400078e0210 */
[----:B------:R-:W4:Y:S04]  /*04f0*/  LDG.E R14, desc[UR20][R18.64] ;  /* 0x00000014120e7981 */ /* 0x000f28000c1e1900 */
[----:B------:R-:W4:Y:S01]  /*0500*/  LDG.E R17, desc[UR20][R16.64] ;  /* 0x0000001410117981 */ /* 0x000f22000c1e1900 */
[----:B------:R-:W-:-:S04]  /*0510*/  UIADD3 UR5, UPT, UPT, UR5, 0x4040, URZ ;  /* 0x0000404005057890 */ /* 0x000fc8000fffe0ff */
[----:B------:R-:W-:Y:S01]  /*0520*/  UISETP.NE.AND UP0, UPT, UR5, 0x12120, UPT ;  /* 0x000121200500788c */ /* 0x000fe2000bf05270 */
[----:B------:R-:W-:Y:S01]  /*0530*/  VIADD R5, R5, 0x10 ;  /* 0x0000001005057836 */ /* 0x000fe20000000000 */
[----:B------:R-:W-:Y:S01]  /*0540*/  IADD3 R3, PT, PT, R3, 0x10, RZ ;  /* 0x0000001003037810 */ /* 0x000fe20007ffe0ff */
[----:B------:R-:W-:Y:S02]  /*0550*/  UIADD3 UR6, UPT, UPT, UR6, 0x10, URZ ;  /* 0x0000001006067890 */ /* 0x000fe4000fffe0ff */
[----:B------:R-:W-:Y:S02]  /*0560*/  UIADD3 UR7, UPT, UPT, UR7, 0x10, URZ ;  /* 0x0000001007077890 */ /* 0x000fe4000fffe0ff */
        /* <DEDUP_REMOVED lines=12> */
[----:B--2---:R-:W-:Y:S04]  /*0630*/  STS [R4+-0x2020], R7 ;  /* 0xffdfe00704007388 */ /* 0x004fe80000000800 */
[----:B---3--:R-:W-:Y:S04]  /*0640*/  STS [R4+0x1818], R8 ;  /* 0x0018180804007388 */ /* 0x008fe80000000800 */
[----:B-----5:R-:W-:Y:S04]  /*0650*/  STS [R4+0x1414], R6 ;  /* 0x0014140604007388 */ /* 0x020fe80000000800 */
[----:B------:R-:W-:Y:S04]  /*0660*/  STS [R4+0x1010], R27 ;  /* 0x0010101b04007388 */ /* 0x000fe80000000800 */
[----:B------:R-:W-:Y:S04]  /*0670*/  STS [R4+0x808], R13 ;  /* 0x0008080d04007388 */ /* 0x000fe80000000800 */
[----:B------:R-:W-:Y:S04]  /*0680*/  STS [R4+0xc0c], R15 ;  /* 0x000c0c0f04007388 */ /* 0x000fe80000000800 */
[----:B----4-:R-:W-:Y:S04]  /*0690*/  STS [R4], R9 ;  /* 0x0000000904007388 */ /* 0x010fe80000000800 */
[----:B------:R-:W-:Y:S04]  /*06a0*/  STS [R4+0x1c1c], R10 ;  /* 0x001c1c0a04007388 */ /* 0x000fe80000000800 */
[----:B------:R-:W-:Y:S04]  /*06b0*/  STS [R4+-0x404], R23 ;  /* 0xfffbfc1704007388 */ /* 0x000fe80000000800 */
[----:B------:R-:W-:Y:S04]  /*06c0*/  STS [R4+-0x808], R21 ;  /* 0xfff7f81504007388 */ /* 0x000fe80000000800 */
[----:B------:R-:W-:Y:S04]  /*06d0*/  STS [R4+0x404], R11 ;  /* 0x0004040b04007388 */ /* 0x000fe80000000800 */
[----:B------:R-:W-:Y:S04]  /*06e0*/  STS [R4+-0xc0c], R12 ;  /* 0xfff3f40c04007388 */ /* 0x000fe80000000800 */
[----:B------:R-:W-:Y:S04]  /*06f0*/  STS [R4+-0x1010], R25 ;  /* 0xffeff01904007388 */ /* 0x000fe80000000800 */
[----:B------:R-:W-:Y:S04]  /*0700*/  STS [R4+-0x1414], R29 ;  /* 0xffebec1d04007388 */ /* 0x000fe80000000800 */
[----:B------:R-:W-:Y:S04]  /*0710*/  STS [R4+-0x1c1c], R14 ;  /* 0xffe3e40e04007388 */ /* 0x000fe80000000800 */
[----:B------:R0:W-:Y:S02]  /*0720*/  STS [R4+-0x1818], R17 ;  /* 0xffe7e81104007388 */ /* 0x0001e40000000800 */
[----:B0-----:R-:W-:Y:S01]  /*0730*/  VIADD R4, R4, 0x4040 ;  /* 0x0000404004047836 */ /* 0x001fe20000000000 */
[----:B------:R-:W-:Y:S06]  /*0740*/  BRA.U UP0, `(.L_x_57) ;  /* 0xfffffff900ac7547 */ /* 0x000fec000b83ffff */
[----:B------:R-:W-:Y:S01]  /*0750*/  BAR.SYNC.DEFER_BLOCKING 0x0 ;  /* 0x0000000000007b1d */ /* 0x000fe20000010000 */
[----:B------:R-:W-:Y:S02]  /*0760*/  HFMA2 R8, -RZ, RZ, 0, 0 ;  /* 0x00000000ff087431 */ /* 0x000fe400000001ff */
[----:B------:R-:W-:Y:S01]  /*0770*/  IMAD.MOV.U32 R6, RZ, RZ, R2 ;  /* 0x000000ffff067224 */ /* 0x000fe200078e0002 */
[----:B------:R-:W-:-:S07]  /*0780*/  MOV R7, RZ ;  /* 0x000000ff00077202 */ /* 0x000fce0000000f00 */
.L_x_74:
[----:B0-----:R-:W0:Y:S01]  /*0790*/  S2UR UR6, SR_CgaCtaId ;  /* 0x00000000000679c3 */ /* 0x001e220000008800 */
[----:B------:R-:W-:Y:S01]  /*07a0*/  UMOV UR5, 0x400 ;  /* 0x0000040000057882 */ /* 0x000fe20000000000 */
[----:B------:R-:W-:Y:S01]  /*07b0*/  MOV R10, 0x42100000 ;  /* 0x42100000000a7802 */ /* 0x000fe20000000f00 */
[----:B------:R-:W-:Y:S01]  /*07c0*/  IMAD.MOV.U32 R12, RZ, RZ, 0x3ce38e39 ;  /* 0x3ce38e39ff0c7424 */ /* 0x000fe200078e00ff */
[----:B------:R-:W-:Y:S03]  /*07d0*/  BSSY.RECONVERGENT B0, `(.L_x_58) ;  /* 0x0000016000007945 */ /* 0x000fe60003800200 */
[----:B------:R-:W-:-:S04]  /*07e0*/  FFMA R11, R12, -R10, 1 ;  /* 0x3f8000000c0b7423 */ /* 0x000fc8000000080a */
[----:B------:R-:W-:Y:S01]  /*07f0*/  FFMA R11, R11, R12, 0.027777777984738349915 ;  /* 0x3ce38e390b0b7423 */ /* 0x000fe2000000000c */
[----:B0-----:R-:W-:-:S06]  /*0800*/  ULEA UR5, UR6, UR5, 0x18 ;  /* 0x0000000506057291 */ /* 0x001fcc000f8ec0ff */
[----:B------:R-:W-:-:S05]  /*0810*/  LEA R5, R2, UR5, 0x2 ;  /* 0x0000000502057c11 */ /* 0x000fca000f8e10ff */
[C---:B------:R-:W-:Y:S02]  /*0820*/  IMAD R9, R8.reuse, 0x404, R5 ;  /* 0x0000040408097824 */ /* 0x040fe400078e0205 */
[----:B------:R-:W-:-:S03]  /*0830*/  VIADD R8, R8, 0x8 ;  /* 0x0000000808087836 */ /* 0x000fc60000000000 */
[----:B------:R-:W0:Y:S02]  /*0840*/  LDS R3, [R9] ;  /* 0x0000000009037984 */ /* 0x000e240000000800 */
[----:B------:R-:W-:Y:S01]  /*0850*/  ISETP.NE.AND P2, PT, R8, 0x40, PT ;  /* 0x000000400800780c */ /* 0x000fe20003f45270 */
[----:B0-----:R-:W-:-:S06]  /*0860*/  FMUL R3, R3, 36 ;  /* 0x4210000003037820 */ /* 0x001fcc0000400000 */
[----:B------:R-:W0:Y:S02]  /*0870*/  F2I.NTZ R3, R3 ;  /* 0x0000000300037305 */ /* 0x000e240000203100 */
[----:B0-----:R-:W-:-:S04]  /*0880*/  VIMNMX R4, PT, PT, R3, 0x7, PT ;  /* 0x0000000703047848 */ /* 0x001fc80003fe0100 */
[----:B------:R-:W-:-:S04]  /*0890*/  VIMNMX R4, PT, PT, R4, -0x7, !PT ;  /* 0xfffffff904047848 */ /* 0x000fc80007fe0100 */
[----:B------:R-:W-:-:S04]  /*08a0*/  I2FP.F32.S32 R4, R4 ;  /* 0x0000000400047245 */ /* 0x000fc80000201400 */
[----:B------:R-:W0:Y:S01]  /*08b0*/  FCHK P0, R4, 36 ;  /* 0x4210000004007902 */ /* 0x000e220000000000 */
[----:B------:R-:W-:-:S04]  /*08c0*/  FFMA R12, R4, R11, RZ ;  /* 0x0000000b040c7223 */ /* 0x000fc800000000ff */
[----:B------:R-:W-:-:S04]  /*08d0*/  FFMA R3, R12, -36, R4 ;  /* 0xc21000000c037823 */ /* 0x000fc80000000004 */
[----:B------:R-:W-:Y:S01]  /*08e0*/  FFMA R12, R11, R3, R12 ;  /* 0x000000030b0c7223 */ /* 0x000fe2000000000c */
[----:B0-----:R-:W-:Y:S06]  /*08f0*/  @!P0 BRA `(.L_x_59) ;  /* 0x00000000000c8947 */ /* 0x001fec0003800000 */
[----:B------:R-:W-:-:S07]  /*0900*/  MOV R12, 0x920 ;  /* 0x00000920000c7802 */ /* 0x000fce0000000f00 */
[----:B------:R-:W-:Y:S05]  /*0910*/  CALL.REL.NOINC `($__internal_0_$__cuda_sm3x_div_rn_noftz_f32_slowpath) ;  /* 0x0000000800a87944 */ /* 0x000fea0003c00000 */
[----:B------:R-:W-:-:S07]  /*0920*/  MOV R12, R14 ;  /* 0x0000000e000c7202 */ /* 0x000fce0000000f00 */
.L_x_59:
[----:B------:R-:W-:Y:S05]  /*0930*/  BSYNC.RECONVERGENT B0 ;  /* 0x0000000000007941 */ /* 0x000fea0003800200 */
.L_x_58:
[----:B------:R-:W0:Y:S01]  /*0940*/  LDS R3, [R9+0x404] ;  /* 0x0004040009037984 */ /* 0x000e220000000800 */
[----:B------:R-:W-:Y:S01]  /*0950*/  IMAD.MOV.U32 R11, RZ, RZ, 0x3ce38e39 ;  /* 0x3ce38e39ff0b7424 */ /* 0x000fe200078e00ff */
[----:B------:R-:W-:Y:S02]  /*0960*/  BSSY.RECONVERGENT B0, `(.L_x_60) ;  /* 0x0000011000007945 */ /* 0x000fe40003800200 */
[----:B------:R1:W-:Y:S01]  /*0970*/  STS [R9], R12 ;  /* 0x0000000c09007388 */ /* 0x0003e20000000800 */
[----:B------:R-:W-:Y:S01]  /*0980*/  FFMA R14, R11, -R10, 1 ;  /* 0x3f8000000b0e7423 */ /* 0x000fe2000000080a */
[----:B0-----:R-:W-:-:S06]  /*0990*/  FMUL R4, R3, 36 ;  /* 0x4210000003047820 */ /* 0x001fcc0000400000 */
[----:B------:R-:W0:Y:S02]  /*09a0*/  F2I.NTZ R4, R4 ;  /* 0x0000000400047305 */ /* 0x000e240000203100 */
[----:B0-----:R-:W-:-:S04]  /*09b0*/  VIMNMX R3, PT, PT, R4, 0x7, PT ;  /* 0x0000000704037848 */ /* 0x001fc80003fe0100 */
[----:B------:R-:W-:-:S04]  /*09c0*/  VIMNMX R3, PT, PT, R3, -0x7, !PT ;  /* 0xfffffff903037848 */ /* 0x000fc80007fe0100 */
[----:B------:R-:W-:Y:S01]  /*09d0*/  I2FP.F32.S32 R13, R3 ;  /* 0x00000003000d7245 */ /* 0x000fe20000201400 */
[----:B------:R-:W-:-:S03]  /*09e0*/  FFMA R3, R14, R11, 0.027777777984738349915 ;  /* 0x3ce38e390e037423 */ /* 0x000fc6000000000b */
[----:B------:R-:W0:Y:S01]  /*09f0*/  FCHK P0, R13, 36 ;  /* 0x421000000d007902 */ /* 0x000e220000000000 */
[----:B------:R-:W-:-:S04]  /*0a00*/  FFMA R14, R3, R13, RZ ;  /* 0x0000000d030e7223 */ /* 0x000fc800000000ff */
[----:B------:R-:W-:-:S04]  /*0a10*/  FFMA R11, R14, -36, R13 ;  /* 0xc21000000e0b7823 */ /* 0x000fc8000000000d */
[----:B------:R-:W-:Y:S01]  /*0a20*/  FFMA R14, R3, R11, R14 ;  /* 0x0000000b030e7223 */ /* 0x000fe2000000000e */
[----:B01----:R-:W-:Y:S06]  /*0a30*/  @!P0 BRA `(.L_x_61) ;  /* 0x00000000000c8947 */ /* 0x003fec0003800000 */
[----:B------:R-:W-:Y:S02]  /*0a40*/  MOV R4, R13 ;  /* 0x0000000d00047202 */ /* 0x000fe40000000f00 */
[----:B------:R-:W-:-:S07]  /*0a50*/  MOV R12, 0xa70 ;  /* 0x00000a70000c7802 */ /* 0x000fce0000000f00 */
[----:B------:R-:W-:Y:S05]  /*0a60*/  CALL.REL.NOINC `($__internal_0_$__cuda_sm3x_div_rn_noftz_f32_slowpath) ;  /* 0x0000000800547944 */ /* 0x000fea0003c00000 */
.L_x_61:
[----:B------:R-:W-:Y:S05]  /*0a70*/  BSYNC.RECONVERGENT B0 ;  /* 0x0000000000007941 */ /* 0x000fea0003800200 */
.L_x_60:
[----:B------:R-:W0:Y:S01]  /*0a80*/  LDS R3, [R9+0x808] ;  /* 0x0008080009037984 */ /* 0x000e220000000800 */
[----:B------:R-:W-:Y:S01]  /*0a90*/  IMAD.MOV.U32 R11, RZ, RZ, 0x3ce38e39 ;  /* 0x3ce38e39ff0b7424 */ /* 0x000fe200078e00ff */
[----:B------:R-:W-:Y:S02]  /*0aa0*/  BSSY.RECONVERGENT B0, `(.L_x_62) ;  /* 0x0000012000007945 */ /* 0x000fe40003800200 */
[----:B------:R1:W-:Y:S01]  /*0ab0*/  STS [R9+0x404], R14 ;  /* 0x0004040e09007388 */ /* 0x0003e20000000800 */
        /* <DEDUP_REMOVED lines=15> */
[----:B------:R-:W-:-:S07]  /*0bb0*/  IMAD.MOV.U32 R12, RZ, RZ, R14 ;  /* 0x000000ffff0c7224 */ /* 0x000fce00078e000e */
.L_x_63:
[----:B------:R-:W-:Y:S05]  /*0bc0*/  BSYNC.RECONVERGENT B0 ;  /* 0x0000000000007941 */ /* 0x000fea0003800200 */
.L_x_62:
[----:B------:R-:W0:Y:S01]  /*0bd0*/  LDS R3, [R9+0xc0c] ;  /* 0x000c0c0009037984 */ /* 0x000e220000000800 */
[----:B------:R-:W-:Y:S01]  /*0be0*/  HFMA2 R11, -RZ, RZ, 1.2216796875, -0.0003798007965087890625 ;  /* 0x3ce38e39ff0b7431 */ /* 0x000fe200000001ff */
[----:B------:R-:W-:Y:S02]  /*0bf0*/  BSSY.RECONVERGENT B0, `(.L_x_64) ;  /* 0x0000011000007945 */ /* 0x000fe40003800200 */
[----:B------:R1:W-:Y:S02]  /*0c00*/  STS [R9+0x808], R12 ;  /* 0x0008080c09007388 */ /* 0x0003e40000000800 */
        /* <DEDUP_REMOVED lines=12> */
[----:B------:R-:W-:Y:S01]  /*0cd0*/  IMAD.MOV.U32 R4, RZ, RZ, R13 ;  /* 0x000000ffff047224 */ /* 0x000fe200078e000d */
[----:B------:R-:W-:-:S07]  /*0ce0*/  MOV R12, 0xd00 ;  /* 0x00000d00000c7802 */ /* 0x000fce0000000f00 */
[----:B------:R-:W-:Y:S05]  /*0cf0*/  CALL.REL.NOINC `($__internal_0_$__cuda_sm3x_div_rn_noftz_f32_slowpath) ;  /* 0x0000000400b07944 */ /* 0x000fea0003c00000 */
.L_x_65:
[----:B------:R-:W-:Y:S05]  /*0d00*/  BSYNC.RECONVERGENT B0 ;  /* 0x0000000000007941 */ /* 0x000fea0003800200 */
.L_x_64:
[----:B------:R-:W0:Y:S01]  /*0d10*/  LDS R3, [R9+0x1010] ;  /* 0x0010100009037984 */ /* 0x000e220000000800 */
[----:B------:R-:W-:Y:S01]  /*0d20*/  MOV R11, 0x3ce38e39 ;  /* 0x3ce38e39000b7802 */ /* 0x000fe20000000f00 */
        /* <DEDUP_REMOVED lines=17> */
[----:B------:R-:W-:-:S07]  /*0e40*/  MOV R12, R14 ;  /* 0x0000000e000c7202 */ /* 0x000fce0000000f00 */
.L_x_67:
[----:B------:R-:W-:Y:S05]  /*0e50*/  BSYNC.RECONVERGENT B0 ;  /* 0x0000000000007941 */ /* 0x000fea0003800200 */
.L_x_66:
        /* <DEDUP_REMOVED lines=19> */
.L_x_69:
[----:B------:R-:W-:Y:S05]  /*0f90*/  BSYNC.RECONVERGENT B0 ;  /* 0x0000000000007941 */ /* 0x000fea0003800200 */
.L_x_68:
        /* <DEDUP_REMOVED lines=20> */
.L_x_71:
[----:B------:R-:W-:Y:S05]  /*10e0*/  BSYNC.RECONVERGENT B0 ;  /* 0x0000000000007941 */ /* 0x000fea0003800200 */
.L_x_70:
        /* <DEDUP_REMOVED lines=19> */
.L_x_73:
[----:B------:R-:W-:Y:S05]  /*1220*/  BSYNC.RECONVERGENT B0 ;  /* 0x0000000000007941 */ /* 0x000fea0003800200 */
.L_x_72:
[----:B------:R0:W-:Y:S01]  /*1230*/  STS [R9+0x1c1c], R14 ;  /* 0x001c1c0e09007388 */ /* 0x0001e20000000800 */
[----:B------:R-:W-:Y:S05]  /*1240*/  @P2 BRA `(.L_x_74) ;  /* 0xfffffff400502947 */ /* 0x000fea000383ffff */
[----:B------:R-:W-:Y:S01]  /*1250*/  BAR.SYNC.DEFER_BLOCKING 0x0 ;  /* 0x0000000000007b1d */ /* 0x000fe20000010000 */
[----:B------:R-:W-:-:S05]  /*1260*/  MOV R4, RZ ;  /* 0x000000ff00047202 */ /* 0x000fca0000000f00 */
[----:B------:R-:W1:Y:S01]  /*1270*/  LDCU UR8, c[0x0][0x388] ;  /* 0x00007100ff0877ac */ /* 0x000e620008000800 */
[----:B------:R-:W2:Y:S01]  /*1280*/  LDCU.64 UR6, c[0x0][0x380] ;  /* 0x00007000ff0677ac */ /* 0x000ea20008000a00 */
[----:B------:R-:W-:Y:S01]  /*1290*/  NOP ;  /* 0x0000000000007918 */ /* 0x000fe20000000000 */
.L_x_75:
[C---:B------:R-:W-:Y:S01]  /*12a0*/  IMAD R10, R4.reuse, 0x404, R5 ;  /* 0x00000404040a7824 */ /* 0x040fe200078e0205 */
[C---:B------:R-:W-:Y:S01]  /*12b0*/  ISETP.LT.U32.AND P1, PT, R4.reuse, 0x3f, PT ;  /* 0x0000003f0400780c */ /* 0x040fe20003f21070 */
[C---:B------:R-:W-:Y:S02]  /*12c0*/  VIADD R11, R4.reuse, UR4 ;  /* 0x00000004040b7c36 */ /* 0x040fe40008000000 */
[----:B------:R-:W-:Y:S01]  /*12d0*/  VIADD R4, R4, 0x1 ;  /* 0x0000000104047836 */ /* 0x000fe20000000000 */
[----:B---3--:R-:W3:Y:S01]  /*12e0*/  LDS R13, [R10] ;  /* 0x000000000a0d7984 */ /* 0x008ee20000000800 */
[C---:B------:R-:W-:Y:S01]  /*12f0*/  IMAD.WIDE R2, R11.reuse, 0x100, R6 ;  /* 0x000001000b027825 */ /* 0x040fe200078e0206 */
[----:B------:R-:W-:Y:S02]  /*1300*/  IADD3 R11, PT, PT, R11, 0x1, RZ ;  /* 0x000000010b0b7810 */ /* 0x000fe40007ffe0ff */
[----:B--2---:R-:W-:-:S04]  /*1310*/  LEA R8, P0, R2, UR6, 0x2 ;  /* 0x0000000602087c11 */ /* 0x004fc8000f8010ff */
[----:B0-----:R-:W-:Y:S02]  /*1320*/  LEA.HI.X R9, R2, UR7, R3, 0x2, P0 ;  /* 0x0000000702097c11 */ /* 0x001fe400080f1403 */
[----:B-1----:R-:W-:-:S03]  /*1330*/  ISETP.GE.AND P0, PT, R11, UR8, PT ;  /* 0x000000080b007c0c */ /* 0x002fc6000bf06270 */
[----:B---3--:R3:W-:Y:S10]  /*1340*/  STG.E desc[UR20][R8.64], R13 ;  /* 0x0000000d08007986 */ /* 0x0087f4000c101914 */
[----:B------:R-:W-:Y:S05]  /*1350*/  @!P0 BRA P1, `(.L_x_75) ;  /* 0xfffffffc00d08947 */ /* 0x000fea000083ffff */
[----:B------:R-:W0:Y:S01]  /*1360*/  LDCU UR5, c[0x0][0x370] ;  /* 0x00006e00ff0577ac */ /* 0x000e220008000800 */
[----:B------:R-:W-:Y:S01]  /*1370*/  BAR.SYNC.DEFER_BLOCKING 0x0 ;  /* 0x0000000000007b1d */ /* 0x000fe20000010000 */
[----:B0-----:R-:W-:-:S04]  /*1380*/  ULEA UR4, UR5, UR4, 0x6 ;  /* 0x0000000405047291 */ /* 0x001fc8000f8e30ff */
[----:B------:R-:W-:-:S09]  /*1390*/  UISETP.GE.AND UP0, UPT, UR4, UR8, UPT ;  /* 0x000000080400728c */ /* 0x000fd2000bf06270 */
[----:B------:R-:W-:Y:S05]  /*13a0*/  BRA.U !UP0, `(.L_x_76) ;  /* 0xffffffed08487547 */ /* 0x000fea000b83ffff */
[----:B------:R-:W-:Y:S05]  /*13b0*/  EXIT ;  /* 0x000000000000794d */ /* 0x000fea0003800000 */
        .weak           $__internal_0_$__cuda_sm3x_div_rn_noftz_f32_slowpath
        .type           $__internal_0_$__cuda_sm3x_div_rn_noftz_f32_slowpath,@function
        .size           $__internal_0_$__cuda_sm3x_div_rn_noftz_f32_slowpath,(.L_x_235 - $__internal_0_$__cuda_sm3x_div_rn_noftz_f32_slowpath)
$__internal_0_$__cuda_sm3x_div_rn_noftz_f32_slowpath:
[----:B------:R-:W-:Y:S01]  /*13c0*/  SHF.R.U32.HI R13, RZ, 0x17, R10 ;  /* 0x00000017ff0d7819 */ /* 0x000fe2000001160a */
[----:B------:R-:W-:Y:S01]  /*13d0*/  BSSY.RECONVERGENT B1, `(.L_x_77) ;  /* 0x0000064000017945 */ /* 0x000fe20003800200 */
[----:B------:R-:W-:Y:S01]  /*13e0*/  SHF.R.U32.HI R3, RZ, 0x17, R4 ;  /* 0x00000017ff037819 */ /* 0x000fe20000011604 */
[----:B------:R-:W-:Y:S01]  /*13f0*/  HFMA2 R15, -RZ, RZ, 3.03125, 0 ;  /* 0x42100000ff0f7431 */ /* 0x000fe200000001ff */
[----:B------:R-:W-:Y:S02]  /*1400*/  LOP3.LUT R13, R13, 0xff, RZ, 0xc0, !PT ;  /* 0x000000ff0d0d7812 */ /* 0x000fe400078ec0ff */
[----:B------:R-:W-:Y:S02]  /*1410*/  LOP3.LUT R17, R3, 0xff, RZ, 0xc0, !PT ;  /* 0x000000ff03117812 */ /* 0x000fe400078ec0ff */
[----:B------:R-:W-:-:S03]  /*1420*/  IADD3 R14, PT, PT, R13, -0x1, RZ ;  /* 0xffffffff0d0e7810 */ /* 0x000fc60007ffe0ff */
[----:B------:R-:W-:Y:S01]  /*1430*/  VIADD R16, R17, 0xffffffff ;  /* 0xffffffff11107836 */ /* 0x000fe20000000000 */
[----:B------:R-:W-:-:S04]  /*1440*/  ISETP.GT.U32.AND P0, PT, R14, 0xfd, PT ;  /* 0x000000fd0e00780c */ /* 0x000fc80003f04070 */
[----:B------:R-:W-:-:S13]  /*1450*/  ISETP.GT.U32.OR P0, PT, R16, 0xfd, P0 ;  /* 0x000000fd1000780c */ /* 0x000fda0000704470 */
[----:B------:R-:W-:Y:S01]  /*1460*/  @!P0 IMAD.MOV.U32 R11, RZ, RZ, RZ ;  /* 0x000000ffff0b8224 */ /* 0x000fe200078e00ff */
[----:B------:R-:W-:Y:S06]  /*1470*/  @!P0 BRA `(.L_x_78) ;  /* 0x0000000000608947 */ /* 0x000fec0003800000 */
[----:B------:R-:W-:Y:S02]  /*1480*/  MOV R3, 0x42100000 ;  /* 0x4210000000037802 */ /* 0x000fe40000000f00 */
[----:B------:R-:W-:Y:S02]  /*1490*/  FSETP.GTU.FTZ.AND P0, PT, |R4|, +INF , PT ;  /* 0x7f8000000400780b */ /* 0x000fe40003f1c200 */
[----:B------:R-:W-:-:S04]  /*14a0*/  FSETP.GTU.FTZ.AND P1, PT, |R3|, +INF , PT ;  /* 0x7f8000000300780b */ /* 0x000fc80003f3c200 */
[----:B------:R-:W-:-:S13]  /*14b0*/  PLOP3.LUT P0, PT, P0, P1, PT, 0xf8, 0x8f ;  /* 0x00000000008f781c */ /* 0x000fda0000703f70 */
[----:B------:R-:W-:Y:S05]  /*14c0*/  @P0 BRA `(.L_x_79) ;  /* 0x00000004004c0947 */ /* 0x000fea0003800000 */
[----:B------:R-:W-:-:S13]  /*14d0*/  LOP3.LUT P0, RZ, R15, 0x7fffffff, R4, 0xc8, !PT ;  /* 0x7fffffff0fff7812 */ /* 0x000fda000780c804 */
[----:B------:R-:W-:Y:S05]  /*14e0*/  @!P0 BRA `(.L_x_80) ;  /* 0x00000004003c8947 */ /* 0x000fea0003800000 */
[C---:B------:R-:W-:Y:S02]  /*14f0*/  FSETP.NEU.FTZ.AND P3, PT, |R4|.reuse, +INF , PT ;  /* 0x7f8000000400780b */ /* 0x040fe40003f7d200 */
[----:B------:R-:W-:Y:S02]  /*1500*/  FSETP.NEU.FTZ.AND P1, PT, |R3|, +INF , PT ;  /* 0x7f8000000300780b */ /* 0x000fe40003f3d200 */
[----:B------:R-:W-:-:S11]  /*1510*/  FSETP.NEU.FTZ.AND P0, PT, |R4|, +INF , PT ;  /* 0x7f8000000400780b */ /* 0x000fd60003f1d200 */
[----:B------:R-:W-:Y:S05]  /*1520*/  @!P1 BRA !P3, `(.L_x_80) ;  /* 0x00000004002c9947 */ /* 0x000fea0005800000 */
[----:B------:R-:W-:-:S04]  /*1530*/  LOP3.LUT P3, RZ, R4, 0x7fffffff, RZ, 0xc0, !PT ;  /* 0x7fffffff04ff7812 */ /* 0x000fc8000786c0ff */
[----:B------:R-:W-:-:S13]  /*1540*/  PLOP3.LUT P1, PT, P1, P3, PT, 0x2f, 0xf2 ;  /* 0x0000000000f2781c */ /* 0x000fda0000f26577 */
[----:B------:R-:W-:Y:S05]  /*1550*/  @P1 BRA `(.L_x_81) ;  /* 0x0000000400181947 */ /* 0x000fea0003800000 */
[----:B------:R-:W-:-:S04]  /*1560*/  LOP3.LUT P1, RZ, R15, 0x7fffffff, RZ, 0xc0, !PT ;  /* 0x7fffffff0fff7812 */ /* 0x000fc8000782c0ff */
[----:B------:R-:W-:-:S13]  /*1570*/  PLOP3.LUT P0, PT, P0, P1, PT, 0x2f, 0xf2 ;  /* 0x0000000000f2781c */ /* 0x000fda0000702577 */
[----:B------:R-:W-:Y:S05]  /*1580*/  @P0 BRA `(.L_x_82) ;  /* 0x0000000400000947 */ /* 0x000fea0003800000 */
[----:B------:R-:W-:Y:S02]  /*1590*/  ISETP.GE.AND P0, PT, R16, RZ, PT ;  /* 0x000000ff1000720c */ /* 0x000fe40003f06270 */
[----:B------:R-:W-:-:S11]  /*15a0*/  ISETP.GE.AND P1, PT, R14, RZ, PT ;  /* 0x000000ff0e00720c */ /* 0x000fd60003f26270 */
[----:B------:R-:W-:Y:S01]  /*15b0*/  @P0 IMAD.MOV.U32 R11, RZ, RZ, RZ ;  /* 0x000000ffff0b0224 */ /* 0x000fe200078e00ff */
[----:B------:R-:W-:Y:S01]  /*15c0*/  @!P0 MOV R11, 0xffffffc0 ;  /* 0xffffffc0000b8802 */ /* 0x000fe20000000f00 */
[----:B------:R-:W-:Y:S01]  /*15d0*/  @!P0 FFMA R4, R4, 1.84467440737095516160e+19, RZ ;  /* 0x5f80000004048823 */ /* 0x000fe200000000ff */
[----:B------:R-:W-:-:S03]  /*15e0*/  @!P1 FFMA R15, R3, 1.84467440737095516160e+19, RZ ;  /* 0x5f800000030f9823 */ /* 0x000fc600000000ff */
[----:B------:R-:W-:-:S07]  /*15f0*/  @!P1 VIADD R11, R11, 0x40 ;  /* 0x000000400b0b9836 */ /* 0x000fce0000000000 */
.L_x_78:
[----:B------:R-:W-:Y:S01]  /*1600*/  LEA R14, R13, 0xc0800000, 0x17 ;  /* 0xc08000000d0e7811 */ /* 0x000fe200078eb8ff */
[----:B------:R-:W-:Y:S03]  /*1610*/  BSSY.RECONVERGENT B2, `(.L_x_83) ;  /* 0x0000036000027945 */ /* 0x000fe60003800200 */
[----:B------:R-:W-:Y:S01]  /*1620*/  IADD3 R15, PT, PT, -R14, R15, RZ ;  /* 0x0000000f0e0f7210 */ /* 0x000fe20007ffe1ff */
[----:B------:R-:W-:-:S03]  /*1630*/  VIADD R14, R17, 0xffffff81 ;  /* 0xffffff81110e7836 */ /* 0x000fc60000000000 */
[----:B------:R-:W0:Y:S01]  /*1640*/  MUFU.RCP R16, R15 ;  /* 0x0000000f00107308 */ /* 0x000e220000001000 */
[----:B------:R-:W-:Y:S01]  /*1650*/  FADD.FTZ R18, -R15, -RZ ;  /* 0x800000ff0f127221 */ /* 0x000fe20000010100 */
[C---:B------:R-:W-:Y:S01]  /*1660*/  IMAD R3, R14.reuse, -0x800000, R4 ;  /* 0xff8000000e037824 */ /* 0x040fe200078e0204 */
[----:B------:R-:W-:-:S04]  /*1670*/  IADD3 R14, PT, PT, R14, 0x7f, -R13 ;  /* 0x0000007f0e0e7810 */ /* 0x000fc80007ffe80d */
[----:B------:R-:W-:Y:S01]  /*1680*/  IADD3 R14, PT, PT, R14, R11, RZ ;  /* 0x0000000b0e0e7210 */ /* 0x000fe20007ffe0ff */
[----:B0-----:R-:W-:-:S04]  /*1690*/  FFMA R17, R16, R18, 1 ;  /* 0x3f80000010117423 */ /* 0x001fc80000000012 */
[----:B------:R-:W-:-:S04]  /*16a0*/  FFMA R19, R16, R17, R16 ;  /* 0x0000001110137223 */ /* 0x000fc80000000010 */
[----:B------:R-:W-:-:S04]  /*16b0*/  FFMA R4, R3, R19, RZ ;  /* 0x0000001303047223 */ /* 0x000fc800000000ff */
[----:B------:R-:W-:-:S04]  /*16c0*/  FFMA R17, R18, R4, R3 ;  /* 0x0000000412117223 */ /* 0x000fc80000000003 */
[----:B------:R-:W-:-:S04]  /*16d0*/  FFMA R16, R19, R17, R4 ;  /* 0x0000001113107223 */ /* 0x000fc80000000004 */
[----:B------:R-:W-:-:S04]  /*16e0*/  FFMA R17, R18, R16, R3 ;  /* 0x0000001012117223 */ /* 0x000fc80000000003 */
[----:B------:R-:W-:-:S05]  /*16f0*/  FFMA R3, R19, R17, R16 ;  /* 0x0000001113037223 */ /* 0x000fca0000000010 */
[----:B------:R-:W-:-:S04]  /*1700*/  SHF.R.U32.HI R4, RZ, 0x17, R3 ;  /* 0x00000017ff047819 */ /* 0x000fc80000011603 */
[----:B------:R-:W-:-:S05]  /*1710*/  LOP3.LUT R4, R4, 0xff, RZ, 0xc0, !PT ;  /* 0x000000ff04047812 */ /* 0x000fca00078ec0ff */
[----:B------:R-:W-:-:S05]  /*1720*/  IMAD.IADD R15, R4, 0x1, R14 ;  /* 0x00000001040f7824 */ /* 0x000fca00078e020e */
[----:B------:R-:W-:-:S04]  /*1730*/  IADD3 R4, PT, PT, R15, -0x1, RZ ;  /* 0xffffffff0f047810 */ /* 0x000fc80007ffe0ff */
[----:B------:R-:W-:-:S13]  /*1740*/  ISETP.GE.U32.AND P0, PT, R4, 0xfe, PT ;  /* 0x000000fe0400780c */ /* 0x000fda0003f06070 */
[----:B------:R-:W-:Y:S05]  /*1750*/  @!P0 BRA `(.L_x_84) ;  /* 0x0000000000808947 */ /* 0x000fea0003800000 */
[----:B------:R-:W-:-:S13]  /*1760*/  ISETP.GT.AND P0, PT, R15, 0xfe, PT ;  /* 0x000000fe0f00780c */ /* 0x000fda0003f04270 */
[----:B------:R-:W-:Y:S05]  /*1770*/  @P0 BRA `(.L_x_85) ;  /* 0x00000000006c0947 */ /* 0x000fea0003800000 */
[----:B------:R-:W-:-:S13]  /*1780*/  ISETP.GE.AND P0, PT, R15, 0x1, PT ;  /* 0x000000010f00780c */ /* 0x000fda0003f06270 */
[----:B------:R-:W-:Y:S05]  /*1790*/  @P0 BRA `(.L_x_86) ;  /* 0x0000000000740947 */ /* 0x000fea0003800000 */
[----:B------:R-:W-:Y:S02]  /*17a0*/  ISETP.GE.AND P0, PT, R15, -0x18, PT ;  /* 0xffffffe80f00780c */ /* 0x000fe40003f06270 */
[----:B------:R-:W-:-:S11]  /*17b0*/  LOP3.LUT R3, R3, 0x80000000, RZ, 0xc0, !PT ;  /* 0x8000000003037812 */ /* 0x000fd600078ec0ff */
[----:B------:R-:W-:Y:S05]  /*17c0*/  @!P0 BRA `(.L_x_86) ;  /* 0x0000000000688947 */ /* 0x000fea0003800000 */
[-CC-:B------:R-:W-:Y:S01]  /*17d0*/  FFMA.RZ R4, R19, R17.reuse, R16.reuse ;  /* 0x0000001113047223 */ /* 0x180fe2000000c010 */
[----:B------:R-:W-:Y:S02]  /*17e0*/  VIADD R14, R15, 0x20 ;  /* 0x000000200f0e7836 */ /* 0x000fe40000000000 */
[-CC-:B------:R-:W-:Y:S01]  /*17f0*/  FFMA.RM R11, R19, R17.reuse, R16.reuse ;  /* 0x00000011130b7223 */ /* 0x180fe20000004010 */
[----:B------:R-:W-:Y:S02]  /*1800*/  ISETP.NE.AND P3, PT, R15, RZ, PT ;  /* 0x000000ff0f00720c */ /* 0x000fe40003f65270 */
[----:B------:R-:W-:Y:S01]  /*1810*/  LOP3.LUT R13, R4, 0x7fffff, RZ, 0xc0, !PT ;  /* 0x007fffff040d7812 */ /* 0x000fe200078ec0ff */
[----:B------:R-:W-:Y:S01]  /*1820*/  FFMA.RP R4, R19, R17, R16 ;  /* 0x0000001113047223 */ /* 0x000fe20000008010 */
[----:B------:R-:W-:Y:S02]  /*1830*/  ISETP.NE.AND P1, PT, R15, RZ, PT ;  /* 0x000000ff0f00720c */ /* 0x000fe40003f25270 */
[----:B------:R-:W-:-:S02]  /*1840*/  LOP3.LUT R13, R13, 0x800000, RZ, 0xfc, !PT ;  /* 0x008000000d0d7812 */ /* 0x000fc400078efcff */
[----:B------:R-:W-:Y:S02]  /*1850*/  IADD3 R15, PT, PT, -R15, RZ, RZ ;  /* 0x000000ff0f0f7210 */ /* 0x000fe40007ffe1ff */
[----:B------:R-:W-:Y:S02]  /*1860*/  SHF.L.U32 R14, R13, R14, RZ ;  /* 0x0000000e0d0e7219 */ /* 0x000fe400000006ff */
[----:B------:R-:W-:Y:S02]  /*1870*/  FSETP.NEU.FTZ.AND P0, PT, R4, R11, PT ;  /* 0x0000000b0400720b */ /* 0x000fe40003f1d000 */
[----:B------:R-:W-:Y:S02]  /*1880*/  SEL R4, R15, RZ, P3 ;  /* 0x000000ff0f047207 */ /* 0x000fe40001800000 */
[----:B------:R-:W-:Y:S02]  /*1890*/  ISETP.NE.AND P1, PT, R14, RZ, P1 ;  /* 0x000000ff0e00720c */ /* 0x000fe40000f25270 */
[----:B------:R-:W-:-:S02]  /*18a0*/  SHF.R.U32.HI R4, RZ, R4, R13 ;  /* 0x00000004ff047219 */ /* 0x000fc4000001160d */
[----:B------:R-:W-:Y:S02]  /*18b0*/  PLOP3.LUT P0, PT, P0, P1, PT, 0xf8, 0x8f ;  /* 0x00000000008f781c */ /* 0x000fe40000703f70 */
[----:B------:R-:W-:Y:S02]  /*18c0*/  SHF.R.U32.HI R14, RZ, 0x1, R4 ;  /* 0x00000001ff0e7819 */ /* 0x000fe40000011604 */
[----:B------:R-:W-:-:S04]  /*18d0*/  SEL R11, RZ, 0x1, !P0 ;  /* 0x00000001ff0b7807 */ /* 0x000fc80004000000 */
[----:B------:R-:W-:-:S04]  /*18e0*/  LOP3.LUT R11, R11, 0x1, R14, 0xf8, !PT ;  /* 0x000000010b0b7812 */ /* 0x000fc800078ef80e */
[----:B------:R-:W-:-:S05]  /*18f0*/  LOP3.LUT R11, R11, R4, RZ, 0xc0, !PT ;  /* 0x000000040b0b7212 */ /* 0x000fca00078ec0ff */
[----:B------:R-:W-:-:S05]  /*1900*/  IMAD.IADD R14, R14, 0x1, R11 ;  /* 0x000000010e0e7824 */ /* 0x000fca00078e020b */
[----:B------:R-:W-:Y:S01]  /*1910*/  LOP3.LUT R3, R14, R3, RZ, 0xfc, !PT ;  /* 0x000000030e037212 */ /* 0x000fe200078efcff */
[----:B------:R-:W-:Y:S06]  /*1920*/  BRA `(.L_x_86) ;  /* 0x0000000000107947 */ /* 0x000fec0003800000 */
.L_x_85:
[----:B------:R-:W-:-:S04]  /*1930*/  LOP3.LUT R3, R3, 0x80000000, RZ, 0xc0, !PT ;  /* 0x8000000003037812 */ /* 0x000fc800078ec0ff */
[----:B------:R-:W-:Y:S01]  /*1940*/  LOP3.LUT R3, R3, 0x7f800000, RZ, 0xfc, !PT ;  /* 0x7f80000003037812 */ /* 0x000fe200078efcff */
[----:B------:R-:W-:Y:S06]  /*1950*/  BRA `(.L_x_86) ;  /* 0x0000000000047947 */ /* 0x000fec0003800000 */
.L_x_84:
[----:B------:R-:W-:-:S07]  /*1960*/  LEA R3, R14, R3, 0x17 ;  /* 0x000000030e037211 */ /* 0x000fce00078eb8ff */
.L_x_86:
[----:B------:R-:W-:Y:S05]  /*1970*/  BSYNC.RECONVERGENT B2 ;  /* 0x0000000000027941 */ /* 0x000fea0003800200 */
.L_x_83:
[----:B------:R-:W-:Y:S05]  /*1980*/  BRA `(.L_x_87) ;  /* 0x0000000000207947 */ /* 0x000fea0003800000 */
.L_x_82:
[----:B------:R-:W-:-:S04]  /*1990*/  LOP3.LUT R3, R15, 0x80000000, R4, 0x48, !PT ;  /* 0x800000000f037812 */ /* 0x000fc800078e4804 */
[----:B------:R-:W-:Y:S01]  /*19a0*/  LOP3.LUT R3, R3, 0x7f800000, RZ, 0xfc, !PT ;  /* 0x7f80000003037812 */ /* 0x000fe200078efcff */
[----:B------:R-:W-:Y:S06]  /*19b0*/  BRA `(.L_x_87) ;  /* 0x0000000000147947 */ /* 0x000fec0003800000 */
.L_x_81:
[----:B------:R-:W-:Y:S01]  /*19c0*/  LOP3.LUT R3, R15, 0x80000000, R4, 0x48, !PT ;  /* 0x800000000f037812 */ /* 0x000fe200078e4804 */
[----:B------:R-:W-:Y:S06]  /*19d0*/  BRA `(.L_x_87) ;  /* 0x00000000000c7947 */ /* 0x000fec0003800000 */
.L_x_80:
[----:B------:R-:W0:Y:S01]  /*19e0*/  MUFU.RSQ R3, -QNAN ;  /* 0xffc0000000037908 */ /* 0x000e220000001400 */
[----:B------:R-:W-:Y:S05]  /*19f0*/  BRA `(.L_x_87) ;  /* 0x0000000000047947 */ /* 0x000fea0003800000 */
.L_x_79:
[----:B------:R-:W-:-:S07]  /*1a00*/  FADD.FTZ R3, R4, R3 ;  /* 0x0000000304037221 */ /* 0x000fce0000010000 */
.L_x_87:
[----:B------:R-:W-:Y:S05]  /*1a10*/  BSYNC.RECONVERGENT B1 ;  /* 0x0000000000017941 */ /* 0x000fea0003800200 */
.L_x_77:
[----:B------:R-:W-:Y:S02]  /*1a20*/  HFMA2 R13, -RZ, RZ, 0, 0 ;  /* 0x00000000ff0d7431 */ /* 0x000fe400000001ff */
[----:B0-----:R-:W-:Y:S02]  /*1a30*/  IMAD.MOV.U32 R14, RZ, RZ, R3 ;  /* 0x000000ffff0e7224 */ /* 0x001fe400078e0003 */
[----:B------:R-:W-:Y:S05]  /*1a40*/  RET.REL.NODEC R12 `(_Z11kernel_int4Pfi) ;  /* 0xffffffe40c6c7950 */ /* 0x000fea0003c3ffff */
.L_x_88:
        /* <DEDUP_REMOVED lines=11> */
.L_x_235:


//--------------------- .text._Z11kernel_int8Pfi  --------------------------
	.section	.text._Z11kernel_int8Pfi,"ax",@progbits
	.align	128
        .global         _Z11kernel_int8Pfi
        .type           _Z11kernel_int8Pfi,@function
        .size           _Z11kernel_int8Pfi,(.L_x_236 - _Z11kernel_int8Pfi)
        .other          _Z11kernel_int8Pfi,@"STO_CUDA_ENTRY STV_DEFAULT"
_Z11kernel_int8Pfi:
.text._Z11kernel_int8Pfi:
        /* <DEDUP_REMOVED lines=13> */
.L_x_108:
        /* <DEDUP_REMOVED lines=19> */
.L_x_89:
        /* <DEDUP_REMOVED lines=89> */
.L_x_106:
[----:B0-----:R-:W0:Y:S01]  /*0790*/  S2UR UR6, SR_CgaCtaId ;  /* 0x00000000000679c3 */ /* 0x001e220000008800 */
[----:B------:R-:W-:Y:S01]  /*07a0*/  UMOV UR5, 0x400 ;  /* 0x0000040000057882 */ /* 0x000fe20000000000 */
[----:B------:R-:W-:Y:S01]  /*07b0*/  MOV R10, 0x43900000 ;  /* 0x43900000000a7802 */ /* 0x000fe20000000f00 */
[----:B------:R-:W-:Y:S01]  /*07c0*/  IMAD.MOV.U32 R12, RZ, RZ, 0x3b638e39 ;  /* 0x3b638e39ff0c7424 */ /* 0x000fe200078e00ff */
[----:B------:R-:W-:Y:S03]  /*07d0*/  BSSY.RECONVERGENT B0, `(.L_x_90) ;  /* 0x0000016000007945 */ /* 0x000fe60003800200 */
[----:B------:R-:W-:-:S04]  /*07e0*/  FFMA R11, R12, -R10, 1 ;  /* 0x3f8000000c0b7423 */ /* 0x000fc8000000080a */
[----:B------:R-:W-:Y:S01]  /*07f0*/  FFMA R11, R11, R12, 0.0034722222480922937393 ;  /* 0x3b638e390b0b7423 */ /* 0x000fe2000000000c */
        /* <DEDUP_REMOVED lines=17> */
[----:B------:R-:W-:Y:S05]  /*0910*/  CALL.REL.NOINC `($__internal_1_$__cuda_sm3x_div_rn_noftz_f32_slowpath) ;  /* 0x0000000800a87944 */ /* 0x000fea0003c00000 */
[----:B------:R-:W-:-:S07]  /*0920*/  MOV R12, R14 ;  /* 0x0000000e000c7202 */ /* 0x000fce0000000f00 */
.L_x_91:
[----:B------:R-:W-:Y:S05]  /*0930*/  BSYNC.RECONVERGENT B0 ;  /* 0x0000000000007941 */ /* 0x000fea0003800200 */
.L_x_90:
        /* <DEDUP_REMOVED lines=10> */
[----:B------:R-:W-:-:S03]  /*09e0*/  FFMA R3, R14, R11, 0.0034722222480922937393 ;  /* 0x3b638e390e037423 */ /* 0x000fc6000000000b */
[----:B------:R-:W0:Y:S01]  /*09f0*/  FCHK P0, R13, 288 ;  /* 0x439000000d007902 */ /* 0x000e220000000000 */
[----:B------:R-:W-:-:S04]  /*0a00*/  FFMA R14, R3, R13, RZ ;  /* 0x0000000d030e7223 */ /* 0x000fc800000000ff */
[----:B------:R-:W-:-:S04]  /*0a10*/  FFMA R11, R14, -288, R13 ;  /* 0xc39000000e0b7823 */ /* 0x000fc8000000000d */
[----:B------:R-:W-:Y:S01]  /*0a20*/  FFMA R14, R3, R11, R14 ;  /* 0x0000000b030e7223 */ /* 0x000fe2000000000e */
[----:B01----:R-:W-:Y:S06]  /*0a30*/  @!P0 BRA `(.L_x_93) ;  /* 0x00000000000c8947 */ /* 0x003fec0003800000 */
[----:B------:R-:W-:Y:S02]  /*0a40*/  MOV R4, R13 ;  /* 0x0000000d00047202 */ /* 0x000fe40000000f00 */
[----:B------:R-:W-:-:S07]  /*0a50*/  MOV R12, 0xa70 ;  /* 0x00000a70000c7802 */ /* 0x000fce0000000f00 */
[----:B------:R-:W-:Y:S05]  /*0a60*/  CALL.REL.NOINC `($__internal_1_$__cuda_sm3x_div_rn_noftz_f32_slowpath) ;  /* 0x0000000800547944 */ /* 0x000fea0003c00000 */
.L_x_93:
[----:B------:R-:W-:Y:S05]  /*0a70*/  BSYNC.RECONVERGENT B0 ;  /* 0x0000000000007941 */ /* 0x000fea0003800200 */
.L_x_92:
        /* <DEDUP_REMOVED lines=19> */
[----:B------:R-:W-:-:S07]  /*0bb0*/  IMAD.MOV.U32 R12, RZ, RZ, R14 ;  /* 0x000000ffff0c7224 */ /* 0x000fce00078e000e */
.L_x_95:
[----:B------:R-:W-:Y:S05]  /*0bc0*/  BSYNC.RECONVERGENT B0 ;  /* 0x0000000000007941 */ /* 0x000fea0003800200 */
.L_x_94:
[----:B------:R-:W0:Y:S01]  /*0bd0*/  LDS R3, [R9+0xc0c] ;  /* 0x000c0c0009037984 */ /* 0x000e220000000800 */
[----:B------:R-:W-:Y:S01]  /*0be0*/  HFMA2 R11, -RZ, RZ, 0.92333984375, -0.0003798007965087890625 ;  /* 0x3b638e39ff0b7431 */ /* 0x000fe200000001ff */
        /* <DEDUP_REMOVED lines=14> */
[----:B------:R-:W-:Y:S01]  /*0cd0*/  IMAD.MOV.U32 R4, RZ, RZ, R13 ;  /* 0x000000ffff047224 */ /* 0x000fe200078e000d */
[----:B------:R-:W-:-:S07]  /*0ce0*/  MOV R12, 0xd00 ;  /* 0x00000d00000c7802 */ /* 0x000fce0000000f00 */
[----:B------:R-:W-:Y:S05]  /*0cf0*/  CALL.REL.NOINC `($__internal_1_$__cuda_sm3x_div_rn_noftz_f32_slowpath) ;  /* 0x0000000400b07944 */ /* 0x000fea0003c00000 */
.L_x_97:
[----:B------:R-:W-:Y:S05]  /*0d00*/  BSYNC.RECONVERGENT B0 ;  /* 0x0000000000007941 */ /* 0x000fea0003800200 */
.L_x_96:
        /* <DEDUP_REMOVED lines=19> */
[----:B------:R-:W-:-:S07]  /*0e40*/  MOV R12, R14 ;  /* 0x0000000e000c7202 */ /* 0x000fce0000000f00 */
.L_x_99:
[----:B------:R-:W-:Y:S05]  /*0e50*/  BSYNC.RECONVERGENT B0 ;  /* 0x0000000000007941 */ /* 0x000fea0003800200 */
.L_x_98:
        /* <DEDUP_REMOVED lines=19> */
.L_x_101:
[----:B------:R-:W-:Y:S05]  /*0f90*/  BSYNC.RECONVERGENT B0 ;  /* 0x0000000000007941 */ /* 0x000fea0003800200 */
.L_x_100:
        /* <DEDUP_REMOVED lines=20> */
.L_x_103:
[----:B------:R-:W-:Y:S05]  /*10e0*/  BSYNC.RECONVERGENT B0 ;  /* 0x0000000000007941 */ /* 0x000fea0003800200 */
.L_x_102:
        /* <DEDUP_REMOVED lines=19> */
.L_x_105:
[----:B------:R-:W-:Y:S05]  /*1220*/  BSYNC.RECONVERGENT B0 ;  /* 0x0000000000007941 */ /* 0x000fea0003800200 */
.L_x_104:
[----:B------:R0:W-:Y:S01]  /*1230*/  STS [R9+0x1c1c], R14 ;  /* 0x001c1c0e09007388 */ /* 0x0001e20000000800 */
[----:B------:R-:W-:Y:S05]  /*1240*/  @P2 BRA `(.L_x_106) ;  /* 0xfffffff400502947 */ /* 0x000fea000383ffff */
[----:B------:R-:W-:Y:S01]  /*1250*/  BAR.SYNC.DEFER_BLOCKING 0x0 ;  /* 0x0000000000007b1d */ /* 0x000fe20000010000 */
[----:B------:R-:W-:-:S05]  /*1260*/  MOV R4, RZ ;  /* 0x000000ff00047202 */ /* 0x000fca0000000f00 */
[----:B------:R-:W1:Y:S01]  /*1270*/  LDCU UR8, c[0x0][0x388] ;  /* 0x00007100ff0877ac */ /* 0x000e620008000800 */
[----:B------:R-:W2:Y:S01]  /*1280*/  LDCU.64 UR6, c[0x0][0x380] ;  /* 0x00007000ff0677ac */ /* 0x000ea20008000a00 */
[----:B------:R-:W-:Y:S01]  /*1290*/  NOP ;  /* 0x0000000000007918 */ /* 0x000fe20000000000 */
.L_x_107:
        /* <DEDUP_REMOVED lines=18> */
        .weak           $__internal_1_$__cuda_sm3x_div_rn_noftz_f32_slowpath
        .type           $__internal_1_$__cuda_sm3x_div_rn_noftz_f32_slowpath,@function
        .size           $__internal_1_$__cuda_sm3x_div_rn_noftz_f32_slowpath,(.L_x_236 - $__internal_1_$__cuda_sm3x_div_rn_noftz_f32_slowpath)
$__internal_1_$__cuda_sm3x_div_rn_noftz_f32_slowpath:
[----:B------:R-:W-:Y:S01]  /*13c0*/  SHF.R.U32.HI R13, RZ, 0x17, R10 ;  /* 0x00000017ff0d7819 */ /* 0x000fe2000001160a */
[----:B------:R-:W-:Y:S01]  /*13d0*/  BSSY.RECONVERGENT B1, `(.L_x_109) ;  /* 0x0000064000017945 */ /* 0x000fe20003800200 */
[----:B------:R-:W-:Y:S01]  /*13e0*/  SHF.R.U32.HI R3, RZ, 0x17, R4 ;  /* 0x00000017ff037819 */ /* 0x000fe20000011604 */
[----:B------:R-:W-:Y:S01]  /*13f0*/  HFMA2 R15, -RZ, RZ, 3.78125, 0 ;  /* 0x43900000ff0f7431 */ /* 0x000fe200000001ff */
        /* <DEDUP_REMOVED lines=32> */
.L_x_110:
        /* <DEDUP_REMOVED lines=51> */
.L_x_117:
[----:B------:R-:W-:-:S04]  /*1930*/  LOP3.LUT R3, R3, 0x80000000, RZ, 0xc0, !PT ;  /* 0x8000000003037812 */ /* 0x000fc800078ec0ff */
[----:B------:R-:W-:Y:S01]  /*1940*/  LOP3.LUT R3, R3, 0x7f800000, RZ, 0xfc, !PT ;  /* 0x7f80000003037812 */ /* 0x000fe200078efcff */
[----:B------:R-:W-:Y:S06]  /*1950*/  BRA `(.L_x_118) ;  /* 0x0000000000047947 */ /* 0x000fec0003800000 */
.L_x_116:
[----:B------:R-:W-:-:S07]  /*1960*/  LEA R3, R14, R3, 0x17 ;  /* 0x000000030e037211 */ /* 0x000fce00078eb8ff */
.L_x_118:
[----:B------:R-:W-:Y:S05]  /*1970*/  BSYNC.RECONVERGENT B2 ;  /* 0x0000000000027941 */ /* 0x000fea0003800200 */
.L_x_115:
[----:B------:R-:W-:Y:S05]  /*1980*/  BRA `(.L_x_119) ;  /* 0x0000000000207947 */ /* 0x000fea0003800000 */
.L_x_114:
[----:B------:R-:W-:-:S04]  /*1990*/  LOP3.LUT R3, R15, 0x80000000, R4, 0x48, !PT ;  /* 0x800000000f037812 */ /* 0x000fc800078e4804 */
[----:B------:R-:W-:Y:S01]  /*19a0*/  LOP3.LUT R3, R3, 0x7f800000, RZ, 0xfc, !PT ;  /* 0x7f80000003037812 */ /* 0x000fe200078efcff */
[----:B------:R-:W-:Y:S06]  /*19b0*/  BRA `(.L_x_119) ;  /* 0x0000000000147947 */ /* 0x000fec0003800000 */
.L_x_113:
[----:B------:R-:W-:Y:S01]  /*19c0*/  LOP3.LUT R3, R15, 0x80000000, R4, 0x48, !PT ;  /* 0x800000000f037812 */ /* 0x000fe200078e4804 */
[----:B------:R-:W-:Y:S06]  /*19d0*/  BRA `(.L_x_119) ;  /* 0x00000000000c7947 */ /* 0x000fec0003800000 */
.L_x_112:
[----:B------:R-:W0:Y:S01]  /*19e0*/  MUFU.RSQ R3, -QNAN ;  /* 0xffc0000000037908 */ /* 0x000e220000001400 */
[----:B------:R-:W-:Y:S05]  /*19f0*/  BRA `(.L_x_119) ;  /* 0x0000000000047947 */ /* 0x000fea0003800000 */
.L_x_111:
[----:B------:R-:W-:-:S07]  /*1a00*/  FADD.FTZ R3, R4, R3 ;  /* 0x0000000304037221 */ /* 0x000fce0000010000 */
.L_x_119:
[----:B------:R-:W-:Y:S05]  /*1a10*/  BSYNC.RECONVERGENT B1 ;  /* 0x0000000000017941 */ /* 0x000fea0003800200 */
.L_x_109:
[----:B------:R-:W-:Y:S02]  /*1a20*/  HFMA2 R13, -RZ, RZ, 0, 0 ;  /* 0x00000000ff0d7431 */ /* 0x000fe400000001ff */
[----:B0-----:R-:W-:Y:S02]  /*1a30*/  IMAD.MOV.U32 R14, RZ, RZ, R3 ;  /* 0x000000ffff0e7224 */ /* 0x001fe400078e0003 */
[----:B------:R-:W-:Y:S05]  /*1a40*/  RET.REL.NODEC R12 `(_Z11kernel_int8Pfi) ;  /* 0xffffffe40c6c7950 */ /* 0x000fea0003c3ffff */
.L_x_120:
        /* <DEDUP_REMOVED lines=11> */
.L_x_236:


//--------------------- .text._Z10kernel_simPiS_iPjii --------------------------
	.section	.text._Z10kernel_simPiS_iPjii,"ax",@progbits
	.align	128
        .global         _Z10kernel_simPiS_iPjii
        .type           _Z10kernel_simPiS_iPjii,@function
        .size           _Z10kernel_simPiS_iPjii,(.L_x_238 - _Z10kernel_simPiS_iPjii)
        .other          _Z10kernel_simPiS_iPjii,@"STO_CUDA_ENTRY STV_DEFAULT"
_Z10kernel_simPiS_iPjii:
.text._Z10kernel_simPiS_iPjii:
[----:B------:R-:W-:Y:S01]  /*0000*/  LDC R1, c[0x0][0x37c] ;  /* 0x0000df00ff017b82 */ /* 0x000fe20000000800 */
[----:B------:R-:W0:Y:S01]  /*0010*/  S2R R0, SR_TID.X ;  /* 0x0000000000007919 */ /* 0x000e220000002100 */
[----:B------:R-:W1:Y:S01]  /*0020*/  LDCU UR6, c[0x0][0x3a0] ;  /* 0x00007400ff0677ac */ /* 0x000e620008000800 */
[----:B------:R-:W2:Y:S01]  /*0030*/  S2R R2, SR_CTAID.X ;  /* 0x0000000000027919 */ /* 0x000ea20000002500 */
[----:B-1----:R-:W-:Y:S01]  /*0040*/  UIADD3 UR6, UPT, UPT, UR6, -0x1f, URZ ;  /* 0xffffffe106067890 */ /* 0x002fe2000fffe0ff */
[----:B0-----:R-:W-:-:S05]  /*0050*/  LOP3.LUT R113, R0, 0x3e0, RZ, 0xc0, !PT ;  /* 0x000003e000717812 */ /* 0x001fca00078ec0ff */
[----:B--2---:R-:W-:-:S05]  /*0060*/  IMAD R115, R2, 0x100, R113 ;  /* 0x0000010002737824 */ /* 0x004fca00078e0271 */
[----:B------:R-:W-:-:S13]  /*0070*/  ISETP.GE.AND P0, PT, R115, UR6, PT ;  /* 0x0000000673007c0c */ /* 0x000fda000bf06270 */
[----:B------:R-:W-:Y:S05]  /*0080*/  @P0 EXIT ;  /* 0x000000000000094d */ /* 0x000fea0003800000 */
[----:B------:R-:W0:Y:S01]  /*0090*/  S2UR UR7, SR_CgaCtaId ;  /* 0x00000000000779c3 */ /* 0x000e220000008800 */
[----:B------:R-:W-:Y:S01]  /*00a0*/  UMOV UR4, 0x400 ;  /* 0x0000040000047882 */ /* 0x000fe20000000000 */
[C---:B------:R-:W-:Y:S01]  /*00b0*/  IMAD.SHL.U32 R2, R0.reuse, 0x2, RZ ;  /* 0x0000000200027824 */ /* 0x040fe200078e00ff */
[----:B------:R-:W-:Y:S01]  /*00c0*/  UIADD3 UR5, UPT, UPT, UR4, 0x8000, URZ ;  /* 0x0000800004057890 */ /* 0x000fe2000fffe0ff */
[----:B------:R-:W-:Y:S01]  /*00d0*/  LOP3.LUT R116, R0, 0x1f, RZ, 0xc0, !PT ;  /* 0x0000001f00747812 */ /* 0x000fe200078ec0ff */
[----:B------:R-:W1:Y:S02]  /*00e0*/  LDCU UR8, c[0x0][0x370] ;  /* 0x00006e00ff0877ac */ /* 0x000e640008000800 */
[----:B------:R-:W-:Y:S01]  /*00f0*/  LOP3.LUT R2, R2, 0x7c0, RZ, 0xc0, !PT ;  /* 0x000007c002027812 */ /* 0x000fe200078ec0ff */
[----:B------:R-:W2:Y:S01]  /*0100*/  LDCU.64 UR10, c[0x0][0x358] ;  /* 0x00006b00ff0a77ac */ /* 0x000ea20008000a00 */
[----:B------:R-:W3:Y:S01]  /*0110*/  LDCU UR9, c[0x0][0x3a4] ;  /* 0x00007480ff0977ac */ /* 0x000ee20008000800 */
[----:B------:R-:W4:Y:S01]  /*0120*/  LDCU.64 UR12, c[0x0][0x398] ;  /* 0x00007300ff0c77ac */ /* 0x000f220008000a00 */
[----:B0-----:R-:W-:-:S02]  /*0130*/  ULEA UR4, UR7, UR4, 0x18 ;  /* 0x0000000407047291 */ /* 0x001fc4000f8ec0ff */
[----:B------:R-:W-:-:S04]  /*0140*/  ULEA UR5, UR7, UR5, 0x18 ;  /* 0x0000000507057291 */ /* 0x000fc8000f8ec0ff */
[----:B------:R-:W-:Y:S02]  /*0150*/  LEA R113, R113, UR4, 0x7 ;  /* 0x0000000471717c11 */ /* 0x000fe4000f8e38ff */
[----:B------:R-:W-:Y:S02]  /*0160*/  LEA R114, R2, UR5, 0x7 ;  /* 0x0000000502727c11 */ /* 0x000fe4000f8e38ff */
[C---:B------:R-:W-:Y:S01]  /*0170*/  IADD3 R96, PT, PT, R113.reuse, 0x40, RZ ;  /* 0x0000004071607810 */ /* 0x040fe20007ffe0ff */
[----:B------:R-:W-:Y:S01]  /*0180*/  IMAD R111, R116, 0x4, R113 ;  /* 0x00000004746f7824 */ /* 0x000fe200078e0271 */
[C---:B------:R-:W-:Y:S01]  /*0190*/  IADD3 R7, PT, PT, R113.reuse, 0xc00, RZ ;  /* 0x00000c0071077810 */ /* 0x040fe20007ffe0ff */
[C---:B------:R-:W-:Y:S01]  /*01a0*/  VIADD R105, R113.reuse, 0x20 ;  /* 0x0000002071697836 */ /* 0x040fe20000000000 */
        /* <DEDUP_REMOVED lines=10> */
[----:B------:R-:W-:Y:S01]  /*0250*/  IADD3 R23, PT, PT, R114, 0xc30, RZ ;  /* 0x00000c3072177810 */ /* 0x000fe20007ffe0ff */
[----:B------:R-:W-:-:S02]  /*0260*/  VIADD R9, R113, 0xc40 ;  /* 0x00000c4071097836 */ /* 0x000fc40000000000 */
[----:B------:R-:W-:Y:S02]  /*0270*/  VIADD R10, R113, 0xc60 ;  /* 0x00000c60710a7836 */ /* 0x000fe40000000000 */
[----:B------:R-:W-:Y:S02]  /*0280*/  IMAD R112, R116, 0x4, R114 ;  /* 0x0000000474707824 */ /* 0x000fe400078e0272 */
[C---:B------:R-:W-:Y:S02]  /*0290*/  VIADD R109, R114.reuse, 0x1010 ;  /* 0x00001010726d7836 */ /* 0x040fe40000000000 */
[C---:B------:R-:W-:Y:S02]  /*02a0*/  VIADD R108, R114.reuse, 0x1020 ;  /* 0x00001020726c7836 */ /* 0x040fe40000000000 */
[C---:B------:R-:W-:Y:S02]  /*02b0*/  VIADD R107, R114.reuse, 0x1030 ;  /* 0x00001030726b7836 */ /* 0x040fe40000000000 */
[----:B------:R-:W-:-:S02]  /*02c0*/  VIADD R106, R114, 0x1470 ;  /* 0x00001470726a7836 */ /* 0x000fc40000000000 */
[C---:B------:R-:W-:Y:S02]  /*02d0*/  VIADD R103, R114.reuse, 0x1810 ;  /* 0x0000181072677836 */ /* 0x040fe40000000000 */
[C---:B------:R-:W-:Y:S02]  /*02e0*/  VIADD R102, R114.reuse, 0x1820 ;  /* 0x0000182072667836 */ /* 0x040fe40000000000 */
        /* <DEDUP_REMOVED lines=17> */
[----:B-1234-:R-:W-:-:S07]  /*0400*/  VIADD R27, R114, 0xc70 ;  /* 0x00000c70721b7836 */ /* 0x01efce0000000000 */
.L_x_124:
[----:B0-----:R-:W0:Y:S01]  /*0410*/  LDCU.64 UR4, c[0x0][0x398] ;  /* 0x00007300ff0477ac */ /* 0x001e220008000a00 */
[C---:B------:R-:W-:Y:S01]  /*0420*/  IMAD.WIDE R32, R115.reuse, 0x20, RZ ;  /* 0x0000002073207825 */ /* 0x040fe200078e02ff */
[C---:B------:R-:W-:Y:S02]  /*0430*/  IADD3 R28, PT, PT, R115.reuse, 0x1, RZ ;  /* 0x00000001731c7810 */ /* 0x040fe40007ffe0ff */
[C---:B------:R-:W-:Y:S01]  /*0440*/  IADD3 R46, PT, PT, R115.reuse, 0xb, RZ ;  /* 0x0000000b732e7810 */ /* 0x040fe20007ffe0ff */
[----:B------:R-:W-:Y:S01]  /*0450*/  VIADD R31, R115, 0x4 ;  /* 0x00000004731f7836 */ /* 0x000fe20000000000 */
[----:B------:R-:W-:Y:S01]  /*0460*/  LOP3.LUT R32, R32, 0x1f, R0, 0xf8, !PT ;  /* 0x0000001f20207812 */ /* 0x000fe200078ef800 */
[----:B------:R-:W-:-:S04]  /*0470*/  IMAD.WIDE R40, R28, 0x20, RZ ;  /* 0x000000201c287825 */ /* 0x000fc800078e02ff */
[----:B------:R-:W-:Y:S01]  /*0480*/  VIADD R29, R115, 0x2 ;  /* 0x00000002731d7836 */ /* 0x000fe20000000000 */
[----:B------:R-:W-:Y:S01]  /*0490*/  LOP3.LUT R43, R40, 0x1f, R0, 0xf8, !PT ;  /* 0x0000001f282b7812 */ /* 0x000fe200078ef800 */
[----:B-1----:R-:W-:-:S04]  /*04a0*/  IMAD.WIDE R34, R31, 0x20, RZ ;  /* 0x000000201f227825 */ /* 0x002fc800078e02ff */
[----:B------:R-:W-:Y:S01]  /*04b0*/  IMAD.WIDE R38, R29, 0x20, RZ ;  /* 0x000000201d267825 */ /* 0x000fe200078e02ff */
[----:B0-----:R-:W-:Y:S02]  /*04c0*/  LEA R118, P0, R32, UR4, 0x2 ;  /* 0x0000000420767c11 */ /* 0x001fe4000f8010ff */
[--C-:B------:R-:W-:Y:S01]  /*04d0*/  LOP3.LUT R34, R34, 0x1f, R0.reuse, 0xf8, !PT ;  /* 0x0000001f22227812 */ /* 0x100fe200078ef800 */
[C---:B------:R-:W-:Y:S01]  /*04e0*/  VIADD R40, R115.reuse, 0x5 ;  /* 0x0000000573287836 */ /* 0x040fe20000000000 */
[----:B------:R-:W-:Y:S01]  /*04f0*/  LEA.HI.X R119, R32, UR5, R33, 0x2, P0 ;  /* 0x0000000520777c11 */ /* 0x000fe200080f1421 */
[----:B------:R-:W-:Y:S01]  /*0500*/  VIADD R30, R115, 0x3 ;  /* 0x00000003731e7836 */ /* 0x000fe20000000000 */
[C---:B------:R-:W-:Y:S01]  /*0510*/  LEA R72, P0, R43.reuse, UR4, 0x2 ;  /* 0x000000042b487c11 */ /* 0x040fe2000f8010ff */
[----:B------:R-:W-:Y:S01]  /*0520*/  IMAD.WIDE R32, R40, 0x20, RZ ;  /* 0x0000002028207825 */ /* 0x000fe200078e02ff */
[----:B------:R-:W-:Y:S01]  /*0530*/  LOP3.LUT R38, R38, 0x1f, R0, 0xf8, !PT ;  /* 0x0000001f26267812 */ /* 0x000fe200078ef800 */
[----:B------:R-:W2:Y:S01]  /*0540*/  LDG.E R2, desc[UR10][R118.64] ;  /* 0x0000000a76027981 */ /* 0x000ea2000c1e1900 */
[----:B------:R-:W-:Y:S01]  /*0550*/  LEA.HI.X R73, R43, UR5, R41, 0x2, P0 ;  /* 0x000000052b497c11 */ /* 0x000fe200080f1429 */
[C---:B------:R-:W-:Y:S01]  /*0560*/  VIADD R42, R115.reuse, 0x7 ;  /* 0x00000007732a7836 */ /* 0x040fe20000000000 */
[----:B------:R-:W-:Y:S01]  /*0570*/  LEA R60, P2, R34, UR4, 0x2 ;  /* 0x00000004223c7c11 */ /* 0x000fe2000f8410ff */
[----:B------:R-:W-:Y:S01]  /*0580*/  IMAD.WIDE R36, R30, 0x20, RZ ;  /* 0x000000201e247825 */ /* 0x000fe200078e02ff */
[----:B------:R-:W-:-:S02]  /*0590*/  IADD3 R41, PT, PT, R115, 0x6, RZ ;  /* 0x0000000673297810 */ /* 0x000fc40007ffe0ff */
[----:B------:R-:W-:Y:S01]  /*05a0*/  LEA R94, P0, R38, UR4, 0x2 ;  /* 0x00000004265e7c11 */ /* 0x000fe2000f8010ff */
[----:B------:R-:W-:Y:S01]  /*05b0*/  VIADD R44, R115, 0x9 ;  /* 0x00000009732c7836 */ /* 0x000fe20000000000 */
[----:B------:R-:W-:Y:S01]  /*05c0*/  LEA.HI.X R61, R34, UR5, R35, 0x2, P2 ;  /* 0x00000005223d7c11 */ /* 0x000fe200090f1423 */
[----:B------:R-:W-:Y:S01]  /*05d0*/  IMAD.WIDE R34, R41, 0x20, RZ ;  /* 0x0000002029227825 */ /* 0x000fe200078e02ff */
[--C-:B------:R-:W-:Y:S01]  /*05e0*/  LOP3.LUT R32, R32, 0x1f, R0.reuse, 0xf8, !PT ;  /* 0x0000001f20207812 */ /* 0x100fe200078ef800 */
[----:B------:R-:W3:Y:S01]  /*05f0*/  LDG.E R119, desc[UR10][R72.64] ;  /* 0x0000000a48777981 */ /* 0x000ee2000c1e1900 */
[----:B------:R-:W-:Y:S01]  /*0600*/  LEA.HI.X R95, R38, UR5, R39, 0x2, P0 ;  /* 0x00000005265f7c11 */ /* 0x000fe200080f1427 */
[----:B------:R-:W-:Y:S01]  /*0610*/  IMAD.WIDE R38, R42, 0x20, RZ ;  /* 0x000000202a267825 */ /* 0x000fe200078e02ff */
[----:B------:R-:W-:Y:S02]  /*0620*/  LEA R92, P0, R32, UR4, 0x2 ;  /* 0x00000004205c7c11 */ /* 0x000fe4000f8010ff */
[--C-:B------:R-:W-:Y:S01]  /*0630*/  LOP3.LUT R34, R34, 0x1f, R0.reuse, 0xf8, !PT ;  /* 0x0000001f22227812 */ /* 0x100fe200078ef800 */
[C---:B------:R-:W-:Y:S01]  /*0640*/  VIADD R45, R115.reuse, 0xa ;  /* 0x0000000a732d7836 */ /* 0x040fe20000000000 */
[--C-:B------:R-:W-:Y:S01]  /*0650*/  LOP3.LUT R36, R36, 0x1f, R0.reuse, 0xf8, !PT ;  /* 0x0000001f24247812 */ /* 0x100fe200078ef800 */
[C---:B------:R-:W-:Y:S01]  /*0660*/  VIADD R43, R115.reuse, 0x8 ;  /* 0x00000008732b7836 */ /* 0x040fe20000000000 */
[----:B------:R-:W-:Y:S01]  /*0670*/  LEA.HI.X R93, R32, UR5, R33, 0x2, P0 ;  /* 0x00000005205d7c11 */ /* 0x000fe200080f1421 */
[----:B------:R-:W-:Y:S01]  /*0680*/  IMAD.WIDE R32, R44, 0x20, RZ ;  /* 0x000000202c207825 */ /* 0x000fe200078e02ff */
[----:B------:R-:W-:Y:S01]  /*0690*/  LEA R90, P0, R34, UR4, 0x2 ;  /* 0x00000004225a7c11 */ /* 0x000fe2000f8010ff */
[----:B------:R-:W4:Y:S01]  /*06a0*/  LDG.E R118, desc[UR10][R94.64] ;  /* 0x0000000a5e767981 */ /* 0x000f22000c1e1900 */
[----:B------:R-:W-:Y:S01]  /*06b0*/  LOP3.LUT R38, R38, 0x1f, R0, 0xf8, !PT ;  /* 0x0000001f26267812 */ /* 0x000fe200078ef800 */
[----:B------:R-:W-:Y:S01]  /*06c0*/  VIADD R47, R115, 0xc ;  /* 0x0000000c732f7836 */ /* 0x000fe20000000000 */
[----:B------:R-:W-:Y:S01]  /*06d0*/  LEA R70, P1, R36, UR4, 0x2 ;  /* 0x0000000424467c11 */ /* 0x000fe2000f8210ff */
[----:B------:R-:W-:Y:S01]  /*06e0*/  IMAD.WIDE R50, R46, 0x20, RZ ;  /* 0x000000202e327825 */ /* 0x000fe200078e02ff */
[----:B------:R-:W-:-:S02]  /*06f0*/  LEA.HI.X R91, R34, UR5, R35, 0x2, P0 ;  /* 0x00000005225b7c11 */ /* 0x000fc400080f1423 */
[----:B------:R-:W-:Y:S01]  /*0700*/  LEA R68, P0, R38, UR4, 0x2 ;  /* 0x0000000426447c11 */ /* 0x000fe2000f8010ff */
[----:B------:R-:W-:Y:S01]  /*0710*/  IMAD.WIDE R34, R45, 0x20, RZ ;  /* 0x000000202d227825 */ /* 0x000fe200078e02ff */
[----:B------:R-:W-:Y:S01]  /*0720*/  LEA.HI.X R71, R36, UR5, R37, 0x2, P1 ;  /* 0x0000000524477c11 */ /* 0x000fe200088f1425 */
[----:B------:R0:W5:Y:S01]  /*0730*/  LDG.E R95, desc[UR10][R60.64] ;  /* 0x0000000a3c5f7981 */ /* 0x000162000c1e1900 */
[--C-:B------:R-:W-:Y:S01]  /*0740*/  LOP3.LUT R32, R32, 0x1f, R0.reuse, 0xf8, !PT ;  /* 0x0000001f20207812 */ /* 0x100fe200078ef800 */
[----:B------:R-:W-:Y:S01]  /*0750*/  IMAD.WIDE R36, R43, 0x20, RZ ;  /* 0x000000202b247825 */ /* 0x000fe200078e02ff */
[----:B------:R-:W-:Y:S01]  /*0760*/  LEA.HI.X R69, R38, UR5, R39, 0x2, P0 ;  /* 0x0000000526457c11 */ /* 0x000fe200080f1427 */
[----:B------:R-:W5:Y:S01]  /*0770*/  LDG.E R94, desc[UR10][R92.64] ;  /* 0x0000000a5c5e7981 */ /* 0x000f62000c1e1900 */
[----:B------:R-:W-:Y:S01]  /*0780*/  LEA R62, P0, R32, UR4, 0x2 ;  /* 0x00000004203e7c11 */ /* 0x000fe2000f8010ff */
[C---:B------:R-:W-:Y:S01]  /*0790*/  VIADD R49, R115.reuse, 0xe ;  /* 0x0000000e73317836 */ /* 0x040fe20000000000 */
[--C-:B------:R-:W-:Y:S01]  /*07a0*/  LOP3.LUT R34, R34, 0x1f, R0.reuse, 0xf8, !PT ;  /* 0x0000001f22227812 */ /* 0x100fe200078ef800 */
[C---:B------:R-:W-:Y:S01]  /*07b0*/  VIADD R48, R115.reuse, 0xd ;  /* 0x0000000d73307836 */ /* 0x040fe20000000000 */
[--C-:B------:R-:W-:Y:S01]  /*07c0*/  LOP3.LUT R36, R36, 0x1f, R0.reuse, 0xf8, !PT ;  /* 0x0000001f24247812 */ /* 0x100fe200078ef800 */
[----:B------:R-:W-:Y:S01]  /*07d0*/  VIADD R52, R115, 0x11 ;  /* 0x0000001173347836 */ /* 0x000fe20000000000 */
[----:B------:R-:W-:Y:S01]  /*07e0*/  LEA.HI.X R63, R32, UR5, R33, 0x2, P0 ;  /* 0x00000005203f7c11 */ /* 0x000fe200080f1421 */
[----:B------:R-:W-:Y:S01]  /*07f0*/  IMAD.WIDE R32, R47, 0x20, RZ ;  /* 0x000000202f207825 */ /* 0x000fe200078e02ff */
[----:B------:R-:W-:Y:S01]  /*0800*/  LEA R38, P0, R34, UR4, 0x2 ;  /* 0x0000000422267c11 */ /* 0x000fe2000f8010ff */
[----:B------:R-:W5:Y:S01]  /*0810*/  LDG.E R92, desc[UR10][R68.64] ;  /* 0x0000000a445c7981 */ /* 0x000f62000c1e1900 */
[----:B------:R-:W-:Y:S01]  /*0820*/  LEA R88, P1, R36, UR4, 0x2 ;  /* 0x0000000424587c11 */ /* 0x000fe2000f8210ff */
[----:B------:R-:W-:Y:S01]  /*0830*/  IMAD.WIDE R58, R52, 0x20, RZ ;  /* 0x00000020343a7825 */ /* 0x000fe200078e02ff */
[----:B------:R-:W-:Y:S01]  /*0840*/  LEA.HI.X R39, R34, UR5, R35, 0x2, P0 ;  /* 0x0000000522277c11 */ /* 0x000fe200080f1423 */
[----:B------:R-:W5:Y:S01]  /*0850*/  LDG.E R93, desc[UR10][R90.64] ;  /* 0x0000000a5a5d7981 */ /* 0x000f62000c1e1900 */
[----:B------:R-:W-:Y:S01]  /*0860*/  LEA.HI.X R89, R36, UR5, R37, 0x2, P1 ;  /* 0x0000000524597c11 */ /* 0x000fe200088f1425 */
[----:B------:R-:W-:Y:S01]  /*0870*/  IMAD.WIDE R34, R49, 0x20, RZ ;  /* 0x0000002031227825 */ /* 0x000fe200078e02ff */
[----:B------:R-:W-:-:S02]  /*0880*/  LOP3.LUT R55, R50, 0x1f, R0, 0xf8, !PT ;  /* 0x0000001f32377812 */ /* 0x000fc400078ef800 */
[--C-:B------:R-:W-:Y:S01]  /*0890*/  LOP3.LUT R32, R32, 0x1f, R0.reuse, 0xf8, !PT ;  /* 0x0000001f20207812 */ /* 0x100fe200078ef800 */
[----:B------:R-:W-:Y:S01]  /*08a0*/  IMAD.WIDE R36, R48, 0x20, RZ ;  /* 0x0000002030247825 */ /* 0x000fe200078e02ff */
[----:B------:R-:W-:Y:S02]  /*08b0*/  LEA R86, P0, R55, UR4, 0x2 ;  /* 0x0000000437567c11 */ /* 0x000fe4000f8010ff */
[----:B------:R-:W-:Y:S01]  /*08c0*/  LEA R84, P1, R32, UR4, 0x2 ;  /* 0x0000000420547c11 */ /* 0x000fe2000f8210ff */
[C---:B------:R-:W-:Y:S01]  /*08d0*/  VIADD R50, R115.reuse, 0xf ;  /* 0x0000000f73327836 */ /* 0x040fe20000000000 */
[--C-:B------:R-:W-:Y:S01]  /*08e0*/  LOP3.LUT R34, R34, 0x1f, R0.reuse, 0xf8, !PT ;  /* 0x0000001f22227812 */ /* 0x100fe200078ef800 */
[C---:B------:R-:W-:Y:S01]  /*08f0*/  VIADD R54, R115.reuse, 0x13 ;  /* 0x0000001373367836 */ /* 0x040fe20000000000 */
[----:B------:R-:W-:Y:S01]  /*0900*/  LOP3.LUT R53, R36, 0x1f, R0, 0xf8, !PT ;  /* 0x0000001f24357812 */ /* 0x000fe200078ef800 */
[----:B0-----:R-:W-:Y:S01]  /*0910*/  VIADD R60, R115, 0x19 ;  /* 0x00000019733c7836 */ /* 0x001fe20000000000 */
[----:B------:R-:W-:Y:S01]  /*0920*/  LEA.HI.X R87, R55, UR5, R51, 0x2, P0 ;  /* 0x0000000537577c11 */ /* 0x000fe200080f1433 */
[C---:B------:R-:W-:Y:S01]  /*0930*/  VIADD R55, R115.reuse, 0x14 ;  /* 0x0000001473377836 */ /* 0x040fe20000000000 */
[----:B------:R-:W-:Y:S01]  /*0940*/  LEA.HI.X R85, R32, UR5, R33, 0x2, P1 ;  /* 0x0000000520557c11 */ /* 0x000fe200088f1421 */
[----:B------:R-:W-:Y:S01]  /*0950*/  IMAD.WIDE R32, R50, 0x20, RZ ;  /* 0x0000002032207825 */ /* 0x000fe200078e02ff */
[----:B------:R-:W-:Y:S01]  /*0960*/  LEA R82, P1, R34, UR4, 0x2 ;  /* 0x0000000422527c11 */ /* 0x000fe2000f8210ff */
[----:B------:R0:W5:Y:S01]  /*0970*/  LDG.E R90, desc[UR10][R62.64] ;  /* 0x0000000a3e5a7981 */ /* 0x000162000c1e1900 */
[----:B------:R-:W-:-:S02]  /*0980*/  IADD3 R51, PT, PT, R115, 0x10, RZ ;  /* 0x0000001073337810 */ /* 0x000fc40007ffe0ff */
[----:B------:R-:W-:Y:S01]  /*0990*/  LEA R36, P0, R53, UR4, 0x2 ;  /* 0x0000000435247c11 */ /* 0x000fe2000f8010ff */
[----:B------:R-:W5:Y:S01]  /*09a0*/  LDG.E R91, desc[UR10][R88.64] ;  /* 0x0000000a585b7981 */ /* 0x000f62000c1e1900 */
[----:B------:R-:W-:Y:S01]  /*09b0*/  LEA.HI.X R83, R34, UR5, R35, 0x2, P1 ;  /* 0x0000000522537c11 */ /* 0x000fe200088f1423 */
[----:B------:R-:W-:Y:S01]  /*09c0*/  IMAD.WIDE R34, R51, 0x20, RZ ;  /* 0x0000002033227825 */ /* 0x000fe200078e02ff */
[----:B------:R-:W-:Y:S02]  /*09d0*/  LEA.HI.X R37, R53, UR5, R37, 0x2, P0 ;  /* 0x0000000535257c11 */ /* 0x000fe400080f1425 */
[--C-:B------:R-:W-:Y:S01]  /*09e0*/  LOP3.LUT R32, R32, 0x1f, R0.reuse, 0xf8, !PT ;  /* 0x0000001f20207812 */ /* 0x100fe200078ef800 */
[----:B------:R-:W-:Y:S01]  /*09f0*/  VIADD R53, R115, 0x12 ;  /* 0x0000001273357836 */ /* 0x000fe20000000000 */
[--C-:B------:R-:W-:Y:S02]  /*0a00*/  LOP3.LUT R67, R34, 0x1f, R0.reuse, 0xf8, !PT ;  /* 0x0000001f22437812 */ /* 0x100fe400078ef800 */
[----:B------:R-:W-:Y:S01]  /*0a10*/  LEA R64, P0, R32, UR4, 0x2 ;  /* 0x0000000420407c11 */ /* 0x000fe2000f8010ff */
[----:B------:R-:W-:Y:S01]  /*0a20*/  IMAD.WIDE R56, R53, 0x20, RZ ;  /* 0x0000002035387825 */ /* 0x000fe200078e02ff */
[--C-:B------:R-:W-:Y:S01]  /*0a30*/  LOP3.LUT R58, R58, 0x1f, R0.reuse, 0xf8, !PT ;  /* 0x0000001f3a3a7812 */ /* 0x100fe200078ef800 */
[----:B------:R1:W5:Y:S01]  /*0a40*/  LDG.E R89, desc[UR10][R38.64] ;  /* 0x0000000a26597981 */ /* 0x000362000c1e1900 */
[----:B------:R-:W-:Y:S01]  /*0a50*/  LEA.HI.X R65, R32, UR5, R33, 0x2, P0 ;  /* 0x0000000520417c11 */ /* 0x000fe200080f1421 */
[----:B------:R-:W-:Y:S01]  /*0a60*/  IMAD.WIDE R32, R54, 0x20, RZ ;  /* 0x0000002036207825 */ /* 0x000fe200078e02ff */
[----:B------:R-:W-:Y:S01]  /*0a70*/  LEA R34, P0, R67, UR4, 0x2 ;  /* 0x0000000443227c11 */ /* 0x000fe2000f8010ff */
[----:B------:R-:W5:Y:S01]  /*0a80*/  LDG.E R88, desc[UR10][R86.64] ;  /* 0x0000000a56587981 */ /* 0x000f62000c1e1900 */
[----:B------:R-:W-:-:S02]  /*0a90*/  LOP3.LUT R56, R56, 0x1f, R0, 0xf8, !PT ;  /* 0x0000001f38387812 */ /* 0x000fc400078ef800 */
[----:B------:R-:W-:Y:S02]  /*0aa0*/  LEA R120, P1, R58, UR4, 0x2 ;  /* 0x000000043a787c11 */ /* 0x000fe4000f8210ff */
[----:B------:R-:W-:Y:S01]  /*0ab0*/  LEA.HI.X R35, R67, UR5, R35, 0x2, P0 ;  /* 0x0000000543237c11 */ /* 0x000fe200080f1423 */
[----:B------:R-:W-:Y:S01]  /*0ac0*/  IMAD.WIDE R66, R55, 0x20, RZ ;  /* 0x0000002037427825 */ /* 0x000fe200078e02ff */
[----:B------:R-:W-:Y:S02]  /*0ad0*/  LEA R80, P0, R56, UR4, 0x2 ;  /* 0x0000000438507c11 */ /* 0x000fe4000f8010ff */
[----:B------:R-:W-:Y:S02]  /*0ae0*/  LEA.HI.X R121, R58, UR5, R59, 0x2, P1 ;  /* 0x000000053a797c11 */ /* 0x000fe400088f143b */
[C---:B------:R-:W-:Y:S01]  /*0af0*/  IADD3 R61, PT, PT, R115.reuse, 0x1a, RZ ;  /* 0x0000001a733d7810 */ /* 0x040fe20007ffe0ff */
[C---:B0-----:R-:W-:Y:S01]  /*0b00*/  VIADD R62, R115.reuse, 0x1b ;  /* 0x0000001b733e7836 */ /* 0x041fe20000000000 */
[----:B------:R-:W-:Y:S01]  /*0b10*/  LOP3.LUT R59, R32, 0x1f, R0, 0xf8, !PT ;  /* 0x0000001f203b7812 */ /* 0x000fe200078ef800 */
[C---:B------:R-:W-:Y:S01]  /*0b20*/  VIADD R63, R115.reuse, 0x1c ;  /* 0x0000001c733f7836 */ /* 0x040fe20000000000 */
[----:B------:R-:W-:Y:S01]  /*0b30*/  LEA.HI.X R81, R56, UR5, R57, 0x2, P0 ;  /* 0x0000000538517c11 */ /* 0x000fe200080f1439 */
[----:B------:R0:W5:Y:S01]  /*0b40*/  LDG.E R86, desc[UR10][R36.64] ;  /* 0x0000000a24567981 */ /* 0x000162000c1e1900 */
[----:B------:R-:W-:-:S02]  /*0b50*/  IADD3 R56, PT, PT, R115, 0x15, RZ ;  /* 0x0000001573387810 */ /* 0x000fc40007ffe0ff */
[C---:B------:R-:W-:Y:S01]  /*0b60*/  LEA R32, P0, R59.reuse, UR4, 0x2 ;  /* 0x000000043b207c11 */ /* 0x040fe2000f8010ff */
[----:B------:R-:W5:Y:S01]  /*0b70*/  LDG.E R87, desc[UR10][R84.64] ;  /* 0x0000000a54577981 */ /* 0x000f62000c1e1900 */
[--C-:B------:R-:W-:Y:S02]  /*0b80*/  LOP3.LUT R57, R66, 0x1f, R0.reuse, 0xf8, !PT ;  /* 0x0000001f42397812 */ /* 0x100fe400078ef800 */
[----:B------:R-:W-:Y:S01]  /*0b90*/  LEA.HI.X R33, R59, UR5, R33, 0x2, P0 ;  /* 0x000000053b217c11 */ /* 0x000fe200080f1421 */
[----:B------:R-:W-:Y:S01]  /*0ba0*/  IMAD.WIDE R58, R56, 0x20, RZ ;  /* 0x00000020383a7825 */ /* 0x000fe200078e02ff */
[----:B------:R-:W-:Y:S01]  /*0bb0*/  LEA R78, P0, R57, UR4, 0x2 ;  /* 0x00000004394e7c11 */ /* 0x000fe2000f8010ff */
[----:B------:R-:W5:Y:S01]  /*0bc0*/  LDG.E R81, desc[UR10][R80.64] ;  /* 0x0000000a50517981 */ /* 0x000f62000c1e1900 */
[----:B------:R-:W-:Y:S01]  /*0bd0*/  LOP3.LUT R58, R58, 0x1f, R0, 0xf8, !PT ;  /* 0x0000001f3a3a7812 */ /* 0x000fe200078ef800 */
[----:B------:R-:W-:Y:S01]  /*0be0*/  IMAD.WIDE R68, R61, 0x20, RZ ;  /* 0x000000203d447825 */ /* 0x000fe200078e02ff */
[----:B------:R-:W-:Y:S01]  /*0bf0*/  LEA.HI.X R79, R57, UR5, R67, 0x2, P0 ;  /* 0x00000005394f7c11 */ /* 0x000fe200080f1443 */
[----:B------:R0:W5:Y:S01]  /*0c00*/  LDG.E R84, desc[UR10][R64.64] ;  /* 0x0000000a40547981 */ /* 0x000162000c1e1900 */
[----:B------:R-:W-:Y:S01]  /*0c10*/  LEA R76, P0, R58, UR4, 0x2 ;  /* 0x000000043a4c7c11 */ /* 0x000fe2000f8010ff */
[----:B------:R-:W-:-:S02]  /*0c20*/  VIADD R57, R115, 0x16 ;  /* 0x0000001673397836 */ /* 0x000fc40000000000 */
[----:B-1----:R-:W-:Y:S01]  /*0c30*/  IMAD.WIDE R38, R62, 0x20, RZ ;  /* 0x000000203e267825 */ /* 0x002fe200078e02ff */
[----:B------:R-:W-:Y:S01]  /*0c40*/  LEA.HI.X R77, R58, UR5, R59, 0x2, P0 ;  /* 0x000000053a4d7c11 */ /* 0x000fe200080f143b */
[----:B------:R-:W5:Y:S02]  /*0c50*/  LDG.E R85, desc[UR10][R82.64] ;  /* 0x0000000a52557981 */ /* 0x000f64000c1e1900 */
[----:B------:R-:W-:Y:S02]  /*0c60*/  IMAD.WIDE R58, R57, 0x20, RZ ;  /* 0x00000020393a7825 */ /* 0x000fe400078e02ff */
[----:B------:R-:W5:Y:S01]  /*0c70*/  LDG.E R80, desc[UR10][R32.64] ;  /* 0x0000000a20507981 */ /* 0x000f62000c1e1900 */
[----:B------:R-:W-:Y:S01]  /*0c80*/  LOP3.LUT R58, R58, 0x1f, R0, 0xf8, !PT ;  /* 0x0000001f3a3a7812 */ /* 0x000fe200078ef800 */
[----:B0-----:R-:W-:Y:S02]  /*0c90*/  IMAD.WIDE R36, R63, 0x20, RZ ;  /* 0x000000203f247825 */ /* 0x001fe400078e02ff */
[----:B------:R-:W5:Y:S01]  /*0ca0*/  LDG.E R79, desc[UR10][R78.64] ;  /* 0x0000000a4e4f7981 */ /* 0x000f62000c1e1900 */
[----:B------:R-:W-:Y:S01]  /*0cb0*/  LEA R66, P0, R58, UR4, 0x2 ;  /* 0x000000043a427c11 */ /* 0x000fe2000f8010ff */
[----:B------:R-:W-:-:S02]  /*0cc0*/  VIADD R64, R115, 0x1d ;  /* 0x0000001d73407836 */ /* 0x000fc40000000000 */
[----:B------:R0:W5:Y:S01]  /*0cd0*/  LDG.E R83, desc[UR10][R34.64] ;  /* 0x0000000a22537981 */ /* 0x000162000c1e1900 */
[----:B------:R-:W-:Y:S01]  /*0ce0*/  LEA.HI.X R67, R58, UR5, R59, 0x2, P0 ;  /* 0x000000053a437c11 */ /* 0x000fe200080f143b */
[----:B------:R-:W-:Y:S02]  /*0cf0*/  VIADD R58, R115, 0x17 ;  /* 0x00000017733a7836 */ /* 0x000fe40000000000 */
[----:B------:R-:W5:Y:S02]  /*0d00*/  LDG.E R82, desc[UR10][R120.64] ;  /* 0x0000000a78527981 */ /* 0x000f64000c1e1900 */
[----:B------:R-:W-:Y:S02]  /*0d10*/  IMAD.WIDE R74, R58, 0x20, RZ ;  /* 0x000000203a4a7825 */ /* 0x000fe400078e02ff */
[----:B------:R1:W5:Y:S01]  /*0d20*/  LDG.E R67, desc[UR10][R66.64] ;  /* 0x0000000a42437981 */ /* 0x000362000c1e1900 */
[----:B------:R-:W-:-:S04]  /*0d30*/  LOP3.LUT R59, R74, 0x1f, R0, 0xf8, !PT ;  /* 0x0000001f4a3b7812 */ /* 0x000fc800078ef800 */
[----:B------:R-:W-:-:S04]  /*0d40*/  LEA R74, P0, R59, UR4, 0x2 ;  /* 0x000000043b4a7c11 */ /* 0x000fc8000f8010ff */
[----:B------:R-:W-:Y:S01]  /*0d50*/  LEA.HI.X R75, R59, UR5, R75, 0x2, P0 ;  /* 0x000000053b4b7c11 */ /* 0x000fe200080f144b */
[----:B------:R-:W-:-:S04]  /*0d60*/  VIADD R59, R115, 0x18 ;  /* 0x00000018733b7836 */ /* 0x000fc80000000000 */
[----:B------:R-:W-:-:S04]  /*0d70*/  IMAD.WIDE R72, R59, 0x20, RZ ;  /* 0x000000203b487825 */ /* 0x000fc800078e02ff */
[----:B0-----:R-:W-:Y:S01]  /*0d80*/  IMAD.WIDE R34, R64, 0x20, RZ ;  /* 0x0000002040227825 */ /* 0x001fe200078e02ff */
[----:B------:R-:W-:Y:S01]  /*0d90*/  LOP3.LUT R117, R72, 0x1f, R0, 0xf8, !PT ;  /* 0x0000001f48757812 */ /* 0x000fe200078ef800 */
[----:B------:R-:W5:Y:S03]  /*0da0*/  LDG.E R75, desc[UR10][R74.64] ;  /* 0x0000000a4a4b7981 */ /* 0x000f66000c1e1900 */
[----:B------:R-:W-:-:S04]  /*0db0*/  LEA R72, P0, R117, UR4, 0x2 ;  /* 0x0000000475487c11 */ /* 0x000fc8000f8010ff */
[----:B------:R-:W-:Y:S02]  /*0dc0*/  LEA.HI.X R73, R117, UR5, R73, 0x2, P0 ;  /* 0x0000000575497c11 */ /* 0x000fe400080f1449 */
[----:B------:R0:W5:Y:S01]  /*0dd0*/  LDG.E R117, desc[UR10][R70.64] ;  /* 0x0000000a46757981 */ /* 0x000162000c1e1900 */
[C---:B------:R-:W-:Y:S01]  /*0de0*/  VIADD R65, R115.reuse, 0x1e ;  /* 0x0000001e73417836 */ /* 0x040fe20000000000 */
[----:B-1----:R-:W-:Y:S02]  /*0df0*/  IADD3 R66, PT, PT, R115, 0x1f, RZ ;  /* 0x0000001f73427810 */ /* 0x002fe40007ffe0ff */
[----:B------:R-:W5:Y:S01]  /*0e00*/  LDG.E R73, desc[UR10][R72.64] ;  /* 0x0000000a48497981 */ /* 0x000f62000c1e1900 */
[----:B0-----:R-:W-:-:S03]  /*0e10*/  IMAD.WIDE R70, R60, 0x20, RZ ;  /* 0x000000203c467825 */ /* 0x001fc600078e02ff */
[----:B------:R-:W-:-:S04]  /*0e20*/  LOP3.LUT R123, R70, 0x1f, R0, 0xf8, !PT ;  /* 0x0000001f467b7812 */ /* 0x000fc800078ef800 */
[----:B------:R-:W-:-:S04]  /*0e30*/  LEA R70, P0, R123, UR4, 0x2 ;  /* 0x000000047b467c11 */ /* 0x000fc8000f8010ff */
[----:B------:R-:W-:Y:S02]  /*0e40*/  LEA.HI.X R71, R123, UR5, R71, 0x2, P0 ;  /* 0x000000057b477c11 */ /* 0x000fe400080f1447 */
[----:B------:R-:W-:-:S04]  /*0e50*/  LOP3.LUT R123, R68, 0x1f, R0, 0xf8, !PT ;  /* 0x0000001f447b7812 */ /* 0x000fc800078ef800 */
[----:B------:R-:W-:Y:S01]  /*0e60*/  LEA R68, P0, R123, UR4, 0x2 ;  /* 0x000000047b447c11 */ /* 0x000fe2000f8010ff */
[----:B------:R-:W-:Y:S01]  /*0e70*/  IMAD.WIDE R32, R65, 0x20, RZ ;  /* 0x0000002041207825 */ /* 0x000fe200078e02ff */
[----:B------:R-:W5:Y:S02]  /*0e80*/  LDG.E R71, desc[UR10][R70.64] ;  /* 0x0000000a46477981 */ /* 0x000f64000c1e1900 */
[----:B------:R-:W-:Y:S02]  /*0e90*/  LEA.HI.X R69, R123, UR5, R69, 0x2, P0 ;  /* 0x000000057b457c11 */ /* 0x000fe400080f1445 */
[----:B------:R-:W-:-:S04]  /*0ea0*/  LOP3.LUT R123, R38, 0x1f, R0, 0xf8, !PT ;  /* 0x0000001f267b7812 */ /* 0x000fc800078ef800 */
[C---:B------:R-:W-:Y:S01]  /*0eb0*/  LEA R38, P0, R123.reuse, UR4, 0x2 ;  /* 0x000000047b267c11 */ /* 0x040fe2000f8010ff */
[----:B------:R-:W5:Y:S03]  /*0ec0*/  LDG.E R69, desc[UR10][R68.64] ;  /* 0x0000000a44457981 */ /* 0x000f66000c1e1900 */
        /* <DEDUP_REMOVED lines=13> */
[----:B------:R0:W5:Y:S04]  /*0fa0*/  LDG.E R123, desc[UR10][R76.64] ;  /* 0x0000000a4c7b7981 */ /* 0x000168000c1e1900 */
[----:B------:R-:W5:Y:S01]  /*0fb0*/  LDG.E R33, desc[UR10][R32.64] ;  /* 0x0000000a20217981 */ /* 0x000f62000c1e1900 */
[----:B0-----:R-:W-:-:S03]  /*0fc0*/  IMAD.WIDE R76, R66, 0x20, RZ ;  /* 0x00000020424c7825 */ /* 0x001fc600078e02ff */
[----:B------:R-:W-:-:S04]  /*0fd0*/  LOP3.LUT R121, R76, 0x1f, R0, 0xf8, !PT ;  /* 0x0000001f4c797812 */ /* 0x000fc800078ef800 */
[----:B------:R-:W-:-:S04]  /*0fe0*/  LEA R76, P0, R121, UR4, 0x2 ;  /* 0x00000004794c7c11 */ /* 0x000fc8000f8010ff */
[----:B------:R-:W-:-:S06]  /*0ff0*/  LEA.HI.X R77, R121, UR5, R77, 0x2, P0 ;  /* 0x00000005794d7c11 */ /* 0x000fcc00080f144d */
[----:B------:R-:W5:Y:S04]  /*1000*/  LDG.E R77, desc[UR10][R76.64] ;  /* 0x0000000a4c4d7981 */ /* 0x000f68000c1e1900 */
[----:B--2---:R0:W-:Y:S02]  /*1010*/  STS [R112], R2 ;  /* 0x0000000270007388 */ /* 0x0041e40000000800 */
[----:B0-----:R-:W-:-:S05]  /*1020*/  VIADD R2, R115, 0x20 ;  /* 0x0000002073027836 */ /* 0x001fca0000000000 */
[----:B------:R-:W-:Y:S01]  /*1030*/  ISETP.GE.AND P0, PT, R2, UR6, PT ;  /* 0x0000000602007c0c */ /* 0x000fe2000bf06270 */
[----:B---3--:R0:W-:Y:S01]  /*1040*/  STS [R112+0x80], R119 ;  /* 0x0000807770007388 */ /* 0x0081e20000000800 */
[----:B------:R-:W-:Y:S05]  /*1050*/  WARPSYNC.ALL ;  /* 0x0000000000007948 */ /* 0x000fea0003800000 */
[----:B----4-:R0:W-:Y:S04]  /*1060*/  STS [R112+0x100], R118 ;  /* 0x0001007670007388 */ /* 0x0101e80000000800 */
[----:B-----5:R0:W-:Y:S04]  /*1070*/  STS [R112+0x200], R95 ;  /* 0x0002005f70007388 */ /* 0x0201e80000000800 */
[----:B------:R0:W-:Y:S04]  /*1080*/  STS [R112+0x280], R94 ;  /* 0x0002805e70007388 */ /* 0x0001e80000000800 */
        /* <DEDUP_REMOVED lines=26> */
[----:B------:R0:W-:Y:S01]  /*1230*/  STS [R112+0xf80], R77 ;  /* 0x000f804d70007388 */ /* 0x0001e20000000800 */
[----:B------:R-:W-:Y:S06]  /*1240*/  BAR.SYNC.DEFER_BLOCKING 0x0 ;  /* 0x0000000000007b1d */ /* 0x000fec0000010000 */
[----:B------:R-:W-:Y:S05]  /*1250*/  @P0 BRA `(.L_x_121) ;  /* 0x0000007c006c0947 */ /* 0x000fea0003800000 */
[----:B0-----:R-:W-:Y:S02]  /*1260*/  VIADD R67, R115, 0x3f ;  /* 0x0000003f73437836 */ /* 0x001fe40000000000 */
[----:B------:R-:W-:-:S07]  /*1270*/  IMAD.IADD R68, R116, 0x1, R115 ;  /* 0x0000000174447824 */ /* 0x000fce00078e0273 */
.L_x_123:
[C---:B-1----:R-:W-:Y:S01]  /*1280*/  VIADD R34, R67.reuse, 0xffffffe1 ;  /* 0xffffffe143227836 */ /* 0x042fe20000000000 */
[C---:B------:R-:W-:Y:S01]  /*1290*/  IADD3 R32, PT, PT, R67.reuse, -0x1e, RZ ;  /* 0xffffffe243207810 */ /* 0x040fe20007ffe0ff */
[----:B------:R-:W-:Y:S02]  /*12a0*/  VIADD R38, R67, 0xffffffe3 ;  /* 0xffffffe343267836 */ /* 0x000fe40000000000 */
[----:B------:R-:W-:-:S04]  /*12b0*/  IMAD.WIDE R34, R34, 0x20, RZ ;  /* 0x0000002022227825 */ /* 0x000fc800078e02ff */
[----:B------:R-:W-:Y:S01]  /*12c0*/  IMAD.WIDE R32, R32, 0x20, RZ ;  /* 0x0000002020207825 */ /* 0x000fe200078e02ff */
[----:B------:R-:W-:-:S03]  /*12d0*/  LOP3.LUT R34, R34, 0x1f, R0, 0xf8, !PT ;  /* 0x0000001f22227812 */ /* 0x000fc600078ef800 */
[----:B------:R-:W-:Y:S01]  /*12e0*/  IMAD.WIDE R38, R38, 0x20, RZ ;  /* 0x0000002026267825 */ /* 0x000fe200078e02ff */
[----:B------:R-:W-:Y:S02]  /*12f0*/  LEA R80, P0, R34, UR12, 0x2 ;  /* 0x0000000c22507c11 */ /* 0x000fe4000f8010ff */
[--C-:B------:R-:W-:Y:S01]  /*1300*/  LOP3.LUT R69, R32, 0x1f, R0.reuse, 0xf8, !PT ;  /* 0x0000001f20457812 */ /* 0x100fe200078ef800 */
[C---:B------:R-:W-:Y:S01]  /*1310*/  VIADD R36, R67.reuse, 0xffffffe4 ;  /* 0xffffffe443247836 */ /* 0x040fe20000000000 */
[----:B------:R-:W-:Y:S01]  /*1320*/  LEA.HI.X R81, R34, UR13, R35, 0x2, P0 ;  /* 0x0000000d22517c11 */ /* 0x000fe200080f1423 */
[----:B------:R-:W-:Y:S01]  /*1330*/  VIADD R32, R67, 0xffffffe5 ;  /* 0xffffffe543207836 */ /* 0x000fe20000000000 */
[C---:B------:R-:W-:Y:S01]  /*1340*/  LEA R82, P0, R69.reuse, UR12, 0x2 ;  /* 0x0000000c45527c11 */ /* 0x040fe2000f8010ff */
[----:B------:R-:W-:Y:S01]  /*1350*/  IMAD.WIDE R36, R36, 0x20, RZ ;  /* 0x0000002024247825 */ /* 0x000fe200078e02ff */
[----:B------:R-:W-:Y:S02]  /*1360*/  LOP3.LUT R38, R38, 0x1f, R0, 0xf8, !PT ;  /* 0x0000001f26267812 */ /* 0x000fe400078ef800 */
[----:B------:R-:W-:Y:S01]  /*1370*/  LEA.HI.X R83, R69, UR13, R33, 0x2, P0 ;  /* 0x0000000d45537c11 */ /* 0x000fe200080f1421 */
[----:B------:R-:W-:Y:S01]  /*1380*/  IMAD.WIDE R32, R32, 0x20, RZ ;  /* 0x0000002020207825 */ /* 0x000fe200078e02ff */
[----:B------:R-:W-:-:S02]  /*1390*/  LEA R78, P0, R38, UR12, 0x2 ;  /* 0x0000000c264e7c11 */ /* 0x000fc4000f8010ff */
[--C-:B------:R-:W-:Y:S01]  /*13a0*/  LOP3.LUT R71, R36, 0x1f, R0.reuse, 0xf8, !PT ;  /* 0x0000001f24477812 */ /* 0x100fe200078ef800 */
[C---:B------:R-:W-:Y:S01]  /*13b0*/  VIADD R34, R67.reuse, 0xffffffe6 ;  /* 0xffffffe643227836 */ /* 0x040fe20000000000 */
[----:B------:R-:W-:Y:S01]  /*13c0*/  LOP3.LUT R69, R32, 0x1f, R0, 0xf8, !PT ;  /* 0x0000001f20457812 */ /* 0x000fe200078ef800 */
[----:B------:R-:W-:Y:S01]  /*13d0*/  VIADD R32, R67, 0xffffffe8 ;  /* 0xffffffe843207836 */ /* 0x000fe20000000000 */
[----:B------:R-:W-:Y:S01]  /*13e0*/  LEA.HI.X R79, R38, UR13, R39, 0x2, P0 ;  /* 0x0000000d264f7c11 */ /* 0x000fe200080f1427 */
[----:B------:R-:W-:Y:S01]  /*13f0*/  IMAD.WIDE R34, R34, 0x20, RZ ;  /* 0x0000002022227825 */ /* 0x000fe200078e02ff */
[----:B------:R-:W-:Y:S01]  /*1400*/  LEA R84, P1, R71, UR12, 0x2 ;  /* 0x0000000c47547c11 */ /* 0x000fe2000f8210ff */
[----:B------:R-:W2:Y:S01]  /*1410*/  LDG.E R82, desc[UR10][R82.64] ;  /* 0x0000000a52527981 */ /* 0x000ea2000c1e1900 */
[C---:B------:R-:W-:Y:S01]  /*1420*/  IADD3 R36, PT, PT, R67.reuse, -0x19, RZ ;  /* 0xffffffe743247810 */ /* 0x040fe20007ffe0ff */
[----:B------:R-:W-:Y:S01]  /*1430*/  VIADD R38, R67, 0xffffffea ;  /* 0xffffffea43267836 */ /* 0x000fe20000000000 */
[----:B------:R-:W-:-:S02]  /*1440*/  LEA R76, P0, R69, UR12, 0x2 ;  /* 0x0000000c454c7c11 */ /* 0x000fc4000f8010ff */
[--C-:B------:R-:W-:Y:S01]  /*1450*/  LOP3.LUT R39, R34, 0x1f, R0.reuse, 0xf8, !PT ;  /* 0x0000001f22277812 */ /* 0x100fe200078ef800 */
[----:B------:R-:W-:Y:S01]  /*1460*/  VIADD R34, R67, 0xffffffe9 ;  /* 0xffffffe943227836 */ /* 0x000fe20000000000 */
[----:B------:R-:W-:Y:S01]  /*1470*/  LEA.HI.X R85, R71, UR13, R37, 0x2, P1 ;  /* 0x0000000d47557c11 */ /* 0x000fe200088f1425 */
[----:B------:R-:W-:Y:S01]  /*1480*/  IMAD.WIDE R36, R36, 0x20, RZ ;  /* 0x0000002024247825 */ /* 0x000fe200078e02ff */
[----:B------:R-:W-:Y:S01]  /*1490*/  LEA.HI.X R77, R69, UR13, R33, 0x2, P0 ;  /* 0x0000000d454d7c11 */ /* 0x000fe200080f1421 */
[----:B------:R-:W3:Y:S01]  /*14a0*/  LDG.E R83, desc[UR10][R78.64] ;  /* 0x0000000a4e537981 */ /* 0x000ee2000c1e1900 */
[C---:B------:R-:W-:Y:S01]  /*14b0*/  LEA R122, P1, R39.reuse, UR12, 0x2 ;  /* 0x0000000c277a7c11 */ /* 0x040fe2000f8210ff */
[----:B------:R-:W-:Y:S01]  /*14c0*/  IMAD.WIDE R32, R32, 0x20, RZ ;  /* 0x0000002020207825 */ /* 0x000fe200078e02ff */
[--C-:B------:R-:W-:Y:S01]  /*14d0*/  LOP3.LUT R36, R36, 0x1f, R0.reuse, 0xf8, !PT ;  /* 0x0000001f24247812 */ /* 0x100fe200078ef800 */
[----:B------:R-:W4:Y:S01]  /*14e0*/  LDG.E R119, desc[UR10][R76.64] ;  /* 0x0000000a4c777981 */ /* 0x000f22000c1e1900 */
[----:B------:R-:W-:Y:S01]  /*14f0*/  LEA.HI.X R123, R39, UR13, R35, 0x2, P1 ;  /* 0x0000000d277b7c11 */ /* 0x000fe200088f1423 */
[----:B------:R-:W-:Y:S01]  /*1500*/  IMAD.WIDE R34, R34, 0x20, RZ ;  /* 0x0000002022227825 */ /* 0x000fe200078e02ff */
[--C-:B------:R-:W-:Y:S01]  /*1510*/  LOP3.LUT R71, R32, 0x1f, R0.reuse, 0xf8, !PT ;  /* 0x0000001f20477812 */ /* 0x100fe200078ef800 */
[----:B------:R-:W5:Y:S01]  /*1520*/  LDG.E R84, desc[UR10][R84.64] ;  /* 0x0000000a54547981 */ /* 0x000f62000c1e1900 */
[----:B------:R-:W-:Y:S01]  /*1530*/  LEA R74, P0, R36, UR12, 0x2 ;  /* 0x0000000c244a7c11 */ /* 0x000fe2000f8010ff */
[----:B------:R-:W-:Y:S01]  /*1540*/  VIADD R32, R67, 0xffffffeb ;  /* 0xffffffeb43207836 */ /* 0x000fe20000000000 */
[----:B------:R-:W-:Y:S01]  /*1550*/  LEA R94, P1, R71, UR12, 0x2 ;  /* 0x0000000c475e7c11 */ /* 0x000fe2000f8210ff */
[----:B------:R-:W-:Y:S01]  /*1560*/  IMAD.WIDE R38, R38, 0x20, RZ ;  /* 0x0000002026267825 */ /* 0x000fe200078e02ff */
[----:B------:R-:W-:Y:S01]  /*1570*/  LOP3.LUT R69, R34, 0x1f, R0, 0xf8, !PT ;  /* 0x0000001f22457812 */ /* 0x000fe200078ef800 */
[----:B------:R-:W4:Y:S01]  /*1580*/  LDG.E R118, desc[UR10][R122.64] ;  /* 0x0000000a7a767981 */ /* 0x000f22000c1e1900 */
[----:B------:R-:W-:Y:S01]  /*1590*/  LEA.HI.X R75, R36, UR13, R37, 0x2, P0 ;  /* 0x0000000d244b7c11 */ /* 0x000fe200080f1425 */
[----:B------:R-:W-:Y:S01]  /*15a0*/  VIADD R36, R67, 0xffffffed ;  /* 0xffffffed43247836 */ /* 0x000fe20000000000 */
[----:B------:R-:W-:Y:S01]  /*15b0*/  LEA.HI.X R95, R71, UR13, R33, 0x2, P1 ;  /* 0x0000000d475f7c11 */ /* 0x000fe200088f1421 */
[----:B------:R-:W-:Y:S01]  /*15c0*/  IMAD.WIDE R32, R32, 0x20, RZ ;  /* 0x0000002020207825 */ /* 0x000fe200078e02ff */
[----:B------:R-:W-:-:S02]  /*15d0*/  LEA R72, P0, R69, UR12, 0x2 ;  /* 0x0000000c45487c11 */ /* 0x000fc4000f8010ff */
[----:B------:R-:W-:Y:S01]  /*15e0*/  IADD3 R34, PT, PT, R67, -0x14, RZ ;  /* 0xffffffec43227810 */ /* 0x000fe20007ffe0ff */
[----:B------:R-:W-:Y:S01]  /*15f0*/  IMAD.WIDE R36, R36, 0x20, RZ ;  /* 0x0000002024247825 */ /* 0x000fe200078e02ff */
[--C-:B------:R-:W-:Y:S01]  /*1600*/  LOP3.LUT R38, R38, 0x1f, R0.reuse, 0xf8, !PT ;  /* 0x0000001f26267812 */ /* 0x100fe200078ef800 */
[----:B------:R-:W4:Y:S01]  /*1610*/  LDG.E R95, desc[UR10][R94.64] ;  /* 0x0000000a5e5f7981 */ /* 0x000f22000c1e1900 */
[----:B------:R-:W-:Y:S01]  /*1620*/  LEA.HI.X R73, R69, UR13, R35, 0x2, P0 ;  /* 0x0000000d45497c11 */ /* 0x000fe200080f1423 */
[----:B------:R-:W-:Y:S01]  /*1630*/  IMAD.WIDE R34, R34, 0x20, RZ ;  /* 0x0000002022227825 */ /* 0x000fe200078e02ff */
[----:B------:R-:W-:Y:S02]  /*1640*/  LOP3.LUT R69, R32, 0x1f, R0, 0xf8, !PT ;  /* 0x0000001f20457812 */ /* 0x000fe400078ef800 */
[----:B------:R-:W-:Y:S01]  /*1650*/  LEA R92, P0, R38, UR12, 0x2 ;  /* 0x0000000c265c7c11 */ /* 0x000fe2000f8010ff */
[----:B------:R-:W-:Y:S01]  /*1660*/  VIADD R32, R67, 0xffffffee ;  /* 0xffffffee43207836 */ /* 0x000fe20000000000 */
[----:B------:R-:W-:-:S02]  /*1670*/  LEA R70, P1, R69, UR12, 0x2 ;  /* 0x0000000c45467c11 */ /* 0x000fc4000f8210ff */
[----:B------:R-:W-:Y:S01]  /*1680*/  LEA.HI.X R93, R38, UR13, R39, 0x2, P0 ;  /* 0x0000000d265d7c11 */ /* 0x000fe200080f1427 */
[C---:B------:R-:W-:Y:S01]  /*1690*/  VIADD R2, R67.reuse, 0xfffffff4 ;  /* 0xfffffff443027836 */ /* 0x040fe20000000000 */
[--C-:B------:R-:W-:Y:S01]  /*16a0*/  LOP3.LUT R39, R34, 0x1f, R0.reuse, 0xf8, !PT ;  /* 0x0000001f22277812 */ /* 0x100fe200078ef800 */
[----:B------:R-:W-:Y:S01]  /*16b0*/  VIADD R34, R67, 0xffffffef ;  /* 0xffffffef43227836 */ /* 0x000fe20000000000 */
[----:B------:R-:W-:Y:S01]  /*16c0*/  LEA.HI.X R71, R69, UR13, R33, 0x2, P1 ;  /* 0x0000000d45477c11 */ /* 0x000fe200088f1421 */
[----:B------:R-:W-:Y:S01]  /*16d0*/  IMAD.WIDE R32, R32, 0x20, RZ ;  /* 0x0000002020207825 */ /* 0x000fe200078e02ff */
[C---:B------:R-:W-:Y:S01]  /*16e0*/  LEA R90, P0, R39.reuse, UR12, 0x2 ;  /* 0x0000000c275a7c11 */ /* 0x040fe2000f8010ff */
[----:B------:R-:W4:Y:S01]  /*16f0*/  LDG.E R94, desc[UR10][R72.64] ;  /* 0x0000000a485e7981 */ /* 0x000f22000c1e1900 */
[--C-:B------:R-:W-:Y:S02]  /*1700*/  LOP3.LUT R36, R36, 0x1f, R0.reuse, 0xf8, !PT ;  /* 0x0000001f24247812 */ /* 0x100fe400078ef800 */
[----:B------:R-:W-:Y:S01]  /*1710*/  LEA.HI.X R91, R39, UR13, R35, 0x2, P0 ;  /* 0x0000000d275b7c11 */ /* 0x000fe200080f1423 */
[----:B------:R-:W-:Y:S01]  /*1720*/  IMAD.WIDE R34, R34, 0x20, RZ ;  /* 0x0000002022227825 */ /* 0x000fe200078e02ff */
[--C-:B------:R-:W-:Y:S01]  /*1730*/  LOP3.LUT R69, R32, 0x1f, R0.reuse, 0xf8, !PT ;  /* 0x0000001f20457812 */ /* 0x100fe200078ef800 */
[----:B------:R-:W4:Y:S01]  /*1740*/  LDG.E R93, desc[UR10][R92.64] ;  /* 0x0000000a5c5d7981 */ /* 0x000f22000c1e1900 */
[----:B------:R-:W-:Y:S01]  /*1750*/  LEA R38, P1, R36, UR12, 0x2 ;  /* 0x0000000c24267c11 */ /* 0x000fe2000f8210ff */
[----:B------:R-:W-:Y:S01]  /*1760*/  VIADD R32, R67, 0xfffffff0 ;  /* 0xfffffff043207836 */ /* 0x000fe20000000000 */
[----:B------:R-:W-:Y:S01]  /*1770*/  LEA R88, P0, R69, UR12, 0x2 ;  /* 0x0000000c45587c11 */ /* 0x000fe2000f8010ff */
[----:B------:R-:W4:Y:S01]  /*1780*/  LDG.E R91, desc[UR10][R90.64] ;  /* 0x0000000a5a5b7981 */ /* 0x000f22000c1e1900 */
[----:B------:R-:W-:-:S02]  /*1790*/  LOP3.LUT R34, R34, 0x1f, R0, 0xf8, !PT ;  /* 0x0000001f22227812 */ /* 0x000fc400078ef800 */
[----:B------:R-:W-:Y:S02]  /*17a0*/  LEA.HI.X R39, R36, UR13, R37, 0x2, P1 ;  /* 0x0000000d24277c11 */ /* 0x000fe400088f1425 */
[----:B------:R-:W-:Y:S01]  /*17b0*/  LEA.HI.X R89, R69, UR13, R33, 0x2, P0 ;  /* 0x0000000d45597c11 */ /* 0x000fe200080f1421 */
[----:B------:R-:W-:Y:S01]  /*17c0*/  IMAD.WIDE R32, R32, 0x20, RZ ;  /* 0x0000002020207825 */ /* 0x000fe200078e02ff */
[C---:B------:R-:W-:Y:S01]  /*17d0*/  LEA R36, P0, R34.reuse, UR12, 0x2 ;  /* 0x0000000c22247c11 */ /* 0x040fe2000f8010ff */
[----:B------:R-:W4:Y:S03]  /*17e0*/  LDG.E R92, desc[UR10][R70.64] ;  /* 0x0000000a465c7981 */ /* 0x000f26000c1e1900 */
[----:B------:R-:W-:Y:S01]  /*17f0*/  LEA.HI.X R37, R34, UR13, R35, 0x2, P0 ;  /* 0x0000000d22257c11 */ /* 0x000fe200080f1423 */
[----:B------:R-:W4:Y:S01]  /*1800*/  LDG.E R90, desc[UR10][R38.64] ;  /* 0x0000000a265a7981 */ /* 0x000f22000c1e1900 */
[----:B------:R-:W-:-:S02]  /*1810*/  LOP3.LUT R35, R32, 0x1f, R0, 0xf8, !PT ;  /* 0x0000001f20237812 */ /* 0x000fc400078ef800 */
[----:B------:R-:W-:Y:S02]  /*1820*/  IADD3 R32, PT, PT, R67, -0xf, RZ ;  /* 0xfffffff143207810 */ /* 0x000fe40007ffe0ff */
[----:B------:R-:W-:-:S04]  /*1830*/  LEA R86, P0, R35, UR12, 0x2 ;  /* 0x0000000c23567c11 */ /* 0x000fc8000f8010ff */
[----:B------:R-:W-:Y:S01]  /*1840*/  LEA.HI.X R87, R35, UR13, R33, 0x2, P0 ;  /* 0x0000000d23577c11 */ /* 0x000fe200080f1421 */
[----:B------:R-:W-:-:S03]  /*1850*/  IMAD.WIDE R32, R32, 0x20, RZ ;  /* 0x0000002020207825 */ /* 0x000fc600078e02ff */
[----:B------:R-:W-:-:S04]  /*1860*/  LOP3.LUT R32, R32, 0x1f, R0, 0xf8, !PT ;  /* 0x0000001f20207812 */ /* 0x000fc800078ef800 */
[----:B------:R-:W-:-:S04]  /*1870*/  LEA R34, P0, R32, UR12, 0x2 ;  /* 0x0000000c20227c11 */ /* 0x000fc8000f8010ff */
[----:B------:R-:W-:Y:S01]  /*1880*/  LEA.HI.X R35, R32, UR13, R33, 0x2, P0 ;  /* 0x0000000d20237c11 */ /* 0x000fe200080f1421 */
[----:B------:R-:W-:-:S04]  /*1890*/  VIADD R32, R67, 0xfffffff2 ;  /* 0xfffffff243207836 */ /* 0x000fc80000000000 */
        /* <DEDUP_REMOVED lines=8> */
[----:B------:R-:W-:Y:S02]  /*1920*/  LEA.HI.X R33, R69, UR13, R33, 0x2, P0 ;  /* 0x0000000d45217c11 */ /* 0x000fe400080f1421 */
[----:B------:R0:W4:Y:S02]  /*1930*/  LDG.E R69, desc[UR10][R80.64] ;  /* 0x0000000a50457981 */ /* 0x000124000c1e1900 */
[----:B0-----:R-:W-:-:S04]  /*1940*/  IMAD.WIDE R80, R2, 0x20, RZ ;  /* 0x0000002002507825 */ /* 0x001fc800078e02ff */
[----:B------:R-:W-:Y:S01]  /*1950*/  VIADD R2, R67, 0xfffffff5 ;  /* 0xfffffff543027836 */ /* 0x000fe20000000000 */
[----:B------:R-:W-:-:S03]  /*1960*/  LOP3.LUT R117, R80, 0x1f, R0, 0xf8, !PT ;  /* 0x0000001f50757812 */ /* 0x000fc600078ef800 */
[----:B------:R-:W-:Y:S01]  /*1970*/  IMAD.WIDE R78, R2, 0x20, RZ ;  /* 0x00000020024e7825 */ /* 0x000fe200078e02ff */
[----:B------:R-:W-:Y:S02]  /*1980*/  LEA R80, P0, R117, UR12, 0x2 ;  /* 0x0000000c75507c11 */ /* 0x000fe4000f8010ff */
[----:B------:R-:W-:Y:S02]  /*1990*/  IADD3 R2, PT, PT, R67, -0xa, RZ ;  /* 0xfffffff643027810 */ /* 0x000fe40007ffe0ff */
[----:B------:R-:W-:Y:S02]  /*19a0*/  LEA.HI.X R81, R117, UR13, R81, 0x2, P0 ;  /* 0x0000000d75517c11 */ /* 0x000fe400080f1451 */
[----:B------:R-:W-:Y:S01]  /*19b0*/  LOP3.LUT R117, R78, 0x1f, R0, 0xf8, !PT ;  /* 0x0000001f4e757812 */ /* 0x000fe200078ef800 */
[----:B------:R-:W-:Y:S02]  /*19c0*/  IMAD.WIDE R76, R2, 0x20, RZ ;  /* 0x00000020024c7825 */ /* 0x000fe400078e02ff */
[----:B------:R-:W4:Y:S01]  /*19d0*/  LDG.E R80, desc[UR10][R80.64] ;  /* 0x0000000a50507981 */ /* 0x000f22000c1e1900 */
[----:B------:R-:W-:-:S04]  /*19e0*/  LEA R78, P0, R117, UR12, 0x2 ;  /* 0x0000000c754e7c11 */ /* 0x000fc8000f8010ff */
[----:B------:R-:W-:Y:S02]  /*19f0*/  LEA.HI.X R79, R117, UR13, R79, 0x2, P0 ;  /* 0x0000000d754f7c11 */ /* 0x000fe400080f144f */
[----:B------:R-:W-:Y:S01]  /*1a00*/  LOP3.LUT R117, R76, 0x1f, R0, 0xf8, !PT ;  /* 0x0000001f4c757812 */ /* 0x000fe200078ef800 */
[C---:B------:R-:W-:Y:S02]  /*1a10*/  VIADD R2, R67.reuse, 0xfffffff7 ;  /* 0xfffffff743027836 */ /* 0x040fe40000000000 */
[----:B------:R-:W-:Y:S01]  /*1a20*/  VIADD R122, R67, 0xfffffffd ;  /* 0xfffffffd437a7836 */ /* 0x000fe20000000000 */
[C---:B------:R-:W-:Y:S01]  /*1a30*/  LEA R76, P0, R117.reuse, UR12, 0x2 ;  /* 0x0000000c754c7c11 */ /* 0x040fe2000f8010ff */
[----:B------:R-:W4:Y:S03]  /*1a40*/  LDG.E R81, desc[UR10][R78.64] ;  /* 0x0000000a4e517981 */ /* 0x000f26000c1e1900 */
[----:B------:R-:W-:-:S02]  /*1a50*/  LEA.HI.X R77, R117, UR13, R77, 0x2, P0 ;  /* 0x0000000d754d7c11 */ /* 0x000fc400080f144d */
[----:B------:R0:W4:Y:S04]  /*1a60*/  LDG.E R117, desc[UR10][R74.64] ;  /* 0x0000000a4a757981 */ /* 0x000128000c1e1900 */
[----:B------:R-:W4:Y:S01]  /*1a70*/  LDG.E R76, desc[UR10][R76.64] ;  /* 0x0000000a4c4c7981 */ /* 0x000f22000c1e1900 */
[----:B0-----:R-:W-:-:S04]  /*1a80*/  IMAD.WIDE R74, R2, 0x20, RZ ;  /* 0x00000020024a7825 */ /* 0x001fc800078e02ff */
[----:B------:R-:W-:Y:S01]  /*1a90*/  VIADD R2, R67, 0xfffffff8 ;  /* 0xfffffff843027836 */ /* 0x000fe20000000000 */
[----:B------:R-:W-:-:S03]  /*1aa0*/  LOP3.LUT R85, R74, 0x1f, R0, 0xf8, !PT ;  /* 0x0000001f4a557812 */ /* 0x000fc600078ef800 */
[----:B------:R-:W-:Y:S01]  /*1ab0*/  IMAD.WIDE R72, R2, 0x20, RZ ;  /* 0x0000002002487825 */ /* 0x000fe200078e02ff */
[----:B------:R-:W-:-:S03]  /*1ac0*/  LEA R74, P0, R85, UR12, 0x2 ;  /* 0x0000000c554a7c11 */ /* 0x000fc6000f8010ff */
[----:B------:R-:W-:Y:S01]  /*1ad0*/  VIADD R2, R67, 0xfffffff9 ;  /* 0xfffffff943027836 */ /* 0x000fe20000000000 */
[----:B------:R-:W-:Y:S02]  /*1ae0*/  LEA.HI.X R75, R85, UR13, R75, 0x2, P0 ;  /* 0x0000000d554b7c11 */ /* 0x000fe400080f144b */
[----:B------:R-:W-:Y:S01]  /*1af0*/  LOP3.LUT R85, R72, 0x1f, R0, 0xf8, !PT ;  /* 0x0000001f48557812 */ /* 0x000fe200078ef800 */
[----:B------:R-:W-:-:S03]  /*1b00*/  IMAD.WIDE R70, R2, 0x20, RZ ;  /* 0x0000002002467825 */ /* 0x000fc600078e02ff */
[----:B------:R-:W-:Y:S01]  /*1b10*/  LEA R72, P0, R85, UR12, 0x2 ;  /* 0x0000000c55487c11 */ /* 0x000fe2000f8010ff */
[----:B------:R-:W-:-:S03]  /*1b20*/  VIADD R2, R67, 0xfffffffa ;  /* 0xfffffffa43027836 */ /* 0x000fc60000000000 */
[----:B------:R-:W-:Y:S02]  /*1b30*/  LEA.HI.X R73, R85, UR13, R73, 0x2, P0 ;  /* 0x0000000d55497c11 */ /* 0x000fe400080f1449 */
[----:B------:R-:W-:Y:S01]  /*1b40*/  LOP3.LUT R85, R70, 0x1f, R0, 0xf8, !PT ;  /* 0x0000001f46557812 */ /* 0x000fe200078ef800 */
[----:B------:R-:W-:Y:S02]  /*1b50*/  IMAD.WIDE R38, R2, 0x20, RZ ;  /* 0x0000002002267825 */ /* 0x000fe400078e02ff */
[----:B------:R-:W4:Y:S01]  /*1b60*/  LDG.E R2, desc[UR10][R88.64] ;  /* 0x0000000a58027981 */ /* 0x000f22000c1e1900 */
[----:B------:R-:W-:-:S03]  /*1b70*/  LEA R70, P0, R85, UR12, 0x2 ;  /* 0x0000000c55467c11 */ /* 0x000fc6000f8010ff */
[----:B------:R-:W4:Y:S01]  /*1b80*/  LDG.E R73, desc[UR10][R72.64] ;  /* 0x0000000a48497981 */ /* 0x000f22000c1e1900 */
[----:B------:R-:W-:Y:S02]  /*1b90*/  LEA.HI.X R71, R85, UR13, R71, 0x2, P0 ;  /* 0x0000000d55477c11 */ /* 0x000fe400080f1447 */
[----:B------:R-:W-:Y:S01]  /*1ba0*/  LOP3.LUT R85, R38, 0x1f, R0, 0xf8, !PT ;  /* 0x0000001f26557812 */ /* 0x000fe200078ef800 */
[----:B------:R0:W4:Y:S03]  /*1bb0*/  LDG.E R89, desc[UR10][R36.64] ;  /* 0x0000000a24597981 */ /* 0x000126000c1e1900 */
[C---:B------:R-:W-:Y:S01]  /*1bc0*/  LEA R38, P0, R85.reuse, UR12, 0x2 ;  /* 0x0000000c55267c11 */ /* 0x040fe2000f8010ff */
[----:B------:R-:W4:Y:S03]  /*1bd0*/  LDG.E R88, desc[UR10][R86.64] ;  /* 0x0000000a56587981 */ /* 0x000f26000c1e1900 */
[----:B------:R-:W-:-:S02]  /*1be0*/  LEA.HI.X R39, R85, UR13, R39, 0x2, P0 ;  /* 0x0000000d55277c11 */ /* 0x000fc400080f1427 */
[----:B------:R-:W-:-:S04]  /*1bf0*/  IADD3 R85, PT, PT, R67, -0x5, RZ ;  /* 0xfffffffb43557810 */ /* 0x000fc80007ffe0ff */
[----:B------:R-:W4:Y:S01]  /*1c00*/  LDG.E R39, desc[UR10][R38.64] ;  /* 0x0000000a26277981 */ /* 0x000f22000c1e1900 */
[----:B0-----:R-:W-:-:S03]  /*1c10*/  IMAD.WIDE R36, R85, 0x20, RZ ;  /* 0x0000002055247825 */ /* 0x001fc600078e02ff */
[----:B------:R0:W4:Y:S01]  /*1c20*/  LDG.E R87, desc[UR10][R34.64] ;  /* 0x0000000a22577981 */ /* 0x000122000c1e1900 */
[----:B------:R-:W-:-:S03]  /*1c30*/  LOP3.LUT R85, R36, 0x1f, R0, 0xf8, !PT ;  /* 0x0000001f24557812 */ /* 0x000fc600078ef800 */
[----:B------:R1:W4:Y:S01]  /*1c40*/  LDG.E R86, desc[UR10][R120.64] ;  /* 0x0000000a78567981 */ /* 0x000322000c1e1900 */
[----:B------:R-:W-:-:S04]  /*1c50*/  LEA R36, P0, R85, UR12, 0x2 ;  /* 0x0000000c55247c11 */ /* 0x000fc8000f8010ff */
[----:B------:R-:W-:Y:S01]  /*1c60*/  LEA.HI.X R37, R85, UR13, R37, 0x2, P0 ;  /* 0x0000000d55257c11 */ /* 0x000fe200080f1425 */
[----:B------:R-:W-:-:S04]  /*1c70*/  VIADD R85, R67, 0xfffffffc ;  /* 0xfffffffc43557836 */ /* 0x000fc80000000000 */
[----:B0-----:R-:W-:Y:S01]  /*1c80*/  IMAD.WIDE R34, R85, 0x20, RZ ;  /* 0x0000002055227825 */ /* 0x001fe200078e02ff */
[----:B------:R-:W4:Y:S02]  /*1c90*/  LDG.E R37, desc[UR10][R36.64] ;  /* 0x0000000a24257981 */ /* 0x000f24000c1e1900 */
[----:B------:R-:W-:-:S04]  /*1ca0*/  LOP3.LUT R85, R34, 0x1f, R0, 0xf8, !PT ;  /* 0x0000001f22557812 */ /* 0x000fc800078ef800 */
[----:B------:R-:W-:-:S04]  /*1cb0*/  LEA R34, P0, R85, UR12, 0x2 ;  /* 0x0000000c55227c11 */ /* 0x000fc8000f8010ff */
[----:B------:R-:W-:Y:S02]  /*1cc0*/  LEA.HI.X R35, R85, UR13, R35, 0x2, P0 ;  /* 0x0000000d55237c11 */ /* 0x000fe400080f1423 */
[----:B------:R0:W4:Y:S01]  /*1cd0*/  LDG.E R85, desc[UR10][R32.64] ;  /* 0x0000000a20557981 */ /* 0x000122000c1e1900 */
[----:B-1----:R-:W-:-:S03]  /*1ce0*/  VIADD R120, R67, 0xffffffff ;  /* 0xffffffff43787836 */ /* 0x002fc60000000000 */
[----:B------:R-:W4:Y:S01]  /*1cf0*/  LDG.E R35, desc[UR10][R34.64] ;  /* 0x0000000a22237981 */ /* 0x000f22000c1e1900 */
[----:B0-----:R-:W-:-:S04]  /*1d00*/  IMAD.WIDE R32, R122, 0x20, RZ ;  /* 0x000000207a207825 */ /* 0x001fc800078e02ff */
[----:B------:R-:W-:Y:S01]  /*1d10*/  VIADD R122, R67, 0xfffffffe ;  /* 0xfffffffe437a7836 */ /* 0x000fe20000000000 */
[----:B------:R-:W-:-:S03]  /*1d20*/  LOP3.LUT R123, R32, 0x1f, R0, 0xf8, !PT ;  /* 0x0000001f207b7812 */ /* 0x000fc600078ef800 */
[----:B------:R-:W-:Y:S01]  /*1d30*/  IMAD.WIDE R78, R122, 0x20, RZ ;  /* 0x000000207a4e7825 */ /* 0x000fe200078e02ff */
[C---:B------:R-:W-:Y:S02]  /*1d40*/  LEA R32, P0, R123.reuse, UR12, 0x2 ;  /* 0x0000000c7b207c11 */ /* 0x040fe4000f8010ff */
[----:B------:R-:W-:Y:S02]  /*1d50*/  LOP3.LUT R121, R78, 0x1f, R0, 0xf8, !PT ;  /* 0x0000001f4e797812 */ /* 0x000fe400078ef800 */
[----:B------:R-:W-:Y:S02]  /*1d60*/  LEA.HI.X R33, R123, UR13, R33, 0x2, P0 ;  /* 0x0000000d7b217c11 */ /* 0x000fe400080f1421 */
[----:B------:R-:W-:-:S04]  /*1d70*/  LEA R78, P0, R121, UR12, 0x2 ;  /* 0x0000000c794e7c11 */ /* 0x000fc8000f8010ff */
[----:B------:R-:W-:Y:S01]  /*1d80*/  LEA.HI.X R79, R121, UR13, R79, 0x2, P0 ;  /* 0x0000000d794f7c11 */ /* 0x000fe200080f144f */
[----:B------:R-:W4:Y:S04]  /*1d90*/  LDG.E R33, desc[UR10][R32.64] ;  /* 0x0000000a20217981 */ /* 0x000f28000c1e1900 */
[----:B------:R0:W4:Y:S04]  /*1da0*/  LDG.E R121, desc[UR10][R74.64] ;  /* 0x0000000a4a797981 */ /* 0x000128000c1e1900 */
[----:B------:R-:W4:Y:S01]  /*1db0*/  LDG.E R79, desc[UR10][R78.64] ;  /* 0x0000000a4e4f7981 */ /* 0x000f22000c1e1900 */
[----:B0-----:R-:W-:-:S03]  /*1dc0*/  IMAD.WIDE R74, R120, 0x20, RZ ;  /* 0x00000020784a7825 */ /* 0x001fc600078e02ff */
[----:B------:R-:W-:-:S04]  /*1dd0*/  LOP3.LUT R123, R74, 0x1f, R0, 0xf8, !PT ;  /* 0x0000001f4a7b7812 */ /* 0x000fc800078ef800 */
[----:B------:R-:W-:-:S04]  /*1de0*/  LEA R74, P0, R123, UR12, 0x2 ;  /* 0x0000000c7b4a7c11 */ /* 0x000fc8000f8010ff */
[----:B------:R-:W-:Y:S02]  /*1df0*/  LEA.HI.X R75, R123, UR13, R75, 0x2, P0 ;  /* 0x0000000d7b4b7c11 */ /* 0x000fe400080f144b */
[----:B------:R0:W4:Y:S04]  /*1e00*/  LDG.E R123, desc[UR10][R70.64] ;  /* 0x0000000a467b7981 */ /* 0x000128000c1e1900 */
[----:B------:R-:W4:Y:S01]  /*1e10*/  LDG.E R75, desc[UR10][R74.64] ;  /* 0x0000000a4a4b7981 */ /* 0x000f22000c1e1900 */
[----:B0-----:R-:W-:-:S03]  /*1e20*/  IMAD.WIDE R70, R67, 0x20, RZ ;  /* 0x0000002043467825 */ /* 0x001fc600078e02ff */
[----:B------:R-:W-:-:S04]  /*1e30*/  LOP3.LUT R125, R70, 0x1f, R0, 0xf8, !PT ;  /* 0x0000001f467d7812 */ /* 0x000fc800078ef800 */
[----:B------:R-:W-:-:S04]  /*1e40*/  LEA R70, P0, R125, UR12, 0x2 ;  /* 0x0000000c7d467c11 */ /* 0x000fc8000f8010ff */
[----:B------:R-:W-:-:S06]  /*1e50*/  LEA.HI.X R71, R125, UR13, R71, 0x2, P0 ;  /* 0x0000000d7d477c11 */ /* 0x000fcc00080f1447 */
[----:B------:R0:W4:Y:S01]  /*1e60*/  LDG.E R71, desc[UR10][R70.64] ;  /* 0x0000000a46477981 */ /* 0x000122000c1e1900 */
[----:B------:R-:W-:Y:S05]  /*1e70*/  YIELD ;  /* 0x0000000000007946 */ /* 0x000fea0003800000 */
[----:B--2---:R-:W-:Y:S01]  /*1e80*/  STS [R112+0x1080], R82 ;  /* 0x0010805270007388 */ /* 0x004fe20000000800 */
[----:B------:R-:W-:Y:S05]  /*1e90*/  WARPSYNC.ALL ;  /* 0x0000000000007948 */ /* 0x000fea0003800000 */
[----:B---3--:R-:W-:Y:S04]  /*1ea0*/  STS [R112+0x1100], R83 ;  /* 0x0011005370007388 */ /* 0x008fe80000000800 */
[----:B-----5:R-:W-:Y:S04]  /*1eb0*/  STS [R112+0x1180], R84 ;  /* 0x0011805470007388 */ /* 0x020fe80000000800 */
[----:B----4-:R-:W-:Y:S04]  /*1ec0*/  STS [R112+0x1200], R119 ;  /* 0x0012007770007388 */ /* 0x010fe80000000800 */
[----:B------:R-:W-:Y:S04]  /*1ed0*/  STS [R112+0x1280], R118 ;  /* 0x0012807670007388 */ /* 0x000fe80000000800 */
[----:B------:R-:W-:Y:S04]  /*1ee0*/  STS [R112+0x1380], R95 ;  /* 0x0013805f70007388 */ /* 0x000fe80000000800 */
[----:B------:R-:W-:Y:S04]  /*1ef0*/  STS [R112+0x1400], R94 ;  /* 0x0014005e70007388 */ /* 0x000fe80000000800 */
[----:B------:R-:W-:Y:S04]  /*1f00*/  STS [R112+0x1480], R93 ;  /* 0x0014805d70007388 */ /* 0x000fe80000000800 */
[----:B------:R-:W-:Y:S04]  /*1f10*/  STS [R112+0x1500], R92 ;  /* 0x0015005c70007388 */ /* 0x000fe80000000800 */
[----:B------:R-:W-:Y:S04]  /*1f20*/  STS [R112+0x1580], R91 ;  /* 0x0015805b70007388 */ /* 0x000fe80000000800 */
[----:B------:R-:W-:Y:S04]  /*1f30*/  STS [R112+0x1600], R90 ;  /* 0x0016005a70007388 */ /* 0x000fe80000000800 */
[----:B------:R1:W-:Y:S02]  /*1f40*/  STS [R112+0x1000], R69 ;  /* 0x0010004570007388 */ /* 0x0003e40000000800 */
[----:B-1----:R-:W1:Y:S02]  /*1f50*/  S2R R69, SR_LANEID ;  /* 0x0000000000457919 */ /* 0x002e640000000000 */
[----:B------:R-:W-:Y:S04]  /*1f60*/  STS [R112+0x1980], R80 ;  /* 0x0019805070007388 */ /* 0x000fe80000000800 */
[----:B------:R-:W-:Y:S04]  /*1f70*/  STS [R112+0x1a00], R81 ;  /* 0x001a005170007388 */ /* 0x000fe80000000800 */
[----:B------:R-:W-:Y:S04]  /*1f80*/  STS [R112+0x1300], R117 ;  /* 0x0013007570007388 */ /* 0x000fe80000000800 */
[----:B------:R-:W-:Y:S01]  /*1f90*/  STS [R112+0x1a80], R76 ;  /* 0x001a804c70007388 */ /* 0x000fe20000000800 */
[C---:B------:R-:W-:Y:S01]  /*1fa0*/  VIADD R36, R114.reuse, 0x40 ;  /* 0x0000004072247836 */ /* 0x040fe20000000000 */
[C---:B0-----:R-:W-:Y:S01]  /*1fb0*/  IADD3 R70, PT, PT, R114.reuse, 0x60, RZ ;  /* 0x0000006072467810 */ /* 0x041fe20007ffe0ff */
[----:B------:R-:W-:-:S02]  /*1fc0*/  VIADD R32, R114, 0x20 ;  /* 0x0000002072207836 */ /* 0x000fc40000000000 */
[C---:B------:R-:W-:Y:S02]  /*1fd0*/  VIADD R34, R114.reuse, 0x30 ;  /* 0x0000003072227836 */ /* 0x040fe40000000000 */
[C---:B------:R-:W-:Y:S02]  /*1fe0*/  VIADD R38, R114.reuse, 0x50 ;  /* 0x0000005072267836 */ /* 0x040fe40000000000 */
[C---:B------:R-:W-:Y:S01]  /*1ff0*/  VIADD R72, R114.reuse, 0x70 ;  /* 0x0000007072487836 */ /* 0x040fe20000000000 */
[----:B------:R0:W-:Y:S04]  /*2000*/  STS [R112+0x1680], R2 ;  /* 0x0016800270007388 */ /* 0x0001e80000000800 */
[----:B------:R-:W-:Y:S04]  /*2010*/  STS [R112+0x1b80], R73 ;  /* 0x001b804970007388 */ /* 0x000fe80000000800 */
[----:B------:R-:W-:Y:S04]  /*2020*/  STS [R112+0x1700], R89 ;  /* 0x0017005970007388 */ /* 0x000fe80000000800 */
[----:B------:R-:W-:Y:S04]  /*2030*/  STS [R112+0x1780], R88 ;  /* 0x0017805870007388 */ /* 0x000fe80000000800 */
[----:B------:R-:W-:Y:S04]  /*2040*/  STS [R112+0x1c80], R39 ;  /* 0x001c802770007388 */ /* 0x000fe80000000800 */
[----:B------:R-:W-:Y:S04]  /*2050*/  STS [R112+0x1800], R87 ;  /* 0x0018005770007388 */ /* 0x000fe80000000800 */
[----:B------:R-:W-:Y:S04]  /*2060*/  STS [R112+0x1880], R86 ;  /* 0x0018805670007388 */ /* 0x000fe80000000800 */
[----:B------:R-:W-:Y:S04]  /*2070*/  STS [R112+0x1d00], R37 ;  /* 0x001d002570007388 */ /* 0x000fe80000000800 */
[----:B------:R-:W-:Y:S04]  /*2080*/  STS [R112+0x1900], R85 ;  /* 0x0019005570007388 */ /* 0x000fe80000000800 */
[----:B------:R-:W-:Y:S01]  /*2090*/  STS [R112+0x1d80], R35 ;  /* 0x001d802370007388 */ /* 0x000fe20000000800 */
[----:B0-----:R-:W-:-:S03]  /*20a0*/  IADD3 R2, PT, PT, R114, 0x10, RZ ;  /* 0x0000001072027810 */ /* 0x001fc60007ffe0ff */
[----:B------:R1:W-:Y:S04]  /*20b0*/  STS [R112+0x1e00], R33 ;  /* 0x001e002170007388 */ /* 0x0003e80000000800 */
[----:B------:R-:W-:Y:S04]  /*20c0*/  STS [R112+0x1b00], R121 ;  /* 0x001b007970007388 */ /* 0x000fe80000000800 */
[----:B------:R-:W-:Y:S01]  /*20d0*/  STS [R112+0x1e80], R79 ;  /* 0x001e804f70007388 */ /* 0x000fe20000000800 */
[----:B-1----:R-:W-:-:S03]  /*20e0*/  LOP3.LUT R33, R69, 0x7, RZ, 0xc0, !PT ;  /* 0x0000000745217812 */ /* 0x002fc600078ec0ff */
[----:B------:R-:W-:Y:S04]  /*20f0*/  STS [R112+0x1c00], R123 ;  /* 0x001c007b70007388 */ /* 0x000fe80000000800 */
[----:B------:R-:W-:Y:S01]  /*2100*/  STS [R112+0x1f00], R75 ;  /* 0x001f004b70007388 */ /* 0x000fe20000000800 */
[C---:B------:R-:W-:Y:S01]  /*2110*/  IMAD R81, R33.reuse, 0x80, R114 ;  /* 0x0000008021517824 */ /* 0x040fe200078e0272 */
[C---:B------:R-:W-:Y:S02]  /*2120*/  LEA R36, R33.reuse, R36, 0x7 ;  /* 0x0000002421247211 */ /* 0x040fe400078e38ff */
[----:B------:R-:W-:Y:S01]  /*2130*/  STS [R112+0x1f80], R71 ;  /* 0x001f804770007388 */ /* 0x000fe20000000800 */
[----:B------:R-:W-:Y:S01]  /*2140*/  BAR.SYNC.DEFER_BLOCKING 0x0 ;  /* 0x0000000000007b1d */ /* 0x000fe20000010000 */
[----:B------:R-:W-:-:S02]  /*2150*/  IMAD R2, R33, 0x80, R2 ;  /* 0x0000008021027824 */ /* 0x000fc400078e0202 */
[C---:B------:R-:W-:Y:S02]  /*2160*/  IMAD R32, R33.reuse, 0x80, R32 ;  /* 0x0000008021207824 */ /* 0x040fe400078e0220 */
[C---:B------:R-:W-:Y:S02]  /*2170*/  IMAD R34, R33.reuse, 0x80, R34 ;  /* 0x0000008021227824 */ /* 0x040fe400078e0222 */
[C---:B------:R-:W-:Y:S02]  /*2180*/  IMAD R38, R33.reuse, 0x80, R38 ;  /* 0x0000008021267824 */ /* 0x040fe400078e0226 */
[C---:B------:R-:W-:Y:S02]  /*2190*/  IMAD R70, R33.reuse, 0x80, R70 ;  /* 0x0000008021467824 */ /* 0x040fe400078e0246 */
[C---:B------:R-:W-:Y:S01]  /*21a0*/  IMAD R72, R33.reuse, 0x80, R72 ;  /* 0x0000008021487824 */ /* 0x040fe200078e0248 */
[----:B------:R-:W-:Y:S01]  /*21b0*/  LEA R33, R33, R110, 0x7 ;  /* 0x0000006e21217211 */ /* 0x000fe200078e38ff */
[----:B------:R-:W0:Y:S04]  /*21c0*/  LDSM.16.M88 R81, [R81] ;  /* 0x000000005151783b */ /* 0x000e280000000000 */
[----:B------:R-:W1:Y:S04]  /*21d0*/  LDSM.16.M88 R83, [R32] ;  /* 0x000000002053783b */ /* 0x000e680000000000 */
[----:B------:R-:W2:Y:S04]  /*21e0*/  LDSM.16.M88 R84, [R34] ;  /* 0x000000002254783b */ /* 0x000ea80000000000 */
[----:B------:R-:W3:Y:S04]  /*21f0*/  LDSM.16.M88 R85, [R36] ;  /* 0x000000002455783b */ /* 0x000ee80000000000 */
[----:B------:R-:W4:Y:S04]  /*2200*/  LDSM.16.M88 R86, [R38] ;  /* 0x000000002656783b */ /* 0x000f280000000000 */
[----:B------:R-:W1:Y:S04]  /*2210*/  LDSM.16.M88 R87, [R70] ;  /* 0x000000004657783b */ /* 0x000e680000000000 */
[----:B------:R-:W1:Y:S04]  /*2220*/  LDSM.16.M88 R88, [R72] ;  /* 0x000000004858783b */ /* 0x000e680000000000 */
[----:B------:R-:W1:Y:S01]  /*2230*/  LDSM.16.M88 R69, [R33] ;  /* 0x000000002145783b */ /* 0x000e620000000000 */
[----:B------:R-:W-:-:S02]  /*2240*/  IMAD.MOV.U32 R117, RZ, RZ, RZ ;  /* 0x000000ffff757224 */ /* 0x000fc400078e00ff */
[----:B------:R-:W-:Y:S01]  /*2250*/  IMAD.MOV.U32 R118, RZ, RZ, RZ ;  /* 0x000000ffff767224 */ /* 0x000fe200078e00ff */
[----:B------:R5:W1:Y:S01]  /*2260*/  LDSM.16.M88 R82, [R2] ;  /* 0x000000000252783b */ /* 0x000a620000000000 */
[----:B0-----:R-:W-:Y:S01]  /*2270*/  IMAD.MOV.U32 R124, RZ, RZ, R81 ;  /* 0x000000ffff7c7224 */ /* 0x001fe200078e0051 */
[----:B-----5:R-:W-:-:S07]  /*2280*/  MOV R2, 0x22a0 ;  /* 0x000022a000027802 */ /* 0x020fce0000000f00 */
[----:B-1234-:R-:W-:Y:S05]  /*2290*/  CALL.REL.NOINC `($__internal_3_$__cuda_sm_10x_mma_bit_internal_xor_m8n8k128) ;  /* 0x00000070002c7944 */ /* 0x01efea0003c00000 */
[----:B------:R-:W0:Y:S01]  /*22a0*/  S2R R2, SR_LANEID ;  /* 0x0000000000027919 */ /* 0x000e220000000000 */
[----:B------:R-:W-:Y:S01]  /*22b0*/  MOV R117, R32 ;  /* 0x0000002000757202 */ /* 0x000fe20000000f00 */
[----:B------:R-:W-:Y:S02]  /*22c0*/  IMAD.MOV.U32 R118, RZ, RZ, R33 ;  /* 0x000000ffff767224 */ /* 0x000fe400078e0021 */
[----:B------:R-:W-:Y:S01]  /*22d0*/  IMAD.MOV.U32 R124, RZ, RZ, R82 ;  /* 0x000000ffff7c7224 */ /* 0x000fe200078e0052 */
[----:B0-----:R-:W-:-:S05]  /*22e0*/  LOP3.LUT R2, R2, 0x7, RZ, 0xc0, !PT ;  /* 0x0000000702027812 */ /* 0x001fca00078ec0ff */
[----:B------:R-:W-:Y:S01]  /*22f0*/  IMAD R69, R2, 0x80, R109 ;  /* 0x0000008002457824 */ /* 0x000fe200078e026d */
[----:B------:R-:W-:-:S05]  /*2300*/  MOV R2, 0x2330 ;  /* 0x0000233000027802 */ /* 0x000fca0000000f00 */
[----:B------:R-:W0:Y:S02]  /*2310*/  LDSM.16.M88 R69, [R69] ;  /* 0x000000004545783b */ /* 0x000e240000000000 */
[----:B0-----:R-:W-:Y:S05]  /*2320*/  CALL.REL.NOINC `($__internal_3_$__cuda_sm_10x_mma_bit_internal_xor_m8n8k128) ;  /* 0x0000007000087944 */ /* 0x001fea0003c00000 */
[----:B------:R-:W0:Y:S01]  /*2330*/  S2R R2, SR_LANEID ;  /* 0x0000000000027919 */ /* 0x000e220000000000 */
[----:B------:R-:W-:Y:S01]  /*2340*/  IMAD.MOV.U32 R117, RZ, RZ, R32 ;  /* 0x000000ffff757224 */ /* 0x000fe200078e0020 */
[----:B------:R-:W-:Y:S01]  /*2350*/  MOV R118, R33 ;  /* 0x0000002100767202 */ /* 0x000fe20000000f00 */
[----:B------:R-:W-:Y:S01]  /*2360*/  IMAD.MOV.U32 R124, RZ, RZ, R83 ;  /* 0x000000ffff7c7224 */ /* 0x000fe200078e0053 */
[----:B0-----:R-:W-:Y:S02]  /*2370*/  LOP3.LUT R69, R2, 0x7, RZ, 0xc0, !PT ;  /* 0x0000000702457812 */ /* 0x001fe400078ec0ff */
[----:B------:R-:W-:-:S03]  /*2380*/  MOV R2, 0x23c0 ;  /* 0x000023c000027802 */ /* 0x000fc60000000f00 */
[----:B------:R-:W-:-:S06]  /*2390*/  IMAD R69, R69, 0x80, R108 ;  /* 0x0000008045457824 */ /* 0x000fcc00078e026c */
[----:B------:R-:W0:Y:S02]  /*23a0*/  LDSM.16.M88 R69, [R69] ;  /* 0x000000004545783b */ /* 0x000e240000000000 */
[----:B0-----:R-:W-:Y:S05]  /*23b0*/  CALL.REL.NOINC `($__internal_3_$__cuda_sm_10x_mma_bit_internal_xor_m8n8k128) ;  /* 0x0000006c00e47944 */ /* 0x001fea0003c00000 */
[----:B------:R-:W0:Y:S01]  /*23c0*/  S2R R2, SR_LANEID ;  /* 0x0000000000027919 */ /* 0x000e220000000000 */
[----:B------:R-:W-:Y:S01]  /*23d0*/  IMAD.MOV.U32 R117, RZ, RZ, R32 ;  /* 0x000000ffff757224 */ /* 0x000fe200078e0020 */
[----:B------:R-:W-:Y:S01]  /*23e0*/  MOV R124, R84 ;  /* 0x00000054007c7202 */ /* 0x000fe20000000f00 */
[----:B------:R-:W-:Y:S01]  /*23f0*/  IMAD.MOV.U32 R118, RZ, RZ, R33 ;  /* 0x000000ffff767224 */ /* 0x000fe200078e0021 */
[----:B0-----:R-:W-:-:S05]  /*2400*/  LOP3.LUT R2, R2, 0x7, RZ, 0xc0, !PT ;  /* 0x0000000702027812 */ /* 0x001fca00078ec0ff */
[----:B------:R-:W-:Y:S01]  /*2410*/  IMAD R69, R2, 0x80, R107 ;  /* 0x0000008002457824 */ /* 0x000fe200078e026b */
[----:B------:R-:W-:-:S05]  /*2420*/  MOV R2, 0x2450 ;  /* 0x0000245000027802 */ /* 0x000fca0000000f00 */
[----:B------:R-:W0:Y:S02]  /*2430*/  LDSM.16.M88 R69, [R69] ;  /* 0x000000004545783b */ /* 0x000e240000000000 */
[----:B0-----:R-:W-:Y:S05]  /*2440*/  CALL.REL.NOINC `($__internal_3_$__cuda_sm_10x_mma_bit_internal_xor_m8n8k128) ;  /* 0x0000006c00c07944 */ /* 0x001fea0003c00000 */
[----:B------:R-:W0:Y:S01]  /*2450*/  S2R R2, SR_LANEID ;  /* 0x0000000000027919 */ /* 0x000e220000000000 */
[----:B------:R-:W-:Y:S01]  /*2460*/  VIADD R70, R114, 0x1040 ;  /* 0x0000104072467836 */ /* 0x000fe20000000000 */
[----:B------:R-:W-:Y:S01]  /*2470*/  MOV R124, R85 ;  /* 0x00000055007c7202 */ /* 0x000fe20000000f00 */
[----:B------:R-:W-:Y:S02]  /*2480*/  IMAD.MOV.U32 R117, RZ, RZ, R32 ;  /* 0x000000ffff757224 */ /* 0x000fe400078e0020 */
[----:B------:R-:W-:Y:S01]  /*2490*/  IMAD.MOV.U32 R118, RZ, RZ, R33 ;  /* 0x000000ffff767224 */ /* 0x000fe200078e0021 */
[----:B0-----:R-:W-:Y:S02]  /*24a0*/  LOP3.LUT R69, R2, 0x7, RZ, 0xc0, !PT ;  /* 0x0000000702457812 */ /* 0x001fe400078ec0ff */
[----:B------:R-:W-:-:S03]  /*24b0*/  MOV R2, 0x24f0 ;  /* 0x000024f000027802 */ /* 0x000fc60000000f00 */
[----:B------:R-:W-:-:S06]  /*24c0*/  IMAD R69, R69, 0x80, R70 ;  /* 0x0000008045457824 */ /* 0x000fcc00078e0246 */
[----:B------:R-:W0:Y:S02]  /*24d0*/  LDSM.16.M88 R69, [R69] ;  /* 0x000000004545783b */ /* 0x000e240000000000 */
[----:B0-----:R-:W-:Y:S05]  /*24e0*/  CALL.REL.NOINC `($__internal_3_$__cuda_sm_10x_mma_bit_internal_xor_m8n8k128) ;  /* 0x0000006c00987944 */ /* 0x001fea0003c00000 */
[----:B------:R-:W0:Y:S01]  /*24f0*/  S2R R2, SR_LANEID ;  /* 0x0000000000027919 */ /* 0x000e220000000000 */
[----:B------:R-:W-:Y:S01]  /*2500*/  VIADD R71, R114, 0x1050 ;  /* 0x0000105072477836 */ /* 0x000fe20000000000 */
        /* <DEDUP_REMOVED lines=31> */
[----:B------:R-:W-:Y:S02]  /*2700*/  IMAD.MOV.U32 R117, RZ, RZ, RZ ;  /* 0x000000ffff757224 */ /* 0x000fe400078e00ff */
[----:B------:R-:W-:Y:S01]  /*2710*/  IMAD.MOV.U32 R118, RZ, RZ, RZ ;  /* 0x000000ffff767224 */ /* 0x000fe200078e00ff */
[----:B0-----:R-:W-:Y:S02]  /*2720*/  SHF.R.U32.HI R2, RZ, 0x2, R34 ;  /* 0x00000002ff027819 */ /* 0x001fe40000011622 */
[C---:B------:R-:W-:Y:S02]  /*2730*/  LOP3.LUT R35, R34.reuse, 0x3, RZ, 0xc0, !PT ;  /* 0x0000000322237812 */ /* 0x040fe400078ec0ff */
[----:B------:R-:W-:-:S03]  /*2740*/  LOP3.LUT R69, R34, 0x7, RZ, 0xc0, !PT ;  /* 0x0000000722457812 */ /* 0x000fc600078ec0ff */
[----:B------:R-:W-:Y:S02]  /*2750*/  IMAD R2, R2, 0x10, R35 ;  /* 0x0000001002027824 */ /* 0x000fe400078e0223 */
[----:B------:R-:W-:Y:S02]  /*2760*/  IMAD R69, R69, 0x80, R74 ;  /* 0x0000008045457824 */ /* 0x000fe400078e024a */
[----:B------:R-:W-:-:S05]  /*2770*/  IMAD.U32 R2, R2, 0x8, R113 ;  /* 0x0000000802027824 */ /* 0x000fca00078e0071 */
[----:B------:R0:W-:Y:S04]  /*2780*/  STS.64 [R2], R32 ;  /* 0x0000002002007388 */ /* 0x0001e80000000a00 */
[----:B------:R-:W1:Y:S01]  /*2790*/  LDSM.16.M88 R69, [R69] ;  /* 0x000000004545783b */ /* 0x000e620000000000 */
[----:B0-----:R-:W-:-:S07]  /*27a0*/  MOV R2, 0x27c0 ;  /* 0x000027c000027802 */ /* 0x001fce0000000f00 */
[----:B-1----:R-:W-:Y:S05]  /*27b0*/  CALL.REL.NOINC `($__internal_3_$__cuda_sm_10x_mma_bit_internal_xor_m8n8k128) ;  /* 0x0000006800e47944 */ /* 0x002fea0003c00000 */
        /* <DEDUP_REMOVED lines=102> */
[----:B------:R-:W-:Y:S02]  /*2e20*/  IMAD.MOV.U32 R117, RZ, RZ, R32 ;  /* 0x000000ffff757224 */ /* 0x000fe400078e0020 */
        /* <DEDUP_REMOVED lines=8> */
[----:B------:R-:W-:Y:S02]  /*2eb0*/  IMAD.MOV.U32 R117, RZ, RZ, R32 ;  /* 0x000000ffff757224 */ /* 0x000fe400078e0020 */
[----:B------:R-:W-:Y:S02]  /*2ec0*/  IMAD.MOV.U32 R118, RZ, RZ, R33 ;  /* 0x000000ffff767224 */ /* 0x000fe400078e0021 */
[----:B------:R-:W-:Y:S01]  /*2ed0*/  IMAD.MOV.U32 R124, RZ, RZ, R85 ;  /* 0x000000ffff7c7224 */ /* 0x000fe200078e0055 */
[----:B0-----:R-:W-:Y:S02]  /*2ee0*/  LOP3.LUT R69, R2, 0x7, RZ, 0xc0, !PT ;  /* 0x0000000702457812 */ /* 0x001fe400078ec0ff */
[----:B------:R-:W-:Y:S02]  /*2ef0*/  MOV R2, 0x2f30 ;  /* 0x00002f3000027802 */ /* 0x000fe40000000f00 */
[----:B------:R-:W-:-:S06]  /*2f00*/  LEA R69, R69, R100, 0x7 ;  /* 0x0000006445457211 */ /* 0x000fcc00078e38ff */
[----:B------:R-:W0:Y:S02]  /*2f10*/  LDSM.16.M88 R69, [R69] ;  /* 0x000000004545783b */ /* 0x000e240000000000 */
[----:B0-----:R-:W-:Y:S05]  /*2f20*/  CALL.REL.NOINC `($__internal_3_$__cuda_sm_10x_mma_bit_internal_xor_m8n8k128) ;  /* 0x0000006400087944 */ /* 0x001fea0003c00000 */
        /* <DEDUP_REMOVED lines=29> */
[----:B------:R-:W-:Y:S01]  /*3100*/  MOV R117, RZ ;  /* 0x000000ff00757202 */ /* 0x000fe20000000f00 */
[----:B------:R-:W-:Y:S01]  /*3110*/  IMAD.MOV.U32 R118, RZ, RZ, RZ ;  /* 0x000000ffff767224 */ /* 0x000fe200078e00ff */
[----:B0-----:R-:W-:Y:S02]  /*3120*/  SHF.R.U32.HI R34, RZ, 0x2, R2 ;  /* 0x00000002ff227819 */ /* 0x001fe40000011602 */
[----:B------:R-:W-:-:S05]  /*3130*/  LOP3.LUT R35, R2, 0x3, RZ, 0xc0, !PT ;  /* 0x0000000302237812 */ /* 0x000fca00078ec0ff */
[----:B------:R-:W-:Y:S01]  /*3140*/  IMAD R35, R34, 0x10, R35 ;  /* 0x0000001022237824 */ /* 0x000fe200078e0223 */
[----:B------:R-:W-:-:S03]  /*3150*/  LOP3.LUT R34, R2, 0x7, RZ, 0xc0, !PT ;  /* 0x0000000702227812 */ /* 0x000fc600078ec0ff */
[----:B------:R-:W-:Y:S02]  /*3160*/  IMAD.U32 R2, R35, 0x8, R96 ;  /* 0x0000000823027824 */ /* 0x000fe400078e0060 */
[----:B------:R-:W-:-:S03]  /*3170*/  IMAD R69, R34, 0x80, R11 ;  /* 0x0000008022457824 */ /* 0x000fc600078e020b */
        /* <DEDUP_REMOVED lines=75> */
[----:B------:R-:W-:Y:S02]  /*3630*/  VIADD R2, R113, 0x60 ;  /* 0x0000006071027836 */ /* 0x000fe40000000000 */
[C---:B------:R-:W-:Y:S02]  /*3640*/  VIADD R69, R114.reuse, 0x470 ;  /* 0x0000047072457836 */ /* 0x040fe40000000000 */
[C---:B------:R-:W-:Y:S02]  /*3650*/  VIADD R36, R114.reuse, 0x430 ;  /* 0x0000043072247836 */ /* 0x040fe40000000000 */
[C---:B------:R-:W-:Y:S02]  /*3660*/  VIADD R37, R114.reuse, 0x440 ;  /* 0x0000044072257836 */ /* 0x040fe40000000000 */
[----:B------:R-:W-:Y:S02]  /*3670*/  VIADD R39, R114, 0x460 ;  /* 0x0000046072277836 */ /* 0x000fe40000000000 */
[----:B------:R-:W-:-:S02]  /*3680*/  IMAD.MOV.U32 R117, RZ, RZ, RZ ;  /* 0x000000ffff757224 */ /* 0x000fc400078e00ff */
[----:B------:R-:W-:Y:S01]  /*3690*/  IMAD.MOV.U32 R118, RZ, RZ, RZ ;  /* 0x000000ffff767224 */ /* 0x000fe200078e00ff */
[----:B0-----:R-:W-:Y:S02]  /*36a0*/  SHF.R.U32.HI R34, RZ, 0x2, R38 ;  /* 0x00000002ff227819 */ /* 0x001fe40000011626 */
[C---:B------:R-:W-:Y:S02]  /*36b0*/  LOP3.LUT R35, R38.reuse, 0x3, RZ, 0xc0, !PT ;  /* 0x0000000326237812 */ /* 0x040fe400078ec0ff */
[----:B------:R-:W-:Y:S02]  /*36c0*/  LOP3.LUT R89, R38, 0x7, RZ, 0xc0, !PT ;  /* 0x0000000726597812 */ /* 0x000fe400078ec0ff */
[----:B------:R-:W-:Y:S01]  /*36d0*/  IADD3 R38, PT, PT, R114, 0x450, RZ ;  /* 0x0000045072267810 */ /* 0x000fe20007ffe0ff */
[----:B------:R-:W-:Y:S02]  /*36e0*/  IMAD R35, R34, 0x10, R35 ;  /* 0x0000001022237824 */ /* 0x000fe400078e0223 */
[----:B------:R-:W-:-:S02]  /*36f0*/  VIADD R34, R114, 0x410 ;  /* 0x0000041072227836 */ /* 0x000fc40000000000 */
[----:B------:R-:W-:Y:S01]  /*3700*/  IMAD.U32 R88, R35, 0x8, R2 ;  /* 0x0000000823587824 */ /* 0x000fe200078e0002 */
[C---:B------:R-:W-:Y:S01]  /*3710*/  IADD3 R2, PT, PT, R114.reuse, 0x400, RZ ;  /* 0x0000040072027810 */ /* 0x040fe20007ffe0ff */
[----:B------:R-:W-:Y:S02]  /*3720*/  VIADD R35, R114, 0x420 ;  /* 0x0000042072237836 */ /* 0x000fe40000000000 */
[C---:B------:R-:W-:Y:S01]  /*3730*/  IMAD R34, R89.reuse, 0x80, R34 ;  /* 0x0000008059227824 */ /* 0x040fe200078e0222 */
[----:B------:R0:W-:Y:S01]  /*3740*/  STS.64 [R88], R32 ;  /* 0x0000002058007388 */ /* 0x0001e20000000a00 */
[C---:B------:R-:W-:Y:S01]  /*3750*/  IMAD R2, R89.reuse, 0x80, R2 ;  /* 0x0000008059027824 */ /* 0x040fe200078e0202 */
[C---:B------:R-:W-:Y:S01]  /*3760*/  LEA R35, R89.reuse, R35, 0x7 ;  /* 0x0000002359237211 */ /* 0x040fe200078e38ff */
[C---:B------:R-:W-:Y:S01]  /*3770*/  IMAD R36, R89.reuse, 0x80, R36 ;  /* 0x0000008059247824 */ /* 0x040fe200078e0224 */
[----:B------:R-:W-:Y:S01]  /*3780*/  LDSM.16.M88 R94, [R34] ;  /* 0x00000000225e783b */ /* 0x000fe20000000000 */
[----:B------:R-:W-:-:S02]  /*3790*/  IMAD R37, R89, 0x80, R37 ;  /* 0x0000008059257824 */ /* 0x000fc400078e0225 */
[C---:B------:R-:W-:Y:S01]  /*37a0*/  IMAD R38, R89.reuse, 0x80, R38 ;  /* 0x0000008059267824 */ /* 0x040fe200078e0226 */
[----:B------:R1:W2:Y:S01]  /*37b0*/  LDSM.16.M88 R95, [R2] ;  /* 0x00000000025f783b */ /* 0x0002a20000000000 */
[C---:B------:R-:W-:Y:S01]  /*37c0*/  IMAD R39, R89.reuse, 0x80, R39 ;  /* 0x0000008059277824 */ /* 0x040fe200078e0227 */
[C---:B0-----:R-:W-:Y:S01]  /*37d0*/  LEA R88, R89.reuse, R69, 0x7 ;  /* 0x0000004559587211 */ /* 0x041fe200078e38ff */
[----:B------:R-:W-:Y:S01]  /*37e0*/  IMAD R69, R89, 0x80, R110 ;  /* 0x0000008059457824 */ /* 0x000fe200078e026e */
[----:B------:R0:W3:Y:S01]  /*37f0*/  LDSM.16.M88 R93, [R35] ;  /* 0x00000000235d783b */ /* 0x0000e20000000000 */
[----:B-1----:R-:W-:-:S03]  /*3800*/  MOV R2, 0x3890 ;  /* 0x0000389000027802 */ /* 0x002fc60000000f00 */
[----:B------:R0:W1:Y:S04]  /*3810*/  LDSM.16.M88 R92, [R36] ;  /* 0x00000000245c783b */ /* 0x0000680000000000 */
[----:B------:R0:W4:Y:S04]  /*3820*/  LDSM.16.M88 R91, [R37] ;  /* 0x00000000255b783b */ /* 0x0001280000000000 */
[----:B------:R0:W0:Y:S04]  /*3830*/  LDSM.16.M88 R90, [R38] ;  /* 0x00000000265a783b */ /* 0x0000280000000000 */
[----:B------:R0:W0:Y:S04]  /*3840*/  LDSM.16.M88 R89, [R39] ;  /* 0x000000002759783b */ /* 0x0000280000000000 */
[----:B------:R-:W0:Y:S04]  /*3850*/  LDSM.16.M88 R88, [R88] ;  /* 0x000000005858783b */ /* 0x000e280000000000 */
[----:B------:R-:W0:Y:S01]  /*3860*/  LDSM.16.M88 R69, [R69] ;  /* 0x000000004545783b */ /* 0x000e220000000000 */
[----:B--2---:R-:W-:-:S07]  /*3870*/  IMAD.MOV.U32 R124, RZ, RZ, R95 ;  /* 0x000000ffff7c7224 */ /* 0x004fce00078e005f */
[----:B01-34-:R-:W-:Y:S05]  /*3880*/  CALL.REL.NOINC `($__internal_3_$__cuda_sm_10x_mma_bit_internal_xor_m8n8k128) ;  /* 0x0000005800b07944 */ /* 0x01bfea0003c00000 */
[----:B------:R-:W0:Y:S01]  /*3890*/  S2R R2, SR_LANEID ;  /* 0x0000000000027919 */ /* 0x000e220000000000 */
[----:B------:R-:W-:Y:S02]  /*38a0*/  IMAD.MOV.U32 R117, RZ, RZ, R32 ;  /* 0x000000ffff757224 */ /* 0x000fe400078e0020 */
[----:B------:R-:W-:Y:S02]  /*38b0*/  IMAD.MOV.U32 R118, RZ, RZ, R33 ;  /* 0x000000ffff767224 */ /* 0x000fe400078e0021 */
[----:B------:R-:W-:Y:S01]  /*38c0*/  IMAD.MOV.U32 R124, RZ, RZ, R94 ;  /* 0x000000ffff7c7224 */ /* 0x000fe200078e005e */
[----:B0-----:R-:W-:-:S04]  /*38d0*/  LOP3.LUT R2, R2, 0x7, RZ, 0xc0, !PT ;  /* 0x0000000702027812 */ /* 0x001fc800078ec0ff */
[----:B------:R-:W-:-:S05]  /*38e0*/  LEA R2, R2, R109, 0x7 ;  /* 0x0000006d02027211 */ /* 0x000fca00078e38ff */
[----:B------:R0:W1:Y:S02]  /*38f0*/  LDSM.16.M88 R69, [R2] ;  /* 0x000000000245783b */ /* 0x0000640000000000 */
[----:B0-----:R-:W-:-:S07]  /*3900*/  MOV R2, 0x3920 ;  /* 0x0000392000027802 */ /* 0x001fce0000000f00 */
[----:B-1----:R-:W-:Y:S05]  /*3910*/  CALL.REL.NOINC `($__internal_3_$__cuda_sm_10x_mma_bit_internal_xor_m8n8k128) ;  /* 0x00000058008c7944 */ /* 0x002fea0003c00000 */
[----:B------:R-:W0:Y:S01]  /*3920*/  S2R R2, SR_LANEID ;  /* 0x0000000000027919 */ /* 0x000e220000000000 */
[----:B------:R-:W-:Y:S01]  /*3930*/  MOV R117, R32 ;  /* 0x0000002000757202 */ /* 0x000fe20000000f00 */
[----:B------:R-:W-:Y:S02]  /*3940*/  IMAD.MOV.U32 R118, RZ, RZ, R33 ;  /* 0x000000ffff767224 */ /* 0x000fe400078e0021 */
[----:B------:R-:W-:Y:S01]  /*3950*/  IMAD.MOV.U32 R124, RZ, RZ, R93 ;  /* 0x000000ffff7c7224 */ /* 0x000fe200078e005d */
[----:B0-----:R-:W-:Y:S02]  /*3960*/  LOP3.LUT R35, R2, 0x7, RZ, 0xc0, !PT ;  /* 0x0000000702237812 */ /* 0x001fe400078ec0ff */
[----:B------:R-:W-:-:S03]  /*3970*/  MOV R2, 0x39b0 ;  /* 0x000039b000027802 */ /* 0x000fc60000000f00 */
[----:B------:R-:W-:-:S05]  /*3980*/  IMAD R35, R35, 0x80, R108 ;  /* 0x0000008023237824 */ /* 0x000fca00078e026c */
[----:B------:R0:W1:Y:S02]  /*3990*/  LDSM.16.M88 R69, [R35] ;  /* 0x000000002345783b */ /* 0x0000640000000000 */
[----:B01----:R-:W-:Y:S05]  /*39a0*/  CALL.REL.NOINC `($__internal_3_$__cuda_sm_10x_mma_bit_internal_xor_m8n8k128) ;  /* 0x0000005800687944 */ /* 0x003fea0003c00000 */
[----:B------:R-:W0:Y:S01]  /*39b0*/  S2R R2, SR_LANEID ;  /* 0x0000000000027919 */ /* 0x000e220000000000 */
[----:B------:R-:W-:Y:S01]  /*39c0*/  IMAD.MOV.U32 R117, RZ, RZ, R32 ;  /* 0x000000ffff757224 */ /* 0x000fe200078e0020 */
[----:B------:R-:W-:Y:S01]  /*39d0*/  MOV R118, R33 ;  /* 0x0000002100767202 */ /* 0x000fe20000000f00 */
[----:B------:R-:W-:Y:S01]  /*39e0*/  IMAD.MOV.U32 R124, RZ, RZ, R92 ;  /* 0x000000ffff7c7224 */ /* 0x000fe200078e005c */
[----:B0-----:R-:W-:-:S05]  /*39f0*/  LOP3.LUT R2, R2, 0x7, RZ, 0xc0, !PT ;  /* 0x0000000702027812 */ /* 0x001fca00078ec0ff */
[----:B------:R-:W-:-:S05]  /*3a00*/  IMAD R2, R2, 0x80, R107 ;  /* 0x0000008002027824 */ /* 0x000fca00078e026b */
[----:B------:R0:W1:Y:S02]  /*3a10*/  LDSM.16.M88 R69, [R2] ;  /* 0x000000000245783b */ /* 0x0000640000000000 */
[----:B0-----:R-:W-:-:S07]  /*3a20*/  MOV R2, 0x3a40 ;  /* 0x00003a4000027802 */ /* 0x001fce0000000f00 */
[----:B-1----:R-:W-:Y:S05]  /*3a30*/  CALL.REL.NOINC `($__internal_3_$__cuda_sm_10x_mma_bit_internal_xor_m8n8k128) ;  /* 0x0000005800447944 */ /* 0x002fea0003c00000 */
[----:B------:R-:W0:Y:S01]  /*3a40*/  S2R R2, SR_LANEID ;  /* 0x0000000000027919 */ /* 0x000e220000000000 */
[----:B------:R-:W-:Y:S01]  /*3a50*/  IMAD.MOV.U32 R117, RZ, RZ, R32 ;  /* 0x000000ffff757224 */ /* 0x000fe200078e0020 */
[----:B------:R-:W-:Y:S01]  /*3a60*/  MOV R124, R91 ;  /* 0x0000005b007c7202 */ /* 0x000fe20000000f00 */
[----:B------:R-:W-:Y:S01]  /*3a70*/  IMAD.MOV.U32 R118, RZ, RZ, R33 ;  /* 0x000000ffff767224 */ /* 0x000fe200078e0021 */
[----:B0-----:R-:W-:Y:S02]  /*3a80*/  LOP3.LUT R35, R2, 0x7, RZ, 0xc0, !PT ;  /* 0x0000000702237812 */ /* 0x001fe400078ec0ff */
[----:B------:R-:W-:-:S03]  /*3a90*/  MOV R2, 0x3ad0 ;  /* 0x00003ad000027802 */ /* 0x000fc60000000f00 */
[----:B------:R-:W-:-:S05]  /*3aa0*/  IMAD R35, R35, 0x80, R70 ;  /* 0x0000008023237824 */ /* 0x000fca00078e0246 */
[----:B------:R0:W1:Y:S02]  /*3ab0*/  LDSM.16.M88 R69, [R35] ;  /* 0x000000002345783b */ /* 0x0000640000000000 */
[----:B01----:R-:W-:Y:S05]  /*3ac0*/  CALL.REL.NOINC `($__internal_3_$__cuda_sm_10x_mma_bit_internal_xor_m8n8k128) ;  /* 0x0000005800207944 */ /* 0x003fea0003c00000 */
[----:B------:R-:W0:Y:S01]  /*3ad0*/  S2R R2, SR_LANEID ;  /* 0x0000000000027919 */ /* 0x000e220000000000 */
[----:B------:R-:W-:Y:S02]  /*3ae0*/  IMAD.MOV.U32 R117, RZ, RZ, R32 ;  /* 0x000000ffff757224 */ /* 0x000fe400078e0020 */
[----:B------:R-:W-:Y:S02]  /*3af0*/  IMAD.MOV.U32 R118, RZ, RZ, R33 ;  /* 0x000000ffff767224 */ /* 0x000fe400078e0021 */
[----:B------:R-:W-:Y:S01]  /*3b00*/  IMAD.MOV.U32 R124, RZ, RZ, R90 ;  /* 0x000000ffff7c7224 */ /* 0x000fe200078e005a */
[----:B0-----:R-:W-:-:S05]  /*3b10*/  LOP3.LUT R2, R2, 0x7, RZ, 0xc0, !PT ;  /* 0x0000000702027812 */ /* 0x001fca00078ec0ff */
[----:B------:R-:W-:-:S05]  /*3b20*/  IMAD R2, R2, 0x80, R71 ;  /* 0x0000008002027824 */ /* 0x000fca00078e0247 */
[----:B------:R0:W1:Y:S02]  /*3b30*/  LDSM.16.M88 R69, [R2] ;  /* 0x000000000245783b */ /* 0x0000640000000000 */
[----:B0-----:R-:W-:-:S07]  /*3b40*/  MOV R2, 0x3b60 ;  /* 0x00003b6000027802 */ /* 0x001fce0000000f00 */
[----:B-1----:R-:W-:Y:S05]  /*3b50*/  CALL.REL.NOINC `($__internal_3_$__cuda_sm_10x_mma_bit_internal_xor_m8n8k128) ;  /* 0x0000005400fc7944 */ /* 0x002fea0003c00000 */
[----:B------:R-:W0:Y:S01]  /*3b60*/  S2R R2, SR_LANEID ;  /* 0x0000000000027919 */ /* 0x000e220000000000 */
[----:B------:R-:W-:Y:S02]  /*3b70*/  IMAD.MOV.U32 R117, RZ, RZ, R32 ;  /* 0x000000ffff757224 */ /* 0x000fe400078e0020 */
[----:B------:R-:W-:Y:S02]  /*3b80*/  IMAD.MOV.U32 R118, RZ, RZ, R33 ;  /* 0x000000ffff767224 */ /* 0x000fe400078e0021 */
[----:B------:R-:W-:Y:S01]  /*3b90*/  IMAD.MOV.U32 R124, RZ, RZ, R89 ;  /* 0x000000ffff7c7224 */ /* 0x000fe200078e0059 */
[----:B0-----:R-:W-:Y:S02]  /*3ba0*/  LOP3.LUT R35, R2, 0x7, RZ, 0xc0, !PT ;  /* 0x0000000702237812 */ /* 0x001fe400078ec0ff */
[----:B------:R-:W-:Y:S02]  /*3bb0*/  MOV R2, 0x3bf0 ;  /* 0x00003bf000027802 */ /* 0x000fe40000000f00 */
[----:B------:R-:W-:-:S05]  /*3bc0*/  LEA R35, R35, R72, 0x7 ;  /* 0x0000004823237211 */ /* 0x000fca00078e38ff */
[----:B------:R0:W1:Y:S02]  /*3bd0*/  LDSM.16.M88 R69, [R35] ;  /* 0x000000002345783b */ /* 0x0000640000000000 */
[----:B01----:R-:W-:Y:S05]  /*3be0*/  CALL.REL.NOINC `($__internal_3_$__cuda_sm_10x_mma_bit_internal_xor_m8n8k128) ;  /* 0x0000005400d87944 */ /* 0x003fea0003c00000 */
[----:B------:R-:W0:Y:S01]  /*3bf0*/  S2R R2, SR_LANEID ;  /* 0x0000000000027919 */ /* 0x000e220000000000 */
[----:B------:R-:W-:Y:S01]  /*3c00*/  MOV R117, R32 ;  /* 0x0000002000757202 */ /* 0x000fe20000000f00 */
        /* <DEDUP_REMOVED lines=8> */
[----:B------:R-:W-:Y:S02]  /*3c90*/  VIADD R2, R113, 0x400 ;  /* 0x0000040071027836 */ /* 0x000fe40000000000 */
[----:B------:R-:W-:Y:S02]  /*3ca0*/  IMAD.MOV.U32 R124, RZ, RZ, R95 ;  /* 0x000000ffff7c7224 */ /* 0x000fe400078e005f */
[----:B------:R-:W-:Y:S02]  /*3cb0*/  IMAD.MOV.U32 R117, RZ, RZ, RZ ;  /* 0x000000ffff757224 */ /* 0x000fe400078e00ff */
[----:B------:R-:W-:Y:S01]  /*3cc0*/  IMAD.MOV.U32 R118, RZ, RZ, RZ ;  /* 0x000000ffff767224 */ /* 0x000fe200078e00ff */
[----:B0-----:R-:W-:Y:S02]  /*3cd0*/  SHF.R.U32.HI R35, RZ, 0x2, R34 ;  /* 0x00000002ff237819 */ /* 0x001fe40000011622 */
[----:B------:R-:W-:-:S02]  /*3ce0*/  LOP3.LUT R36, R34, 0x3, RZ, 0xc0, !PT ;  /* 0x0000000322247812 */ /* 0x000fc400078ec0ff */
[----:B------:R-:W-:-:S03]  /*3cf0*/  LOP3.LUT R37, R34, 0x7, RZ, 0xc0, !PT ;  /* 0x0000000722257812 */ /* 0x000fc600078ec0ff */
[----:B------:R-:W-:Y:S02]  /*3d00*/  IMAD R35, R35, 0x10, R36 ;  /* 0x0000001023237824 */ /* 0x000fe400078e0224 */
[----:B------:R-:W-:-:S03]  /*3d10*/  IMAD R37, R37, 0x80, R74 ;  /* 0x0000008025257824 */ /* 0x000fc600078e024a */
[----:B------:R-:W-:-:S05]  /*3d20*/  LEA R2, R35, R2, 0x3 ;  /* 0x0000000223027211 */ /* 0x000fca00078e18ff */
[----:B------:R0:W-:Y:S04]  /*3d30*/  STS.64 [R2], R32 ;  /* 0x0000002002007388 */ /* 0x0001e80000000a00 */
[----:B------:R1:W2:Y:S02]  /*3d40*/  LDSM.16.M88 R69, [R37] ;  /* 0x000000002545783b */ /* 0x0002a40000000000 */
[----:B01----:R-:W-:-:S07]  /*3d50*/  MOV R2, 0x3d70 ;  /* 0x00003d7000027802 */ /* 0x003fce0000000f00 */
[----:B--2---:R-:W-:Y:S05]  /*3d60*/  CALL.REL.NOINC `($__internal_3_$__cuda_sm_10x_mma_bit_internal_xor_m8n8k128) ;  /* 0x0000005400787944 */ /* 0x004fea0003c00000 */
        /* <DEDUP_REMOVED lines=220> */
[----:B------:R-:W-:Y:S01]  /*4b30*/  VIADD R2, R113, 0x460 ;  /* 0x0000046071027836 */ /* 0x000fe20000000000 */
[----:B------:R-:W-:Y:S01]  /*4b40*/  MOV R117, RZ ;  /* 0x000000ff00757202 */ /* 0x000fe20000000f00 */
[----:B------:R-:W-:Y:S01]  /*4b50*/  IMAD.MOV.U32 R118, RZ, RZ, RZ ;  /* 0x000000ffff767224 */ /* 0x000fe200078e00ff */
[----:B0-----:R-:W-:Y:S02]  /*4b60*/  SHF.R.U32.HI R35, RZ, 0x2, R34 ;  /* 0x00000002ff237819 */ /* 0x001fe40000011622 */
[C---:B------:R-:W-:Y:S02]  /*4b70*/  LOP3.LUT R36, R34.reuse, 0x3, RZ, 0xc0, !PT ;  /* 0x0000000322247812 */ /* 0x040fe400078ec0ff */
[----:B------:R-:W-:-:S03]  /*4b80*/  LOP3.LUT R37, R34, 0x7, RZ, 0xc0, !PT ;  /* 0x0000000722257812 */ /* 0x000fc600078ec0ff */
[----:B------:R-:W-:Y:S01]  /*4b90*/  IMAD R35, R35, 0x10, R36 ;  /* 0x0000001023237824 */ /* 0x000fe200078e0224 */
[C---:B------:R-:W-:Y:S01]  /*4ba0*/  LEA R91, R37.reuse, R16, 0x7 ;  /* 0x00000010255b7211 */ /* 0x040fe200078e38ff */
[C---:B------:R-:W-:Y:S02]  /*4bb0*/  IMAD R95, R37.reuse, 0x80, R12 ;  /* 0x00000080255f7824 */ /* 0x040fe400078e020c */
[----:B------:R-:W-:Y:S01]  /*4bc0*/  IMAD R94, R37, 0x80, R13 ;  /* 0x00000080255e7824 */ /* 0x000fe200078e020d */
[----:B------:R-:W-:Y:S01]  /*4bd0*/  LEA R2, R35, R2, 0x3 ;  /* 0x0000000223027211 */ /* 0x000fe200078e18ff */
[C---:B------:R-:W-:Y:S02]  /*4be0*/  IMAD R93, R37.reuse, 0x80, R14 ;  /* 0x00000080255d7824 */ /* 0x040fe400078e020e */
[C---:B------:R-:W-:Y:S02]  /*4bf0*/  IMAD R92, R37.reuse, 0x80, R15 ;  /* 0x00000080255c7824 */ /* 0x040fe400078e020f */
[C---:B------:R-:W-:Y:S01]  /*4c00*/  IMAD R90, R37.reuse, 0x80, R17 ;  /* 0x00000080255a7824 */ /* 0x040fe200078e0211 */
[----:B------:R0:W-:Y:S01]  /*4c10*/  STS.64 [R2], R32 ;  /* 0x0000002002007388 */ /* 0x0001e20000000a00 */
[----:B------:R-:W-:-:S02]  /*4c20*/  IMAD R89, R37, 0x80, R18 ;  /* 0x0000008025597824 */ /* 0x000fc400078e0212 */
[C---:B------:R-:W-:Y:S01]  /*4c30*/  IMAD R88, R37.reuse, 0x80, R19 ;  /* 0x0000008025587824 */ /* 0x040fe200078e0213 */
[----:B------:R-:W1:Y:S01]  /*4c40*/  LDSM.16.M88 R95, [R95] ;  /* 0x000000005f5f783b */ /* 0x000e620000000000 */
[----:B------:R-:W-:-:S03]  /*4c50*/  IMAD R37, R37, 0x80, R110 ;  /* 0x0000008025257824 */ /* 0x000fc600078e026e */
[----:B------:R-:W2:Y:S04]  /*4c60*/  LDSM.16.M88 R94, [R94] ;  /* 0x000000005e5e783b */ /* 0x000ea80000000000 */
[----:B------:R-:W3:Y:S01]  /*4c70*/  LDSM.16.M88 R93, [R93] ;  /* 0x000000005d5d783b */ /* 0x000ee20000000000 */
[----:B0-----:R-:W-:-:S03]  /*4c80*/  MOV R2, 0x4d10 ;  /* 0x00004d1000027802 */ /* 0x001fc60000000f00 */
[----:B------:R-:W0:Y:S04]  /*4c90*/  LDSM.16.M88 R92, [R92] ;  /* 0x000000005c5c783b */ /* 0x000e280000000000 */
[----:B------:R-:W4:Y:S04]  /*4ca0*/  LDSM.16.M88 R91, [R91] ;  /* 0x000000005b5b783b */ /* 0x000f280000000000 */
[----:B------:R-:W0:Y:S04]  /*4cb0*/  LDSM.16.M88 R90, [R90] ;  /* 0x000000005a5a783b */ /* 0x000e280000000000 */
[----:B------:R-:W0:Y:S04]  /*4cc0*/  LDSM.16.M88 R89, [R89] ;  /* 0x000000005959783b */ /* 0x000e280000000000 */
[----:B------:R-:W0:Y:S04]  /*4cd0*/  LDSM.16.M88 R88, [R88] ;  /* 0x000000005858783b */ /* 0x000e280000000000 */
[----:B------:R0:W0:Y:S01]  /*4ce0*/  LDSM.16.M88 R69, [R37] ;  /* 0x000000002545783b */ /* 0x0000220000000000 */
[----:B-1----:R-:W-:-:S07]  /*4cf0*/  IMAD.MOV.U32 R124, RZ, RZ, R95 ;  /* 0x000000ffff7c7224 */ /* 0x002fce00078e005f */
[----:B0-234-:R-:W-:Y:S05]  /*4d00*/  CALL.REL.NOINC `($__internal_3_$__cuda_sm_10x_mma_bit_internal_xor_m8n8k128) ;  /* 0x0000004400907944 */ /* 0x01dfea0003c00000 */
        /* <DEDUP_REMOVED lines=74> */
[----:B------:R1:W2:Y:S02]  /*51b0*/  LDSM.16.M88 R69, [R35] ;  /* 0x000000002345783b */ /* 0x0002a40000000000 */
[----:B01----:R-:W-:-:S07]  /*51c0*/  MOV R2, 0x51e0 ;  /* 0x000051e000027802 */ /* 0x003fce0000000f00 */
[----:B--2---:R-:W-:Y:S05]  /*51d0*/  CALL.REL.NOINC `($__internal_3_$__cuda_sm_10x_mma_bit_internal_xor_m8n8k128) ;  /* 0x00000040005c7944 */ /* 0x004fea0003c00000 */
        /* <DEDUP_REMOVED lines=65> */
[----:B------:R-:W-:Y:S01]  /*55f0*/  MOV R118, RZ ;  /* 0x000000ff00767202 */ /* 0x000fe20000000f00 */
[----:B------:R-:W-:Y:S01]  /*5600*/  IMAD.MOV.U32 R117, RZ, RZ, RZ ;  /* 0x000000ffff757224 */ /* 0x000fe200078e00ff */
[----:B0-----:R-:W-:Y:S02]  /*5610*/  SHF.R.U32.HI R34, RZ, 0x2, R2 ;  /* 0x00000002ff227819 */ /* 0x001fe40000011602 */
[C---:B------:R-:W-:Y:S02]  /*5620*/  LOP3.LUT R35, R2.reuse, 0x3, RZ, 0xc0, !PT ;  /* 0x0000000302237812 */ /* 0x040fe400078ec0ff */
[----:B------:R-:W-:Y:S02]  /*5630*/  LOP3.LUT R37, R2, 0x7, RZ, 0xc0, !PT ;  /* 0x0000000702257812 */ /* 0x000fe400078ec0ff */
[----:B------:R-:W-:-:S03]  /*5640*/  LEA R35, R34, R35, 0x4 ;  /* 0x0000002322237211 */ /* 0x000fc600078e20ff */
[----:B------:R-:W-:Y:S02]  /*5650*/  IMAD R37, R37, 0x80, R104 ;  /* 0x0000008025257824 */ /* 0x000fe400078e0268 */
[----:B------:R-:W-:-:S05]  /*5660*/  IMAD.U32 R2, R35, 0x8, R4 ;  /* 0x0000000823027824 */ /* 0x000fca00078e0004 */
        /* <DEDUP_REMOVED lines=78> */
[----:B------:R1:W2:Y:S02]  /*5b50*/  LDSM.16.M88 R69, [R36] ;  /* 0x000000002445783b */ /* 0x0002a40000000000 */
[----:B01----:R-:W-:-:S07]  /*5b60*/  MOV R2, 0x5b80 ;  /* 0x00005b8000027802 */ /* 0x003fce0000000f00 */
[----:B--2---:R-:W-:Y:S05]  /*5b70*/  CALL.REL.NOINC `($__internal_3_$__cuda_sm_10x_mma_bit_internal_xor_m8n8k128) ;  /* 0x0000003400f47944 */ /* 0x004fea0003c00000 */
        /* <DEDUP_REMOVED lines=64> */
[----:B------:R-:W-:Y:S02]  /*5f80*/  IMAD.MOV.U32 R117, RZ, RZ, RZ ;  /* 0x000000ffff757224 */ /* 0x000fe400078e00ff */
[----:B------:R-:W-:Y:S01]  /*5f90*/  IMAD.MOV.U32 R118, RZ, RZ, RZ ;  /* 0x000000ffff767224 */ /* 0x000fe200078e00ff */
[----:B0-----:R-:W-:Y:S02]  /*5fa0*/  SHF.R.U32.HI R34, RZ, 0x2, R2 ;  /* 0x00000002ff227819 */ /* 0x001fe40000011602 */
[C---:B------:R-:W-:Y:S02]  /*5fb0*/  LOP3.LUT R35, R2.reuse, 0x3, RZ, 0xc0, !PT ;  /* 0x0000000302237812 */ /* 0x040fe400078ec0ff */
[----:B------:R-:W-:-:S03]  /*5fc0*/  LOP3.LUT R37, R2, 0x7, RZ, 0xc0, !PT ;  /* 0x0000000702257812 */ /* 0x000fc600078ec0ff */
[----:B------:R-:W-:Y:S01]  /*5fd0*/  IMAD R35, R34, 0x10, R35 ;  /* 0x0000001022237824 */ /* 0x000fe200078e0223 */
[C---:B------:R-:W-:Y:S01]  /*5fe0*/  LEA R91, R37.reuse, R23, 0x7 ;  /* 0x00000017255b7211 */ /* 0x040fe200078e38ff */
[C---:B------:R-:W-:Y:S01]  /*5ff0*/  IMAD R88, R37.reuse, 0x80, R20 ;  /* 0x0000008025587824 */ /* 0x040fe200078e0214 */
[C---:B------:R-:W-:Y:S01]  /*6000*/  LEA R95, R37.reuse, R27, 0x7 ;  /* 0x0000001b255f7211 */ /* 0x040fe200078e38ff */
[----:B------:R-:W-:Y:S01]  /*6010*/  IMAD R89, R37, 0x80, R21 ;  /* 0x0000008025597824 */ /* 0x000fe200078e0215 */
[----:B------:R-:W-:Y:S01]  /*6020*/  LEA R2, R35, R6, 0x3 ;  /* 0x0000000623027211 */ /* 0x000fe200078e18ff */
[C---:B------:R-:W-:Y:S02]  /*6030*/  IMAD R90, R37.reuse, 0x80, R22 ;  /* 0x00000080255a7824 */ /* 0x040fe400078e0216 */
[C---:B------:R-:W-:Y:S02]  /*6040*/  IMAD R92, R37.reuse, 0x80, R24 ;  /* 0x00000080255c7824 */ /* 0x040fe400078e0218 */
[C---:B------:R-:W-:Y:S01]  /*6050*/  IMAD R93, R37.reuse, 0x80, R25 ;  /* 0x00000080255d7824 */ /* 0x040fe200078e0219 */
[----:B------:R0:W-:Y:S01]  /*6060*/  STS.64 [R2], R32 ;  /* 0x0000002002007388 */ /* 0x0001e20000000a00 */
[----:B------:R-:W-:-:S02]  /*6070*/  IMAD R94, R37, 0x80, R26 ;  /* 0x00000080255e7824 */ /* 0x000fc400078e021a */
[----:B------:R-:W-:Y:S01]  /*6080*/  IMAD R37, R37, 0x80, R110 ;  /* 0x0000008025257824 */ /* 0x000fe200078e026e */
[----:B------:R-:W1:Y:S04]  /*6090*/  LDSM.16.M88 R88, [R88] ;  /* 0x000000005858783b */ /* 0x000e680000000000 */
        /* <DEDUP_REMOVED lines=9> */
[----:B-1----:R-:W-:-:S07]  /*6130*/  MOV R124, R88 ;  /* 0x00000058007c7202 */ /* 0x002fce0000000f00 */
        /* <DEDUP_REMOVED lines=296> */
[----:B------:R-:W-:Y:S02]  /*73c0*/  VOTE.ANY R85, PT, PT ;  /* 0x0000000000557806 */ /* 0x000fe400038e0100 */
[----:B0-----:R-:W-:Y:S02]  /*73d0*/  SHF.R.U32.HI R2, RZ, 0x2, R86 ;  /* 0x00000002ff027819 */ /* 0x001fe40000011656 */
[----:B------:R-:W-:-:S05]  /*73e0*/  LOP3.LUT R35, R86, 0x3, RZ, 0xc0, !PT ;  /* 0x0000000356237812 */ /* 0x000fca00078ec0ff */
[----:B------:R-:W-:-:S05]  /*73f0*/  IMAD R35, R2, 0x10, R35 ;  /* 0x0000001002237824 */ /* 0x000fca00078e0223 */
[----:B------:R-:W-:-:S05]  /*7400*/  LEA R2, R35, R10, 0x3 ;  /* 0x0000000a23027211 */ /* 0x000fca00078e18ff */
[----:B------:R0:W-:Y:S01]  /*7410*/  STS.64 [R2], R32 ;  /* 0x0000002002007388 */ /* 0x0001e20000000a00 */
[----:B------:R-:W-:Y:S01]  /*7420*/  BAR.SYNC.DEFER_BLOCKING 0x0 ;  /* 0x0000000000007b1d */ /* 0x000fe20000010000 */
[----:B0-----:R-:W-:-:S05]  /*7430*/  IMAD.MOV.U32 R32, RZ, RZ, 0x2 ;  /* 0x00000002ff207424 */ /* 0x001fca00078e00ff */
[----:B------:R-:W0:Y:S04]  /*7440*/  LDS R34, [R111+0x80] ;  /* 0x000080006f227984 */ /* 0x000e280000000800 */
[----:B------:R-:W1:Y:S04]  /*7450*/  LDS R35, [R111] ;  /* 0x000000006f237984 */ /* 0x000e680000000800 */
[----:B------:R-:W2:Y:S04]  /*7460*/  LDS R92, [R111+0x100] ;  /* 0x000100006f5c7984 */ /* 0x000ea80000000800 */
[----:B------:R-:W-:Y:S04]  /*7470*/  LDS R93, [R111+0x180] ;  /* 0x000180006f5d7984 */ /* 0x000fe80000000800 */
[----:B------:R-:W3:Y:S04]  /*7480*/  LDS R94, [R111+0x200] ;  /* 0x000200006f5e7984 */ /* 0x000ee80000000800 */
[----:B------:R-:W4:Y:S04]  /*7490*/  LDS R95, [R111+0x280] ;  /* 0x000280006f5f7984 */ /* 0x000f280000000800 */
[----:B------:R-:W4:Y:S04]  /*74a0*/  LDS R91, [R111+0x300] ;  /* 0x000300006f5b7984 */ /* 0x000f280000000800 */
[----:B------:R-:W4:Y:S04]  /*74b0*/  LDS R90, [R111+0x380] ;  /* 0x000380006f5a7984 */ /* 0x000f280000000800 */
[----:B------:R-:W4:Y:S04]  /*74c0*/  LDS R89, [R111+0x400] ;  /* 0x000400006f597984 */ /* 0x000f280000000800 */
[----:B------:R-:W4:Y:S01]  /*74d0*/  LDS R88, [R111+0x480] ;  /* 0x000480006f587984 */ /* 0x000f220000000800 */
[----:B0-----:R-:W-:-:S03]  /*74e0*/  ISETP.GE.AND P1, PT, R34, UR9, PT ;  /* 0x0000000922007c0c */ /* 0x001fc6000bf26270 */
[----:B------:R-:W0:Y:S01]  /*74f0*/  LDS R87, [R111+0x500] ;  /* 0x000500006f577984 */ /* 0x000e220000000800 */
[----:B-1----:R-:W-:-:S03]  /*7500*/  ISETP.GE.AND P0, PT, R35, UR9, PT ;  /* 0x0000000923007c0c */ /* 0x002fc6000bf06270 */
[----:B------:R-:W1:Y:S01]  /*7510*/  LDS R84, [R111+0x580] ;  /* 0x000580006f547984 */ /* 0x000e620000000800 */
[----:B------:R-:W-:Y:S02]  /*7520*/  SEL R2, RZ, 0x1, P1 ;  /* 0x00000001ff027807 */ /* 0x000fe40000800000 */
[----:B--2---:R-:W-:Y:S01]  /*7530*/  ISETP.GE.AND P2, PT, R92, UR9, PT ;  /* 0x000000095c007c0c */ /* 0x004fe2000bf46270 */
[----:B------:R-:W2:Y:S02]  /*7540*/  LDS R83, [R111+0x600] ;  /* 0x000600006f537984 */ /* 0x000ea40000000800 */
[----:B------:R-:W-:Y:S02]  /*7550*/  @P1 IMAD.MOV R32, RZ, RZ, 0x1 ;  /* 0x00000001ff201424 */ /* 0x000fe400078e02ff */
[----:B------:R-:W2:Y:S01]  /*7560*/  LDS R82, [R111+0x680] ;  /* 0x000680006f527984 */ /* 0x000ea20000000800 */
[----:B---3--:R-:W-:Y:S01]  /*7570*/  ISETP.GE.AND P1, PT, R94, UR9, PT ;  /* 0x000000095e007c0c */ /* 0x008fe2000bf26270 */
[----:B------:R-:W-:Y:S01]  /*7580*/  @P0 IMAD.MOV R32, RZ, RZ, R2 ;  /* 0x000000ffff200224 */ /* 0x000fe200078e0202 */
[----:B------:R-:W-:Y:S01]  /*7590*/  ISETP.GE.AND P0, PT, R93, UR9, PT ;  /* 0x000000095d007c0c */ /* 0x000fe2000bf06270 */
[----:B------:R-:W3:Y:S03]  /*75a0*/  LDS R81, [R111+0x700] ;  /* 0x000700006f517984 */ /* 0x000ee60000000800 */
[----:B------:R-:W-:Y:S01]  /*75b0*/  IADD3 R2, PT, PT, R32, 0x1, RZ ;  /* 0x0000000120027810 */ /* 0x000fe20007ffe0ff */
[----:B------:R-:W-:Y:S01]  /*75c0*/  @P2 IMAD.MOV R2, RZ, RZ, R32 ;  /* 0x000000ffff022224 */ /* 0x000fe200078e0220 */
[----:B------:R-:W3:Y:S03]  /*75d0*/  LDS R80, [R111+0x780] ;  /* 0x000780006f507984 */ /* 0x000ee60000000800 */
[----:B------:R-:W-:Y:S01]  /*75e0*/  VIADD R32, R2, 0x1 ;  /* 0x0000000102207836 */ /* 0x000fe20000000000 */
[----:B------:R-:W3:Y:S03]  /*75f0*/  LDS R79, [R111+0x800] ;  /* 0x000800006f4f7984 */ /* 0x000ee60000000800 */
[----:B------:R-:W-:Y:S01]  /*7600*/  @P0 IMAD.MOV R32, RZ, RZ, R2 ;  /* 0x000000ffff200224 */ /* 0x000fe200078e0202 */
[----:B----4-:R-:W-:Y:S01]  /*7610*/  ISETP.GE.AND P0, PT, R95, UR9, PT ;  /* 0x000000095f007c0c */ /* 0x010fe2000bf06270 */
[----:B------:R-:W4:Y:S03]  /*7620*/  LDS R78, [R111+0x880] ;  /* 0x000880006f4e7984 */ /* 0x000f260000000800 */
[----:B------:R-:W-:Y:S01]  /*7630*/  IADD3 R2, PT, PT, R32, 0x1, RZ ;  /* 0x0000000120027810 */ /* 0x000fe20007ffe0ff */
[----:B------:R-:W-:Y:S01]  /*7640*/  @P1 IMAD.MOV R2, RZ, RZ, R32 ;  /* 0x000000ffff021224 */ /* 0x000fe200078e0220 */
[----:B------:R-:W-:Y:S01]  /*7650*/  ISETP.GE.AND P1, PT, R91, UR9, PT ;  /* 0x000000095b007c0c */ /* 0x000fe2000bf26270 */
[----:B------:R-:W4:Y:S02]  /*7660*/  LDS R77, [R111+0x900] ;  /* 0x000900006f4d7984 */ /* 0x000f240000000800 */
[----:B------:R-:W-:-:S02]  /*7670*/  VIADD R32, R2, 0x1 ;  /* 0x0000000102207836 */ /* 0x000fc40000000000 */
[----:B------:R-:W4:Y:S02]  /*7680*/  LDS R76, [R111+0x980] ;  /* 0x000980006f4c7984 */ /* 0x000f240000000800 */
[----:B------:R-:W-:Y:S01]  /*7690*/  @P0 IMAD.MOV R32, RZ, RZ, R2 ;  /* 0x000000ffff200224 */ /* 0x000fe200078e0202 */
[----:B------:R-:W-:Y:S01]  /*76a0*/  ISETP.GE.AND P0, PT, R90, UR9, PT ;  /* 0x000000095a007c0c */ /* 0x000fe2000bf06270 */
        /* <DEDUP_REMOVED lines=12> */
[----:B0-----:R-:W-:Y:S01]  /*7770*/  ISETP.GE.AND P1, PT, R87, UR9, PT ;  /* 0x0000000957007c0c */ /* 0x001fe2000bf26270 */
[----:B------:R-:W0:Y:S02]  /*7780*/  LDS R71, [R111+0xc00] ;  /* 0x000c00006f477984 */ /* 0x000e240000000800 */
[----:B------:R-:W-:-:S02]  /*7790*/  VIADD R32, R2, 0x1 ;  /* 0x0000000102207836 */ /* 0x000fc40000000000 */
[----:B------:R-:W0:Y:S02]  /*77a0*/  LDS R70, [R111+0xc80] ;  /* 0x000c80006f467984 */ /* 0x000e240000000800 */
[----:B------:R-:W-:Y:S01]  /*77b0*/  @P0 IMAD.MOV R32, RZ, RZ, R2 ;  /* 0x000000ffff200224 */ /* 0x000fe200078e0202 */
[----:B-1----:R-:W-:Y:S01]  /*77c0*/  ISETP.GE.AND P0, PT, R84, UR9, PT ;  /* 0x0000000954007c0c */ /* 0x002fe2000bf06270 */
[----:B------:R-:W1:Y:S03]  /*77d0*/  LDS R69, [R111+0xd00] ;  /* 0x000d00006f457984 */ /* 0x000e660000000800 */
[----:B------:R-:W-:Y:S01]  /*77e0*/  IADD3 R2, PT, PT, R32, 0x1, RZ ;  /* 0x0000000120027810 */ /* 0x000fe20007ffe0ff */
[----:B------:R-:W-:Y:S01]  /*77f0*/  @P1 IMAD.MOV R2, RZ, RZ, R32 ;  /* 0x000000ffff021224 */ /* 0x000fe200078e0220 */
[----:B--2---:R-:W-:Y:S01]  /*7800*/  ISETP.GE.AND P1, PT, R83, UR9, PT ;  /* 0x0000000953007c0c */ /* 0x004fe2000bf26270 */
[----:B------:R-:W2:Y:S02]  /*7810*/  LDS R39, [R111+0xd80] ;  /* 0x000d80006f277984 */ /* 0x000ea40000000800 */
[----:B------:R-:W-:-:S02]  /*7820*/  VIADD R32, R2, 0x1 ;  /* 0x0000000102207836 */ /* 0x000fc40000000000 */
[----:B------:R-:W2:Y:S02]  /*7830*/  LDS R38, [R111+0xe00] ;  /* 0x000e00006f267984 */ /* 0x000ea40000000800 */
[----:B------:R-:W-:Y:S01]  /*7840*/  @P0 IMAD.MOV R32, RZ, RZ, R2 ;  /* 0x000000ffff200224 */ /* 0x000fe200078e0202 */
[----:B------:R-:W-:Y:S01]  /*7850*/  ISETP.GE.AND P0, PT, R82, UR9, PT ;  /* 0x0000000952007c0c */ /* 0x000fe2000bf06270 */
[----:B------:R-:W2:Y:S03]  /*7860*/  LDS R37, [R111+0xe80] ;  /* 0x000e80006f257984 */ /* 0x000ea60000000800 */
[----:B------:R-:W-:Y:S01]  /*7870*/  IADD3 R2, PT, PT, R32, 0x1, RZ ;  /* 0x0000000120027810 */ /* 0x000fe20007ffe0ff */
[----:B------:R-:W-:Y:S01]  /*7880*/  @P1 IMAD.MOV R2, RZ, RZ, R32 ;  /* 0x000000ffff021224 */ /* 0x000fe200078e0220 */
[----:B---3--:R-:W-:Y:S01]  /*7890*/  ISETP.GE.AND P1, PT, R81, UR9, PT ;  /* 0x0000000951007c0c */ /* 0x008fe2000bf26270 */
[----:B------:R-:W3:Y:S02]  /*78a0*/  LDS R36, [R111+0xf00] ;  /* 0x000f00006f247984 */ /* 0x000ee40000000800 */
[----:B------:R-:W-:-:S04]  /*78b0*/  VIADD R32, R2, 0x1 ;  /* 0x0000000102207836 */ /* 0x000fc80000000000 */
[----:B------:R-:W-:Y:S01]  /*78c0*/  @P0 IMAD.MOV R32, RZ, RZ, R2 ;  /* 0x000000ffff200224 */ /* 0x000fe200078e0202 */
[----:B------:R-:W-:-:S04]  /*78d0*/  ISETP.GE.AND P0, PT, R80, UR9, PT ;  /* 0x0000000950007c0c */ /* 0x000fc8000bf06270 */
[----:B------:R-:W-:Y:S01]  /*78e0*/  IADD3 R2, PT, PT, R32, 0x1, RZ ;  /* 0x0000000120027810 */ /* 0x000fe20007ffe0ff */
[----:B------:R-:W-:Y:S01]  /*78f0*/  @P1 IMAD.MOV R2, RZ, RZ, R32 ;  /* 0x000000ffff021224 */ /* 0x000fe200078e0220 */
[----:B------:R-:W-:-:S03]  /*7900*/  ISETP.GE.AND P1, PT, R79, UR9, PT ;  /* 0x000000094f007c0c */ /* 0x000fc6000bf26270 */
[----:B------:R-:W-:-:S04]  /*7910*/  VIADD R32, R2, 0x1 ;  /* 0x0000000102207836 */ /* 0x000fc80000000000 */
[----:B------:R-:W-:Y:S01]  /*7920*/  @P0 IMAD.MOV R32, RZ, RZ, R2 ;  /* 0x000000ffff200224 */ /* 0x000fe200078e0202 */
[----:B----4-:R-:W-:-:S04]  /*7930*/  ISETP.GE.AND P0, PT, R78, UR9, PT ;  /* 0x000000094e007c0c */ /* 0x010fc8000bf06270 */
[----:B------:R-:W-:Y:S01]  /*7940*/  IADD3 R2, PT, PT, R32, 0x1, RZ ;  /* 0x0000000120027810 */ /* 0x000fe20007ffe0ff */
[----:B------:R-:W-:Y:S01]  /*7950*/  @P1 IMAD.MOV R2, RZ, RZ, R32 ;  /* 0x000000ffff021224 */ /* 0x000fe200078e0220 */
[----:B------:R-:W-:-:S03]  /*7960*/  ISETP.GE.AND P1, PT, R77, UR9, PT ;  /* 0x000000094d007c0c */ /* 0x000fc6000bf26270 */
        /* <DEDUP_REMOVED lines=17> */
[----:B0-----:R-:W-:-:S03]  /*7a80*/  ISETP.GE.AND P1, PT, R71, UR9, PT ;  /* 0x0000000947007c0c */ /* 0x001fc6000bf26270 */
[----:B------:R-:W-:-:S04]  /*7a90*/  VIADD R32, R2, 0x1 ;  /* 0x0000000102207836 */ /* 0x000fc80000000000 */
[----:B------:R-:W-:Y:S01]  /*7aa0*/  @P0 IMAD.MOV R32, RZ, RZ, R2 ;  /* 0x000000ffff200224 */ /* 0x000fe200078e0202 */
[----:B------:R-:W-:-:S04]  /*7ab0*/  ISETP.GE.AND P0, PT, R70, UR9, PT ;  /* 0x0000000946007c0c */ /* 0x000fc8000bf06270 */
[----:B------:R-:W-:Y:S01]  /*7ac0*/  IADD3 R2, PT, PT, R32, 0x1, RZ ;  /* 0x0000000120027810 */ /* 0x000fe20007ffe0ff */
[----:B------:R-:W-:Y:S01]  /*7ad0*/  @P1 IMAD.MOV R2, RZ, RZ, R32 ;  /* 0x000000ffff021224 */ /* 0x000fe200078e0220 */
[----:B-1----:R-:W-:-:S03]  /*7ae0*/  ISETP.GE.AND P1, PT, R69, UR9, PT ;  /* 0x0000000945007c0c */ /* 0x002fc6000bf26270 */
[----:B------:R-:W-:-:S04]  /*7af0*/  VIADD R32, R2, 0x1 ;  /* 0x0000000102207836 */ /* 0x000fc80000000000 */
[----:B------:R-:W-:Y:S01]  /*7b00*/  @P0 IMAD.MOV R32, RZ, RZ, R2 ;  /* 0x000000ffff200224 */ /* 0x000fe200078e0202 */
[----:B--2---:R-:W-:Y:S01]  /*7b10*/  ISETP.GE.AND P0, PT, R39, UR9, PT ;  /* 0x0000000927007c0c */ /* 0x004fe2000bf06270 */
[----:B------:R-:W0:Y:S03]  /*7b20*/  LDS R2, [R111+0xf80] ;  /* 0x000f80006f027984 */ /* 0x000e260000000800 */
        /* <DEDUP_REMOVED lines=8> */
[----:B---3--:R-:W-:-:S03]  /*7bb0*/  ISETP.GE.AND P1, PT, R36, UR9, PT ;  /* 0x0000000924007c0c */ /* 0x008fc6000bf26270 */
[----:B------:R-:W-:-:S04]  /*7bc0*/  VIADD R32, R33, 0x1 ;  /* 0x0000000121207836 */ /* 0x000fc80000000000 */
[----:B------:R-:W-:-:S05]  /*7bd0*/  @P0 IMAD.MOV R32, RZ, RZ, R33 ;  /* 0x000000ffff200224 */ /* 0x000fca00078e0221 */
[----:B------:R-:W-:Y:S01]  /*7be0*/  IADD3 R117, PT, PT, R32, 0x1, RZ ;  /* 0x0000000120757810 */ /* 0x000fe20007ffe0ff */
[----:B------:R-:W-:Y:S01]  /*7bf0*/  @P1 IMAD.MOV R117, RZ, RZ, R32 ;  /* 0x000000ffff751224 */ /* 0x000fe200078e0220 */
[----:B------:R-:W-:Y:S01]  /*7c00*/  ISETP.EQ.U32.AND P1, PT, R85, -0x1, PT ;  /* 0xffffffff5500780c */ /* 0x000fe20003f22070 */
[----:B------:R-:W1:Y:S02]  /*7c10*/  LDC.64 R32, c[0x0][0x388] ;  /* 0x0000e200ff207b82 */ /* 0x000e640000000a00 */
[----:B------:R-:W-:Y:S01]  /*7c20*/  VIADD R85, R117, 0x1 ;  /* 0x0000000175557836 */ /* 0x000fe20000000000 */
[----:B0-----:R-:W-:-:S13]  /*7c30*/  ISETP.GE.AND P0, PT, R2, UR9, PT ;  /* 0x0000000902007c0c */ /* 0x001fda000bf06270 */
[----:B------:R-:W-:-:S05]  /*7c40*/  @P0 IMAD.MOV R85, RZ, RZ, R117 ;  /* 0x000000ffff550224 */ /* 0x000fca00078e0275 */
[----:B-1----:R0:W5:Y:S01]  /*7c50*/  @!P1 ATOMG.E.ADD.STRONG.GPU PT, R118, desc[UR10][R32.64], R85 ;  /* 0x80000055207699a8 */ /* 0x00216200081ef10a */
[----:B------:R-:W-:Y:S05]  /*7c60*/  @!P1 BRA `(.L_x_122) ;  /* 0x0000000000409947 */ /* 0x000fea0003800000 */
[----:B-----5:R-:W1:Y:S01]  /*7c70*/  SHFL.UP P0, R118, R85, 0x1, RZ ;  /* 0x0420000055767989 */ /* 0x020e6200000000ff */
[----:B------:R-:W-:Y:S02]  /*7c80*/  MOV R117, R85 ;  /* 0x0000005500757202 */ /* 0x000fe40000000f00 */
[----:B------:R-:W-:Y:S01]  /*7c90*/  ISETP.EQ.U32.AND P1, PT, R86, 0x1f, PT ;  /* 0x0000001f5600780c */ /* 0x000fe20003f22070 */
[----:B-1----:R-:W-:-:S05]  /*7ca0*/  @P0 IMAD.IADD.U32 R117, R85, 0x1, R118 ;  /* 0x0000000155750824 */ /* 0x002fca00078e0076 */
[----:B------:R-:W1:Y:S02]  /*7cb0*/  SHFL.UP P0, R118, R117, 0x2, RZ ;  /* 0x0440000075767989 */ /* 0x000e6400000000ff */
[----:B-1----:R-:W-:-:S05]  /*7cc0*/  @P0 IMAD.IADD.U32 R117, R117, 0x1, R118 ;  /* 0x0000000175750824 */ /* 0x002fca00078e0076 */
[----:B------:R-:W1:Y:S02]  /*7cd0*/  SHFL.UP P0, R118, R117, 0x4, RZ ;  /* 0x0480000075767989 */ /* 0x000e6400000000ff */
[----:B-1----:R-:W-:-:S05]  /*7ce0*/  @P0 IMAD.IADD.U32 R117, R117, 0x1, R118 ;  /* 0x0000000175750824 */ /* 0x002fca00078e0076 */
[----:B------:R-:W1:Y:S02]  /*7cf0*/  SHFL.UP P0, R118, R117, 0x8, RZ ;  /* 0x0500000075767989 */ /* 0x000e6400000000ff */
[----:B-1----:R-:W-:-:S05]  /*7d00*/  @P0 IADD3 R117, PT, PT, R117, R118, RZ ;  /* 0x0000007675750210 */ /* 0x002fca0007ffe0ff */
[----:B------:R-:W1:Y:S02]  /*7d10*/  SHFL.UP P0, R118, R117, 0x10, RZ ;  /* 0x0600000075767989 */ /* 0x000e6400000000ff */
[----:B-1----:R-:W-:-:S05]  /*7d20*/  @P0 IMAD.IADD.U32 R117, R117, 0x1, R118 ;  /* 0x0000000175750824 */ /* 0x002fca00078e0076 */
[----:B------:R-:W2:Y:S04]  /*7d30*/  @P1 ATOMG.E.ADD.STRONG.GPU PT, R86, desc[UR10][R32.64], R117 ;  /* 0x80000075205619a8 */ /* 0x000ea800081ef10a */
[----:B------:R-:W-:Y:S04]  /*7d40*/  SHFL.UP P0, R119, R117, 0x1, RZ ;  /* 0x0420000075777989 */ /* 0x000fe800000000ff */
[----:B--2---:R-:W1:Y:S02]  /*7d50*/  SHFL.IDX PT, R118, R86, 0x1f, 0x1f ;  /* 0x03e01f0056767f89 */ /* 0x004e6400000e0000 */
[----:B-1----:R-:W-:-:S07]  /*7d60*/  @P0 IMAD.IADD.U32 R118, R118, 0x1, R119 ;  /* 0x0000000176760824 */ /* 0x002fce00078e0077 */
.L_x_122:
[----:B------:R-:W1:Y:S01]  /*7d70*/  LDC R117, c[0x0][0x390] ;  /* 0x0000e400ff757b82 */ /* 0x000e620000000800 */
[----:B-----5:R-:W-:Y:S02]  /*7d80*/  IMAD.IADD R86, R85, 0x1, R118 ;  /* 0x0000000155567824 */ /* 0x020fe400078e0276 */
[----:B------:R-:W-:-:S03]  /*7d90*/  VIADD R68, R68, 0x20 ;  /* 0x0000002044447836 */ /* 0x000fc60000000000 */
[----:B-1----:R-:W-:Y:S02]  /*7da0*/  ISETP.GE.AND P5, PT, R86, R117, PT ;  /* 0x000000755600720c */ /* 0x002fe40003fa6270 */
[----:B------:R-:W-:-:S11]  /*7db0*/  MOV R86, R118 ;  /* 0x0000007600567202 */ /* 0x000fd60000000f00 */
[----:B0-----:R-:W-:Y:S01]  /*7dc0*/  @P5 IMAD.IADD R85, R117, 0x1, -R86 ;  /* 0x0000000175555824 */ /* 0x001fe200078e0a56 */
[----:B------:R0:W-:Y:S04]  /*7dd0*/  @P5 STG.E desc[UR10][R32.64], R117 ;  /* 0x0000007520005986 */ /* 0x0001e8000c10190a */
[----:B------:R-:W-:-:S04]  /*7de0*/  ISETP.GE.AND P4, PT, R85, 0x1, PT ;  /* 0x000000015500780c */ /* 0x000fc80003f86270 */
[----:B------:R-:W-:-:S13]  /*7df0*/  ISETP.GE.OR P4, PT, R35, UR9, !P4 ;  /* 0x0000000923007c0c */ /* 0x000fda000e786670 */
[----:B------:R-:W-:-:S05]  /*7e00*/  @!P4 VIADD R85, R85, 0xffffffff ;  /* 0xffffffff5555c836 */ /* 0x000fca0000000000 */
[----:B------:R-:W-:-:S04]  /*7e10*/  ISETP.GE.AND P3, PT, R85, 0x1, PT ;  /* 0x000000015500780c */ /* 0x000fc80003f66270 */
[----:B------:R-:W-:Y:S02]  /*7e20*/  ISETP.GE.OR P3, PT, R34, UR9, !P3 ;  /* 0x0000000922007c0c */ /* 0x000fe4000df66670 */
[----:B------:R-:W1:Y:S11]  /*7e30*/  @!P4 LDC.64 R34, c[0x0][0x380] ;  /* 0x0000e000ff22cb82 */ /* 0x000e760000000a00 */
[----:B------:R-:W-:Y:S01]  /*7e40*/  @!P3 VIADD R85, R85, 0xffffffff ;  /* 0xffffffff5555b836 */ /* 0x000fe20000000000 */
[----:B0-----:R-:W0:Y:S04]  /*7e50*/  @!P3 LDC.64 R32, c[0x0][0x380] ;  /* 0x0000e000ff20bb82 */ /* 0x001e280000000a00 */
[----:B------:R-:W-:-:S04]  /*7e60*/  ISETP.GE.AND P2, PT, R85, 0x1, PT ;  /* 0x000000015500780c */ /* 0x000fc80003f46270 */
[----:B------:R-:W-:-:S13]  /*7e70*/  ISETP.GE.OR P2, PT, R92, UR9, !P2 ;  /* 0x000000095c007c0c */ /* 0x000fda000d746670 */
[----:B------:R-:W-:-:S04]  /*7e80*/  @!P2 IADD3 R85, PT, PT, R85, -0x1, RZ ;  /* 0xffffffff5555a810 */ /* 0x000fc80007ffe0ff */
[----:B------:R-:W-:-:S04]  /*7e90*/  ISETP.GE.AND P1, PT, R85, 0x1, PT ;  /* 0x000000015500780c */ /* 0x000fc80003f26270 */
[----:B------:R-:W-:-:S13]  /*7ea0*/  ISETP.GE.OR P1, PT, R93, UR9, !P1 ;  /* 0x000000095d007c0c */ /* 0x000fda000cf26670 */
[----:B------:R-:W-:-:S05]  /*7eb0*/  @!P1 VIADD R85, R85, 0xffffffff ;  /* 0xffffffff55559836 */ /* 0x000fca0000000000 */
[----:B------:R-:W-:-:S04]  /*7ec0*/  ISETP.GE.AND P0, PT, R85, 0x1, PT ;  /* 0x000000015500780c */ /* 0x000fc80003f06270 */
[----:B------:R-:W-:-:S13]  /*7ed0*/  ISETP.GE.OR P0, PT, R94, UR9, !P0 ;  /* 0x000000095e007c0c */ /* 0x000fda000c706670 */
[----:B------:R-:W-:-:S05]  /*7ee0*/  @!P0 VIADD R85, R85, 0xffffffff ;  /* 0xffffffff55558836 */ /* 0x000fca0000000000 */
[----:B------:R-:W-:-:S04]  /*7ef0*/  ISETP.GE.AND P6, PT, R85, 0x1, PT ;  /* 0x000000015500780c */ /* 0x000fc80003fc6270 */
[----:B------:R-:W-:-:S13]  /*7f00*/  ISETP.GE.OR P6, PT, R95, UR9, !P6 ;  /* 0x000000095f007c0c */ /* 0x000fda000f7c6670 */
[----:B------:R-:W-:-:S05]  /*7f10*/  @!P6 VIADD R85, R85, 0xffffffff ;  /* 0xffffffff5555e836 */ /* 0x000fca0000000000 */
[----:B------:R-:W-:-:S04]  /*7f20*/  ISETP.GE.AND P5, PT, R85, 0x1, PT ;  /* 0x000000015500780c */ /* 0x000fc80003fa6270 */
[----:B------:R-:W-:Y:S02]  /*7f30*/  ISETP.GE.OR P5, PT, R91, UR9, !P5 ;  /* 0x000000095b007c0c */ /* 0x000fe4000efa6670 */
[C---:B------:R-:W-:Y:S01]  /*7f40*/  @!P4 SHF.L.U32 R91, R86.reuse, 0x1, RZ ;  /* 0x00000001565bc819 */ /* 0x040fe200000006ff */
[----:B------:R-:W-:-:S04]  /*7f50*/  @!P4 VIADD R86, R86, 0x1 ;  /* 0x000000015656c836 */ /* 0x000fc80000000000 */
[----:B-1----:R-:W-:Y:S01]  /*7f60*/  @!P4 IMAD.WIDE R34, R91, 0x4, R34 ;  /* 0x000000045b22c825 */ /* 0x002fe200078e0222 */
[----:B------:R-:W-:-:S03]  /*7f70*/  @!P3 SHF.L.U32 R91, R86, 0x1, RZ ;  /* 0x00000001565bb819 */ /* 0x000fc600000006ff */
[----:B------:R-:W-:Y:S01]  /*7f80*/  @!P3 VIADD R86, R86, 0x1 ;  /* 0x000000015656b836 */ /* 0x000fe20000000000 */
[----:B------:R-:W-:Y:S01]  /*7f90*/  @!P4 STG.E desc[UR10][R34.64], R115 ;  /* 0x000000732200c986 */ /* 0x000fe2000c10190a */
[----:B------:R-:W-:Y:S02]  /*7fa0*/  @!P5 VIADD R85, R85, 0xffffffff ;  /* 0xffffffff5555d836 */ /* 0x000fe40000000000 */
[----:B0-----:R-:W-:Y:S01]  /*7fb0*/  @!P3 IMAD.WIDE R32, R91, 0x4, R32 ;  /* 0x000000045b20b825 */ /* 0x001fe200078e0220 */
[----:B------:R0:W-:Y:S02]  /*7fc0*/  @!P4 STG.E desc[UR10][R34.64+0x4], R68 ;  /* 0x000004442200c986 */ /* 0x0001e4000c10190a */
[----:B------:R-:W-:Y:S02]  /*7fd0*/  ISETP.GE.AND P4, PT, R85, 0x1, PT ;  /* 0x000000015500780c */ /* 0x000fe40003f86270 */
[----:B------:R-:W-:Y:S02]  /*7fe0*/  @!P3 STG.E desc[UR10][R32.64], R28 ;  /* 0x0000001c2000b986 */ /* 0x000fe4000c10190a */
[----:B------:R-:W-:-:S02]  /*7ff0*/  ISETP.GE.OR P4, PT, R90, UR9, !P4 ;  /* 0x000000095a007c0c */ /* 0x000fc4000e786670 */
[----:B------:R1:W-:Y:S01]  /*8000*/  @!P3 STG.E desc[UR10][R32.64+0x4], R68 ;  /* 0x000004442000b986 */ /* 0x0003e2000c10190a */
[----:B0-----:R-:W0:Y:S10]  /*8010*/  @!P2 LDC.64 R34, c[0x0][0x380] ;  /* 0x0000e000ff22ab82 */ /* 0x001e340000000a00 */
[----:B------:R-:W-:Y:S01]  /*8020*/  @!P4 VIADD R85, R85, 0xffffffff ;  /* 0xffffffff5555c836 */ /* 0x000fe20000000000 */
[----:B-1----:R-:W1:Y:S04]  /*8030*/  @!P1 LDC.64 R32, c[0x0][0x380] ;  /* 0x0000e000ff209b82 */ /* 0x002e680000000a00 */
[----:B------:R-:W-:-:S04]  /*8040*/  ISETP.GE.AND P3, PT, R85, 0x1, PT ;  /* 0x000000015500780c */ /* 0x000fc80003f66270 */
[----:B------:R-:W-:Y:S01]  /*8050*/  ISETP.GE.OR P3, PT, R89, UR9, !P3 ;  /* 0x0000000959007c0c */ /* 0x000fe2000df66670 */
[C---:B------:R-:W-:Y:S02]  /*8060*/  @!P2 IMAD.SHL.U32 R89, R86.reuse, 0x2, RZ ;  /* 0x000000025659a824 */ /* 0x040fe400078e00ff */
[----:B------:R-:W-:Y:S02]  /*8070*/  @!P2 VIADD R86, R86, 0x1 ;  /* 0x000000015656a836 */ /* 0x000fe40000000000 */
[----:B0-----:R-:W-:-:S04]  /*8080*/  @!P2 IMAD.WIDE R34, R89, 0x4, R34 ;  /* 0x000000045922a825 */ /* 0x001fc800078e0222 */
[----:B------:R-:W-:-:S04]  /*8090*/  @!P1 IMAD.SHL.U32 R89, R86, 0x2, RZ ;  /* 0x0000000256599824 */ /* 0x000fc800078e00ff */
[----:B------:R-:W-:Y:S01]  /*80a0*/  @!P3 IADD3 R85, PT, PT, R85, -0x1, RZ ;  /* 0xffffffff5555b810 */ /* 0x000fe20007ffe0ff */
[----:B------:R-:W-:Y:S01]  /*80b0*/  @!P2 STG.E desc[UR10][R34.64], R29 ;  /* 0x0000001d2200a986 */ /* 0x000fe2000c10190a */
[----:B------:R-:W-:Y:S01]  /*80c0*/  @!P1 IADD3 R86, PT, PT, R86, 0x1, RZ ;  /* 0x0000000156569810 */ /* 0x000fe20007ffe0ff */
[----:B-1----:R-:W-:Y:S02]  /*80d0*/  @!P1 IMAD.WIDE R32, R89, 0x4, R32 ;  /* 0x0000000459209825 */ /* 0x002fe400078e0220 */
[----:B------:R0:W-:Y:S01]  /*80e0*/  @!P2 STG.E desc[UR10][R34.64+0x4], R68 ;  /* 0x000004442200a986 */ /* 0x0001e2000c10190a */
[----:B------:R-:W-:-:S03]  /*80f0*/  ISETP.GE.AND P2, PT, R85, 0x1, PT ;  /* 0x000000015500780c */ /* 0x000fc60003f46270 */
[----:B------:R-:W-:Y:S01]  /*8100*/  @!P1 STG.E desc[UR10][R32.64], R30 ;  /* 0x0000001e20009986 */ /* 0x000fe2000c10190a */
[----:B------:R-:W-:-:S03]  /*8110*/  ISETP.GE.OR P2, PT, R88, UR9, !P2 ;  /* 0x0000000958007c0c */ /* 0x000fc6000d746670 */
[----:B------:R1:W-:Y:S01]  /*8120*/  @!P1 STG.E desc[UR10][R32.64+0x4], R68 ;  /* 0x0000044420009986 */ /* 0x0003e2000c10190a */
[----:B0-----:R-:W0:Y:S09]  /*8130*/  @!P0 LDC.64 R34, c[0x0][0x380] ;  /* 0x0000e000ff228b82 */ /* 0x001e320000000a00 */
[----:B------:R-:W-:Y:S01]  /*8140*/  @!P2 VIADD R85, R85, 0xffffffff ;  /* 0xffffffff5555a836 */ /* 0x000fe20000000000 */
[----:B-1----:R-:W1:Y:S04]  /*8150*/  @!P6 LDC.64 R32, c[0x0][0x380] ;  /* 0x0000e000ff20eb82 */ /* 0x002e680000000a00 */
[----:B------:R-:W-:-:S04]  /*8160*/  ISETP.GE.AND P1, PT, R85, 0x1, PT ;  /* 0x000000015500780c */ /* 0x000fc80003f26270 */
[----:B------:R-:W-:Y:S01]  /*8170*/  ISETP.GE.OR P1, PT, R87, UR9, !P1 ;  /* 0x0000000957007c0c */ /* 0x000fe2000cf26670 */
[C---:B------:R-:W-:Y:S02]  /*8180*/  @!P0 IMAD.SHL.U32 R87, R86.reuse, 0x2, RZ ;  /* 0x0000000256578824 */ /* 0x040fe400078e00ff */
[----:B------:R-:W-:Y:S02]  /*8190*/  @!P0 VIADD R86, R86, 0x1 ;  /* 0x0000000156568836 */ /* 0x000fe40000000000 */
[----:B0-----:R-:W-:-:S03]  /*81a0*/  @!P0 IMAD.WIDE R34, R87, 0x4, R34 ;  /* 0x0000000457228825 */ /* 0x001fc600078e0222 */
[----:B------:R-:W-:-:S05]  /*81b0*/  @!P6 SHF.L.U32 R87, R86, 0x1, RZ ;  /* 0x000000015657e819 */ /* 0x000fca00000006ff */
[----:B------:R-:W-:Y:S01]  /*81c0*/  @!P1 VIADD R85, R85, 0xffffffff ;  /* 0xffffffff55559836 */ /* 0x000fe20000000000 */
[----:B------:R-:W-:Y:S01]  /*81d0*/  @!P0 STG.E desc[UR10][R34.64], R31 ;  /* 0x0000001f22008986 */ /* 0x000fe2000c10190a */
[----:B------:R-:W-:Y:S02]  /*81e0*/  @!P6 VIADD R86, R86, 0x1 ;  /* 0x000000015656e836 */ /* 0x000fe40000000000 */
[----:B-1----:R-:W-:Y:S01]  /*81f0*/  @!P6 IMAD.WIDE R32, R87, 0x4, R32 ;  /* 0x000000045720e825 */ /* 0x002fe200078e0220 */
        /* <DEDUP_REMOVED lines=12> */
[----:B0-----:R-:W-:-:S08]  /*82c0*/  @!P5 IMAD.WIDE R34, R83, 0x4, R34 ;  /* 0x000000045322d825 */ /* 0x001fd000078e0222 */
[----:B------:R-:W-:Y:S01]  /*82d0*/  @!P6 IADD3 R85, PT, PT, R85, -0x1, RZ ;  /* 0xffffffff5555e810 */ /* 0x000fe20007ffe0ff */
[----:B------:R-:W-:Y:S01]  /*82e0*/  @!P5 STG.E desc[UR10][R34.64], R41 ;  /* 0x000000292200d986 */ /* 0x000fe2000c10190a */
[C---:B------:R-:W-:Y:S01]  /*82f0*/  @!P4 IMAD.SHL.U32 R83, R86.reuse, 0x2, RZ ;  /* 0x000000025653c824 */ /* 0x040fe200078e00ff */
[----:B------:R-:W-:Y:S02]  /*8300*/  @!P4 IADD3 R86, PT, PT, R86, 0x1, RZ ;  /* 0x000000015656c810 */ /* 0x000fe40007ffe0ff */
[----:B------:R0:W-:Y:S01]  /*8310*/  @!P5 STG.E desc[UR10][R34.64+0x4], R68 ;  /* 0x000004442200d986 */ /* 0x0001e2000c10190a */
[----:B------:R-:W-:Y:S01]  /*8320*/  ISETP.GE.AND P5, PT, R85, 0x1, PT ;  /* 0x000000015500780c */ /* 0x000fe20003fa6270 */
[----:B-1----:R-:W-:-:S03]  /*8330*/  @!P4 IMAD.WIDE R32, R83, 0x4, R32 ;  /* 0x000000045320c825 */ /* 0x002fc600078e0220 */
[----:B------:R-:W-:Y:S02]  /*8340*/  ISETP.GE.OR P5, PT, R82, UR9, !P5 ;  /* 0x0000000952007c0c */ /* 0x000fe4000efa6670 */
[----:B------:R-:W-:Y:S04]  /*8350*/  @!P4 STG.E desc[UR10][R32.64], R42 ;  /* 0x0000002a2000c986 */ /* 0x000fe8000c10190a */
[----:B------:R1:W-:Y:S01]  /*8360*/  @!P4 STG.E desc[UR10][R32.64+0x4], R68 ;  /* 0x000004442000c986 */ /* 0x0003e2000c10190a */
[----:B0-----:R-:W0:Y:S06]  /*8370*/  @!P3 LDC.64 R34, c[0x0][0x380] ;  /* 0x0000e000ff22bb82 */ /* 0x001e2c0000000a00 */
[----:B------:R-:W-:-:S05]  /*8380*/  @!P5 VIADD R85, R85, 0xffffffff ;  /* 0xffffffff5555d836 */ /* 0x000fca0000000000 */
[----:B------:R-:W-:Y:S01]  /*8390*/  ISETP.GE.AND P4, PT, R85, 0x1, PT ;  /* 0x000000015500780c */ /* 0x000fe20003f86270 */
[----:B-1----:R-:W1:Y:S03]  /*83a0*/  @!P2 LDC.64 R32, c[0x0][0x380] ;  /* 0x0000e000ff20ab82 */ /* 0x002e660000000a00 */
[----:B------:R-:W-:Y:S01]  /*83b0*/  ISETP.GE.OR P4, PT, R81, UR9, !P4 ;  /* 0x0000000951007c0c */ /* 0x000fe2000e786670 */
[C---:B------:R-:W-:Y:S02]  /*83c0*/  @!P3 IMAD.SHL.U32 R81, R86.reuse, 0x2, RZ ;  /* 0x000000025651b824 */ /* 0x040fe400078e00ff */
[----:B------:R-:W-:Y:S02]  /*83d0*/  @!P3 VIADD R86, R86, 0x1 ;  /* 0x000000015656b836 */ /* 0x000fe40000000000 */
[----:B0-----:R-:W-:-:S03]  /*83e0*/  @!P3 IMAD.WIDE R34, R81, 0x4, R34 ;  /* 0x000000045122b825 */ /* 0x001fc600078e0222 */
[----:B------:R-:W-:-:S05]  /*83f0*/  @!P2 SHF.L.U32 R81, R86, 0x1, RZ ;  /* 0x000000015651a819 */ /* 0x000fca00000006ff */
[----:B------:R-:W-:Y:S01]  /*8400*/  @!P4 VIADD R85, R85, 0xffffffff ;  /* 0xffffffff5555c836 */ /* 0x000fe20000000000 */
[----:B------:R-:W-:Y:S01]  /*8410*/  @!P3 STG.E desc[UR10][R34.64], R43 ;  /* 0x0000002b2200b986 */ /* 0x000fe2000c10190a */
[----:B------:R-:W-:-:S03]  /*8420*/  @!P2 VIADD R86, R86, 0x1 ;  /* 0x000000015656a836 */ /* 0x000fc60000000000 */
[----:B------:R0:W-:Y:S01]  /*8430*/  @!P3 STG.E desc[UR10][R34.64+0x4], R68 ;  /* 0x000004442200b986 */ /* 0x0001e2000c10190a */
[----:B------:R-:W-:Y:S01]  /*8440*/  ISETP.GE.AND P3, PT, R85, 0x1, PT ;  /* 0x000000015500780c */ /* 0x000fe20003f66270 */
[----:B-1----:R-:W-:-:S03]  /*8450*/  @!P2 IMAD.WIDE R32, R81, 0x4, R32 ;  /* 0x000000045120a825 */ /* 0x002fc600078e0220 */
[----:B------:R-:W-:Y:S02]  /*8460*/  ISETP.GE.OR P3, PT, R80, UR9, !P3 ;  /* 0x0000000950007c0c */ /* 0x000fe4000df66670 */
[----:B------:R-:W-:Y:S01]  /*8470*/  @!P2 STG.E desc[UR10][R32.64], R44 ;  /* 0x0000002c2000a986 */ /* 0x000fe2000c10190a */
[----:B0-----:R-:W0:Y:S03]  /*8480*/  @!P1 LDC.64 R34, c[0x0][0x380] ;  /* 0x0000e000ff229b82 */ /* 0x001e260000000a00 */
[----:B------:R1:W-:Y:S07]  /*8490*/  @!P2 STG.E desc[UR10][R32.64+0x4], R68 ;  /* 0x000004442000a986 */ /* 0x0003ee000c10190a */
[----:B------:R-:W-:-:S05]  /*84a0*/  @!P3 VIADD R85, R85, 0xffffffff ;  /* 0xffffffff5555b836 */ /* 0x000fca0000000000 */
[----:B------:R-:W-:Y:S01]  /*84b0*/  ISETP.GE.AND P2, PT, R85, 0x1, PT ;  /* 0x000000015500780c */ /* 0x000fe20003f46270 */
[----:B-1----:R-:W1:Y:S03]  /*84c0*/  @!P0 LDC.64 R32, c[0x0][0x380] ;  /* 0x0000e000ff208b82 */ /* 0x002e660000000a00 */
        /* <DEDUP_REMOVED lines=94> */
[----:B------:R-:W-:Y:S01]  /*8ab0*/  @!P6 VIADD R85, R85, 0xffffffff ;  /* 0xffffffff5555e836 */ /* 0x000fe20000000000 */
[----:B------:R-:W-:Y:S04]  /*8ac0*/  @!P5 STG.E desc[UR10][R34.64], R55 ;  /* 0x000000372200d986 */ /* 0x000fe8000c10190a */
[----:B------:R0:W-:Y:S01]  /*8ad0*/  @!P5 STG.E desc[UR10][R34.64+0x4], R68 ;  /* 0x000004442200d986 */ /* 0x0001e2000c10190a */
[----:B------:R-:W-:-:S04]  /*8ae0*/  ISETP.GE.AND P5, PT, R85, 0x1, PT ;  /* 0x000000015500780c */ /* 0x000fc80003fa6270 */
[----:B------:R-:W-:Y:S02]  /*8af0*/  ISETP.GE.OR P5, PT, R39, UR9, !P5 ;  /* 0x0000000927007c0c */ /* 0x000fe4000efa6670 */
[C---:B------:R-:W-:Y:S01]  /*8b00*/  @!P4 SHF.L.U32 R39, R86.reuse, 0x1, RZ ;  /* 0x000000015627c819 */ /* 0x040fe200000006ff */
[----:B------:R-:W-:Y:S01]  /*8b10*/  @!P4 VIADD R86, R86, 0x1 ;  /* 0x000000015656c836 */ /* 0x000fe20000000000 */
[----:B0-----:R-:W0:Y:S03]  /*8b20*/  @!P3 LDC.64 R34, c[0x0][0x380] ;  /* 0x0000e000ff22bb82 */ /* 0x001e260000000a00 */
[----:B-1----:R-:W-:-:S04]  /*8b30*/  @!P4 IMAD.WIDE R32, R39, 0x4, R32 ;  /* 0x000000042720c825 */ /* 0x002fc800078e0220 */
[C---:B------:R-:W-:Y:S01]  /*8b40*/  @!P3 IMAD.SHL.U32 R39, R86.reuse, 0x2, RZ ;  /* 0x000000025627b824 */ /* 0x040fe200078e00ff */
[----:B------:R-:W-:Y:S01]  /*8b50*/  @!P4 STG.E desc[UR10][R32.64], R56 ;  /* 0x000000382000c986 */ /* 0x000fe2000c10190a */
[----:B------:R-:W-:Y:S01]  /*8b60*/  @!P5 VIADD R85, R85, 0xffffffff ;  /* 0xffffffff5555d836 */ /* 0x000fe20000000000 */
[----:B------:R-:W1:Y:S01]  /*8b70*/  @!P5 LDC.64 R74, c[0x0][0x380] ;  /* 0x0000e000ff4adb82 */ /* 0x000e620000000a00 */
[----:B------:R-:W-:Y:S01]  /*8b80*/  @!P3 VIADD R86, R86, 0x1 ;  /* 0x000000015656b836 */ /* 0x000fe20000000000 */
[----:B------:R2:W-:Y:S02]  /*8b90*/  @!P4 STG.E desc[UR10][R32.64+0x4], R68 ;  /* 0x000004442000c986 */ /* 0x0005e4000c10190a */
[----:B------:R-:W-:-:S04]  /*8ba0*/  ISETP.GE.AND P4, PT, R85, 0x1, PT ;  /* 0x000000015500780c */ /* 0x000fc80003f86270 */
[----:B------:R-:W-:Y:S01]  /*8bb0*/  ISETP.GE.OR P4, PT, R38, UR9, !P4 ;  /* 0x0000000926007c0c */ /* 0x000fe2000e786670 */
[----:B--2---:R-:W2:Y:S01]  /*8bc0*/  @!P2 LDC.64 R32, c[0x0][0x380] ;  /* 0x0000e000ff20ab82 */ /* 0x004ea20000000a00 */
[----:B0-----:R-:W-:-:S11]  /*8bd0*/  @!P3 IMAD.WIDE R34, R39, 0x4, R34 ;  /* 0x000000042722b825 */ /* 0x001fd600078e0222 */
[----:B------:R-:W-:Y:S01]  /*8be0*/  @!P4 IADD3 R85, PT, PT, R85, -0x1, RZ ;  /* 0xffffffff5555c810 */ /* 0x000fe20007ffe0ff */
[----:B------:R-:W-:Y:S01]  /*8bf0*/  @!P3 STG.E desc[UR10][R34.64], R57 ;  /* 0x000000392200b986 */ /* 0x000fe2000c10190a */
[----:B------:R-:W0:Y:S03]  /*8c00*/  @!P4 LDC.64 R72, c[0x0][0x380] ;  /* 0x0000e000ff48cb82 */ /* 0x000e260000000a00 */
[----:B------:R3:W-:Y:S01]  /*8c10*/  @!P3 STG.E desc[UR10][R34.64+0x4], R68 ;  /* 0x000004442200b986 */ /* 0x0007e2000c10190a */
[----:B------:R-:W-:-:S04]  /*8c20*/  ISETP.GE.AND P3, PT, R85, 0x1, PT ;  /* 0x000000015500780c */ /* 0x000fc80003f66270 */
[----:B------:R-:W-:Y:S01]  /*8c30*/  ISETP.GE.OR P3, PT, R37, UR9, !P3 ;  /* 0x0000000925007c0c */ /* 0x000fe2000df66670 */
[C---:B------:R-:W-:Y:S01]  /*8c40*/  @!P2 IMAD.SHL.U32 R37, R86.reuse, 0x2, RZ ;  /* 0x000000025625a824 */ /* 0x040fe200078e00ff */
[----:B------:R-:W-:Y:S01]  /*8c50*/  @!P2 IADD3 R86, PT, PT, R86, 0x1, RZ ;  /* 0x000000015656a810 */ /* 0x000fe20007ffe0ff */
[----:B---3--:R-:W3:Y:S02]  /*8c60*/  @!P1 LDC.64 R34, c[0x0][0x380] ;  /* 0x0000e000ff229b82 */ /* 0x008ee40000000a00 */
[----:B--2---:R-:W-:-:S04]  /*8c70*/  @!P2 IMAD.WIDE R32, R37, 0x4, R32 ;  /* 0x000000042520a825 */ /* 0x004fc800078e0220 */
[C---:B------:R-:W-:Y:S01]  /*8c80*/  @!P1 IMAD.SHL.U32 R37, R86.reuse, 0x2, RZ ;  /* 0x0000000256259824 */ /* 0x040fe200078e00ff */
[----:B------:R-:W-:Y:S03]  /*8c90*/  @!P2 STG.E desc[UR10][R32.64], R58 ;  /* 0x0000003a2000a986 */ /* 0x000fe6000c10190a */
[----:B------:R-:W-:Y:S01]  /*8ca0*/  @!P3 VIADD R85, R85, 0xffffffff ;  /* 0xffffffff5555b836 */ /* 0x000fe20000000000 */
[----:B------:R-:W2:Y:S01]  /*8cb0*/  @!P3 LDC.64 R70, c[0x0][0x380] ;  /* 0x0000e000ff46bb82 */ /* 0x000ea20000000a00 */
[----:B------:R-:W-:Y:S01]  /*8cc0*/  @!P1 VIADD R86, R86, 0x1 ;  /* 0x0000000156569836 */ /* 0x000fe20000000000 */
[----:B------:R4:W-:Y:S02]  /*8cd0*/  @!P2 STG.E desc[UR10][R32.64+0x4], R68 ;  /* 0x000004442000a986 */ /* 0x0009e4000c10190a */
[----:B------:R-:W-:Y:S02]  /*8ce0*/  ISETP.GE.AND P2, PT, R85, 0x1, PT ;  /* 0x000000015500780c */ /* 0x000fe40003f46270 */
[C---:B------:R-:W-:Y:S01]  /*8cf0*/  @!P0 SHF.L.U32 R69, R86.reuse, 0x1, RZ ;  /* 0x0000000156458819 */ /* 0x040fe200000006ff */
[----:B------:R-:W-:Y:S01]  /*8d00*/  @!P0 VIADD R86, R86, 0x1 ;  /* 0x0000000156568836 */ /* 0x000fe20000000000 */
[----:B------:R-:W-:-:S03]  /*8d10*/  ISETP.GE.OR P2, PT, R36, UR9, !P2 ;  /* 0x0000000924007c0c */ /* 0x000fc6000d746670 */
[C---:B------:R-:W-:Y:S02]  /*8d20*/  @!P6 IMAD.SHL.U32 R77, R86.reuse, 0x2, RZ ;  /* 0x00000002564de824 */ /* 0x040fe400078e00ff */
[----:B------:R-:W-:Y:S01]  /*8d30*/  @!P6 VIADD R86, R86, 0x1 ;  /* 0x000000015656e836 */ /* 0x000fe20000000000 */
[----:B----4-:R-:W4:Y:S01]  /*8d40*/  @!P0 LDC.64 R32, c[0x0][0x380] ;  /* 0x0000e000ff208b82 */ /* 0x010f220000000a00 */
[----:B---3--:R-:W-:-:S03]  /*8d50*/  @!P1 IMAD.WIDE R34, R37, 0x4, R34 ;  /* 0x0000000425229825 */ /* 0x008fc600078e0222 */
[C---:B------:R-:W-:Y:S01]  /*8d60*/  @!P5 SHF.L.U32 R79, R86.reuse, 0x1, RZ ;  /* 0x00000001564fd819 */ /* 0x040fe200000006ff */
[----:B------:R-:W-:Y:S01]  /*8d70*/  @!P5 VIADD R86, R86, 0x1 ;  /* 0x000000015656d836 */ /* 0x000fe20000000000 */
[----:B------:R-:W-:Y:S01]  /*8d80*/  @!P1 STG.E desc[UR10][R34.64], R59 ;  /* 0x0000003b22009986 */ /* 0x000fe2000c10190a */
[----:B------:R-:W-:Y:S01]  /*8d90*/  @!P2 VIADD R85, R85, 0xffffffff ;  /* 0xffffffff5555a836 */ /* 0x000fe20000000000 */
[----:B------:R-:W3:Y:S01]  /*8da0*/  @!P2 LDC.64 R38, c[0x0][0x380] ;  /* 0x0000e000ff26ab82 */ /* 0x000ee20000000a00 */
[----:B-1----:R-:W-:Y:S01]  /*8db0*/  @!P5 IMAD.WIDE R74, R79, 0x4, R74 ;  /* 0x000000044f4ad825 */ /* 0x002fe200078e024a */
[----:B------:R1:W-:Y:S02]  /*8dc0*/  @!P1 STG.E desc[UR10][R34.64+0x4], R68 ;  /* 0x0000044422009986 */ /* 0x0003e4000c10190a */
[----:B------:R-:W-:-:S04]  /*8dd0*/  ISETP.GE.AND P1, PT, R85, 0x1, PT ;  /* 0x000000015500780c */ /* 0x000fc80003f26270 */
[----:B------:R-:W-:Y:S01]  /*8de0*/  ISETP.GE.OR P1, PT, R2, UR9, !P1 ;  /* 0x0000000902007c0c */ /* 0x000fe2000cf26670 */
[C---:B------:R-:W-:Y:S02]  /*8df0*/  VIADD R2, R67.reuse, 0x1 ;  /* 0x0000000143027836 */ /* 0x040fe40000000000 */
[----:B------:R-:W-:Y:S01]  /*8e00*/  VIADD R67, R67, 0x20 ;  /* 0x0000002043437836 */ /* 0x000fe20000000000 */
[----:B-1----:R-:W1:Y:S01]  /*8e10*/  @!P6 LDC.64 R34, c[0x0][0x380] ;  /* 0x0000e000ff22eb82 */ /* 0x002e620000000a00 */
[----:B----4-:R-:W-:-:S04]  /*8e20*/  @!P0 IMAD.WIDE R32, R69, 0x4, R32 ;  /* 0x0000000445208825 */ /* 0x010fc800078e0220 */
[C---:B------:R-:W-:Y:S01]  /*8e30*/  @!P4 IMAD.SHL.U32 R69, R86.reuse, 0x2, RZ ;  /* 0x000000025645c824 */ /* 0x040fe200078e00ff */
[----:B------:R-:W-:Y:S01]  /*8e40*/  @!P0 STG.E desc[UR10][R32.64], R60 ;  /* 0x0000003c20008986 */ /* 0x000fe2000c10190a */
[----:B------:R-:W-:Y:S02]  /*8e50*/  @!P4 VIADD R86, R86, 0x1 ;  /* 0x000000015656c836 */ /* 0x000fe40000000000 */
[----:B------:R-:W4:Y:S01]  /*8e60*/  @!P1 LDC.64 R36, c[0x0][0x380] ;  /* 0x0000e000ff249b82 */ /* 0x000f220000000a00 */
[----:B0-----:R-:W-:Y:S01]  /*8e70*/  @!P4 IMAD.WIDE R72, R69, 0x4, R72 ;  /* 0x000000044548c825 */ /* 0x001fe200078e0248 */
[----:B------:R0:W-:Y:S01]  /*8e80*/  @!P0 STG.E desc[UR10][R32.64+0x4], R68 ;  /* 0x0000044420008986 */ /* 0x0001e2000c10190a */
[----:B------:R-:W-:Y:S02]  /*8e90*/  ISETP.GE.AND P0, PT, R2, UR6, PT ;  /* 0x0000000602007c0c */ /* 0x000fe4000bf06270 */
[----:B-1----:R-:W-:Y:S01]  /*8ea0*/  @!P6 IMAD.WIDE R34, R77, 0x4, R34 ;  /* 0x000000044d22e825 */ /* 0x002fe200078e0222 */
[----:B------:R-:W-:-:S03]  /*8eb0*/  @!P3 SHF.L.U32 R77, R86, 0x1, RZ ;  /* 0x00000001564db819 */ /* 0x000fc600000006ff */
[----:B------:R-:W-:Y:S01]  /*8ec0*/  @!P3 VIADD R86, R86, 0x1 ;  /* 0x000000015656b836 */ /* 0x000fe20000000000 */
[----:B------:R1:W-:Y:S01]  /*8ed0*/  @!P6 STG.E desc[UR10][R34.64], R61 ;  /* 0x0000003d2200e986 */ /* 0x0003e2000c10190a */
[----:B--2---:R-:W-:-:S03]  /*8ee0*/  @!P3 IMAD.WIDE R70, R77, 0x4, R70 ;  /* 0x000000044d46b825 */ /* 0x004fc600078e0246 */
[----:B------:R1:W-:Y:S01]  /*8ef0*/  @!P6 STG.E desc[UR10][R34.64+0x4], R68 ;  /* 0x000004442200e986 */ /* 0x0003e2000c10190a */
[C---:B------:R-:W-:Y:S02]  /*8f00*/  @!P2 IMAD.SHL.U32 R79, R86.reuse, 0x2, RZ ;  /* 0x00000002564fa824 */ /* 0x040fe400078e00ff */
[----:B------:R-:W-:Y:S01]  /*8f10*/  @!P2 VIADD R86, R86, 0x1 ;  /* 0x000000015656a836 */ /* 0x000fe20000000000 */
[----:B------:R1:W-:Y:S01]  /*8f20*/  @!P5 STG.E desc[UR10][R74.64], R62 ;  /* 0x0000003e4a00d986 */ /* 0x0003e2000c10190a */
[----:B---3--:R-:W-:-:S03]  /*8f30*/  @!P2 IMAD.WIDE R38, R79, 0x4, R38 ;  /* 0x000000044f26a825 */ /* 0x008fc600078e0226 */
[----:B0-----:R-:W-:Y:S01]  /*8f40*/  @!P1 SHF.L.U32 R33, R86, 0x1, RZ ;  /* 0x0000000156219819 */ /* 0x001fe200000006ff */
[----:B------:R1:W-:Y:S04]  /*8f50*/  @!P5 STG.E desc[UR10][R74.64+0x4], R68 ;  /* 0x000004444a00d986 */ /* 0x0003e8000c10190a */
[----:B----4-:R-:W-:Y:S01]  /*8f60*/  @!P1 IMAD.WIDE R36, R33, 0x4, R36 ;  /* 0x0000000421249825 */ /* 0x010fe200078e0224 */
[----:B------:R1:W-:Y:S04]  /*8f70*/  @!P4 STG.E desc[UR10][R72.64], R63 ;  /* 0x0000003f4800c986 */ /* 0x0003e8000c10190a */
[----:B------:R1:W-:Y:S04]  /*8f80*/  @!P4 STG.E desc[UR10][R72.64+0x4], R68 ;  /* 0x000004444800c986 */ /* 0x0003e8000c10190a */
[----:B------:R1:W-:Y:S04]  /*8f90*/  @!P3 STG.E desc[UR10][R70.64], R64 ;  /* 0x000000404600b986 */ /* 0x0003e8000c10190a */
[----:B------:R1:W-:Y:S04]  /*8fa0*/  @!P3 STG.E desc[UR10][R70.64+0x4], R68 ;  /* 0x000004444600b986 */ /* 0x0003e8000c10190a */
[----:B------:R1:W-:Y:S04]  /*8fb0*/  @!P2 STG.E desc[UR10][R38.64], R65 ;  /* 0x000000412600a986 */ /* 0x0003e8000c10190a */
[----:B------:R1:W-:Y:S04]  /*8fc0*/  @!P2 STG.E desc[UR10][R38.64+0x4], R68 ;  /* 0x000004442600a986 */ /* 0x0003e8000c10190a */
[----:B------:R1:W-:Y:S04]  /*8fd0*/  @!P1 STG.E desc[UR10][R36.64], R66 ;  /* 0x0000004224009986 */ /* 0x0003e8000c10190a */
[----:B------:R1:W-:Y:S01]  /*8fe0*/  @!P1 STG.E desc[UR10][R36.64+0x4], R68 ;  /* 0x0000044424009986 */ /* 0x0003e2000c10190a */
[----:B------:R-:W-:Y:S06]  /*8ff0*/  BAR.SYNC.DEFER_BLOCKING 0x0 ;  /* 0x0000000000007b1d */ /* 0x000fec0000010000 */
[----:B------:R-:W-:Y:S05]  /*9000*/  @!P0 BRA `(.L_x_123) ;  /* 0xffffff80009c8947 */ /* 0x000fea000383ffff */
.L_x_121:
[----:B------:R-:W-:-:S05]  /*9010*/  IMAD.U32 R2, RZ, RZ, UR8 ;  /* 0x00000008ff027e24 */ /* 0x000fca000f8e00ff */
[----:B------:R-:W-:-:S04]  /*9020*/  LEA R115, R2, R115, 0x8 ;  /* 0x0000007302737211 */ /* 0x000fc800078e40ff */
[----:B------:R-:W-:-:S13]  /*9030*/  ISETP.GE.AND P0, PT, R115, UR6, PT ;  /* 0x0000000673007c0c */ /* 0x000fda000bf06270 */
[----:B------:R-:W-:Y:S05]  /*9040*/  @!P0 BRA `(.L_x_124) ;  /* 0xffffff7000f08947 */ /* 0x000fea000383ffff */
[----:B------:R-:W-:Y:S05]  /*9050*/  EXIT ;  /* 0x000000000000794d */ /* 0x000fea0003800000 */
        .weak           $__internal_2_$__cuda_sm_10x_mma_bit_internal_and_m8n8k128
        .type           $__internal_2_$__cuda_sm_10x_mma_bit_internal_and_m8n8k128,@function
        .size           $__internal_2_$__cuda_sm_10x_mma_bit_internal_and_m8n8k128,($__internal_3_$__cuda_sm_10x_mma_bit_internal_xor_m8n8k128 - $__internal_2_$__cuda_sm_10x_mma_bit_internal_and_m8n8k128)
$__internal_2_$__cuda_sm_10x_mma_bit_internal_and_m8n8k128:
[----:B------:R-:W-:Y:S02]  /*9060*/  LOP3.LUT R34, R124, 0x88888888, RZ, 0xc0, !PT ;  /* 0x888888887c227812 */ /* 0x000fe400078ec0ff */
[----:B------:R-:W-:Y:S02]  /*9070*/  CS2R R38, SRZ ;  /* 0x0000000000267805 */ /* 0x000fe4000001ff00 */
[----:B------:R-:W-:Y:S02]  /*9080*/  LOP3.LUT R126, R123, 0x88888888, RZ, 0xc0, !PT ;  /* 0x888888887b7e7812 */ /* 0x000fe400078ec0ff */
[----:B------:R-:W-:Y:S02]  /*9090*/  SHF.R.U32.HI R34, RZ, 0x3, R34 ;  /* 0x00000003ff227819 */ /* 0x000fe40000011622 */
[----:B------:R-:W-:-:S04]  /*90a0*/  SHF.R.U32.HI R126, RZ, 0x3, R126 ;  /* 0x00000003ff7e7819 */ /* 0x000fc8000001167e */
[----:B------:R-:W0:Y:S04]  /*90b0*/  MOVM.U4TO8.M832 R34, R34 ;  /* 0x000000002222723a */ /* 0x000e280000004800 */
[----:B------:R-:W1:Y:S01]  /*90c0*/  MOVM.U4TO8.M832 R126, R126 ;  /* 0x000000007e7e723a */ /* 0x000e620000004800 */
[----:B0-----:R-:W-:Y:S02]  /*90d0*/  IMAD.MOV.U32 R32, RZ, RZ, R34 ;  /* 0x000000ffff207224 */ /* 0x001fe400078e0022 */
[--C-:B------:R-:W-:Y:S02]  /*90e0*/  IMAD.MOV.U32 R33, RZ, RZ, R35.reuse ;  /* 0x000000ffff217224 */ /* 0x100fe400078e0023 */
[----:B------:R-:W-:Y:S01]  /*90f0*/  IMAD.MOV.U32 R34, RZ, RZ, R35 ;  /* 0x000000ffff227224 */ /* 0x000fe200078e0023 */
[----:B------:R-:W-:-:S07]  /*9100*/  MOV R35, RZ ;  /* 0x000000ff00237202 */ /* 0x000fce0000000f00 */
[----:B-1----:R-:W-:Y:S01]  /*9110*/  IMMA.16832.U8.U8 R32, R32.ROW, R126.COL, R36 ;  /* 0x0000007e20207237 */ /* 0x002fe20000400c24 */
[----:B------:R-:W-:Y:S02]  /*9120*/  LOP3.LUT R126, R124, 0x44444444, RZ, 0xc0, !PT ;  /* 0x444444447c7e7812 */ /* 0x000fe400078ec0ff */
[----:B------:R-:W-:Y:S02]  /*9130*/  LOP3.LUT R39, R123, 0x44444444, RZ, 0xc0, !PT ;  /* 0x444444447b277812 */ /* 0x000fe400078ec0ff */
[----:B------:R-:W-:Y:S02]  /*9140*/  SHF.R.U32.HI R126, RZ, 0x2, R126 ;  /* 0x00000002ff7e7819 */ /* 0x000fe4000001167e */
[----:B------:R-:W-:-:S04]  /*9150*/  SHF.R.U32.HI R39, RZ, 0x2, R39 ;  /* 0x00000002ff277819 */ /* 0x000fc80000011627 */
[----:B------:R-:W0:Y:S02]  /*9160*/  MOVM.U4TO8.M832 R126, R126 ;  /* 0x000000007e7e723a */ /* 0x000e240000004800 */
[----:B0-----:R-:W-:Y:S02]  /*9170*/  IMAD.MOV.U32 R36, RZ, RZ, R126 ;  /* 0x000000ffff247224 */ /* 0x001fe400078e007e */
[--C-:B------:R-:W-:Y:S02]  /*9180*/  IMAD.MOV.U32 R37, RZ, RZ, R127.reuse ;  /* 0x000000ffff257224 */ /* 0x100fe400078e007f */
[----:B------:R-:W-:Y:S02]  /*9190*/  IMAD.MOV.U32 R38, RZ, RZ, R127 ;  /* 0x000000ffff267224 */ /* 0x000fe400078e007f */
[----:B------:R0:W1:Y:S02]  /*91a0*/  MOVM.U4TO8.M832 R126, R39 ;  /* 0x00000000277e723a */ /* 0x0000640000004800 */
[----:B0-----:R-:W-:-:S07]  /*91b0*/  MOV R39, RZ ;  /* 0x000000ff00277202 */ /* 0x001fce0000000f00 */
        /* <DEDUP_REMOVED lines=13> */
[----:B------:R-:W-:-:S04]  /*9290*/  LOP3.LUT R36, R123, 0x11111111, RZ, 0xc0, !PT ;  /* 0x111111117b247812 */ /* 0x000fc800078ec0ff */
[----:B------:R-:W0:Y:S04]  /*92a0*/  MOVM.U4TO8.M832 R38, R38 ;  /* 0x000000002626723a */ /* 0x000e280000004800 */
[----:B------:R0:W1:Y:S02]  /*92b0*/  MOVM.U4TO8.M832 R124, R36 ;  /* 0x00000000247c723a */ /* 0x0000640000004800 */
[----:B0-----:R-:W-:Y:S02]  /*92c0*/  IMAD.MOV.U32 R36, RZ, RZ, R38 ;  /* 0x000000ffff247224 */ /* 0x001fe400078e0026 */
[--C-:B------:R-:W-:Y:S02]  /*92d0*/  IMAD.MOV.U32 R37, RZ, RZ, R39.reuse ;  /* 0x000000ffff257224 */ /* 0x100fe400078e0027 */
[----:B------:R-:W-:Y:S01]  /*92e0*/  IMAD.MOV.U32 R38, RZ, RZ, R39 ;  /* 0x000000ffff267224 */ /* 0x000fe200078e0027 */
[----:B------:R-:W-:-:S07]  /*92f0*/  MOV R39, RZ ;  /* 0x000000ff00277202 */ /* 0x000fce0000000f00 */
[----:B-1----:R-:W-:-:S15]  /*9300*/  IMMA.16832.U8.U8 R32, R36.ROW, R124.COL, R32 ;  /* 0x0000007c24207237 */ /* 0x002fde0000400c20 */
[----:B------:R-:W-:-:S02]  /*9310*/  NOP ;  /* 0x0000000000007918 */ /* 0x000fc40000000000 */
[----:B------:R-:W-:Y:S02]  /*9320*/  IMAD.MOV.U32 R34, RZ, RZ, R121 ;  /* 0x000000ffff227224 */ /* 0x000fe400078e0079 */
[----:B------:R-:W-:-:S04]  /*9330*/  IMAD.MOV.U32 R35, RZ, RZ, 0x0 ;  /* 0x00000000ff237424 */ /* 0x000fc800078e00ff */
[----:B------:R-:W-:Y:S05]  /*9340*/  RET.REL.NODEC R34 `(_Z10kernel_simPiS_iPjii) ;  /* 0xffffff6c222c7950 */ /* 0x000fea0003c3ffff */
        .weak           $__internal_3_$__cuda_sm_10x_mma_bit_internal_xor_m8n8k128
        .type           $__internal_3_$__cuda_sm_10x_mma_bit_internal_xor_m8n8k128,@function
        .size           $__internal_3_$__cuda_sm_10x_mma_bit_internal_xor_m8n8k128,(.L_x_238 - $__internal_3_$__cuda_sm_10x_mma_bit_internal_xor_m8n8k128)
$__internal_3_$__cuda_sm_10x_mma_bit_internal_xor_m8n8k128:
[----:B------:R-:W-:Y:S01]  /*9350*/  UMOV UR4, URZ ;  /* 0x000000ff00047c82 */ /* 0x000fe20008000000 */
[----:B------:R-:W-:Y:S01]  /*9360*/  UMOV UR5, URZ ;  /* 0x000000ff00057c82 */ /* 0x000fe20008000000 */
[----:B------:R-:W-:Y:S01]  /*9370*/  LOP3.LUT R120, RZ, R124, RZ, 0x33, !PT ;  /* 0x0000007cff787212 */ /* 0x000fe200078e33ff */
[----:B------:R-:W-:Y:S01]  /*9380*/  IMAD.U32 R36, RZ, RZ, UR4 ;  /* 0x00000004ff247e24 */ /* 0x000fe2000f8e00ff */
[----:B------:R-:W-:Y:S02]  /*9390*/  LOP3.LUT R123, RZ, R69, RZ, 0x33, !PT ;  /* 0x00000045ff7b7212 */ /* 0x000fe400078e33ff */
[----:B------:R-:W-:Y:S02]  /*93a0*/  MOV R37, UR5 ;  /* 0x0000000500257c02 */ /* 0x000fe40008000f00 */
[----:B------:R-:W-:-:S07]  /*93b0*/  MOV R121, 0x93d0 ;  /* 0x000093d000797802 */ /* 0x000fce0000000f00 */
[----:B------:R-:W-:Y:S05]  /*93c0*/  CALL.REL.NOINC `($__internal_2_$__cuda_sm_10x_mma_bit_internal_and_m8n8k128) ;  /* 0xfffffffc00247944 */ /* 0x000fea0003c3ffff */
[----:B------:R-:W-:Y:S01]  /*93d0*/  IMAD.MOV.U32 R122, RZ, RZ, R32 ;  /* 0x000000ffff7a7224 */ /* 0x000fe200078e0020 */
[----:B------:R-:W-:Y:S01]  /*93e0*/  MOV R123, R69 ;  /* 0x00000045007b7202 */ /* 0x000fe20000000f00 */
[----:B------:R-:W-:Y:S01]  /*93f0*/  IMAD.MOV.U32 R119, RZ, RZ, R33 ;  /* 0x000000ffff777224 */ /* 0x000fe200078e0021 */
[----:B------:R-:W-:Y:S01]  /*9400*/  CS2R R36, SRZ ;  /* 0x0000000000247805 */ /* 0x000fe2000001ff00 */
[----:B------:R-:W-:Y:S01]  /*9410*/  IMAD.MOV.U32 R124, RZ, RZ, R120 ;  /* 0x000000ffff7c7224 */ /* 0x000fe200078e0078 */
[----:B------:R-:W-:-:S07]  /*9420*/  MOV R121, 0x9440 ;  /* 0x0000944000797802 */ /* 0x000fce0000000f00 */
[----:B------:R-:W-:Y:S05]  /*9430*/  CALL.REL.NOINC `($__internal_2_$__cuda_sm_10x_mma_bit_internal_and_m8n8k128) ;  /* 0xfffffffc00087944 */ /* 0x000fea0003c3ffff */
[----:B------:R-:W-:Y:S01]  /*9440*/  IMAD.MOV.U32 R34, RZ, RZ, R2 ;  /* 0x000000ffff227224 */ /* 0x000fe200078e0002 */
[----:B------:R-:W-:Y:S01]  /*9450*/  IADD3 R32, PT, PT, R117, R122, R32 ;  /* 0x0000007a75207210 */ /* 0x000fe20007ffe020 */
[----:B------:R-:W-:Y:S01]  /*9460*/  IMAD.MOV.U32 R35, RZ, RZ, 0x0 ;  /* 0x00000000ff237424 */ /* 0x000fe200078e00ff */
[----:B------:R-:W-:-:S03]  /*9470*/  IADD3 R33, PT, PT, R118, R119, R33 ;  /* 0x0000007776217210 */ /* 0x000fc60007ffe021 */
[----:B------:R-:W-:Y:S05]  /*9480*/  RET.REL.NODEC R34 `(_Z10kernel_simPiS_iPjii) ;  /* 0xffffff6822dc7950 */ /* 0x000fea0003c3ffff */
.L_x_125:
        /* <DEDUP_REMOVED lines=15> */
.L_x_238:


//--------------------- .text._Z10kernel_redPiS_iPfif --------------------------
	.section	.text._Z10kernel_redPiS_iPfif,"ax",@progbits
	.align	128
        .global         _Z10kernel_redPiS_iPfif
        .type           _Z10kernel_redPiS_iPfif,@function
        .size           _Z10kernel_redPiS_iPfif,(.L_x_251 - _Z10kernel_redPiS_iPfif)
        .other          _Z10kernel_redPiS_iPfif,@"STO_CUDA_ENTRY STV_DEFAULT"
_Z10kernel_redPiS_iPfif:
.text._Z10kernel_redPiS_iPfif:
[----:B------:R-:W-:Y:S08]  /*0000*/  LDC R1, c[0x0][0x37c] ;  /* 0x0000df00ff017b82 */ /* 0x000ff00000000800 */
[----:B------:R-:W0:Y:S08]  /*0010*/  S2UR UR4, SR_CTAID.X ;  /* 0x00000000000479c3 */ /* 0x000e300000002500 */
[----:B------:R-:W1:Y:S01]  /*0020*/  LDC R0, c[0x0][0x3a0] ;  /* 0x0000e800ff007b82 */ /* 0x000e620000000800 */
[----:B0-----:R-:W-:Y:S01]  /*0030*/  USHF.L.U32 UR4, UR4, 0x5, URZ ;  /* 0x0000000504047899 */ /* 0x001fe200080006ff */
[----:B-1----:R-:W-:-:S05]  /*0040*/  IADD3 R0, PT, PT, R0, -0x1f, RZ ;  /* 0xffffffe100007810 */ /* 0x002fca0007ffe0ff */
[----:B------:R-:W-:-:S13]  /*0050*/  ISETP.LE.AND P0, PT, R0, UR4, PT ;  /* 0x0000000400007c0c */ /* 0x000fda000bf03270 */
[----:B------:R-:W-:Y:S05]  /*0060*/  @P0 EXIT ;  /* 0x000000000000094d */ /* 0x000fea0003800000 */
[----:B------:R-:W0:Y:S01]  /*0070*/  S2R R77, SR_TID.X ;  /* 0x00000000004d7919 */ /* 0x000e220000002100 */
[----:B------:R-:W1:Y:S01]  /*0080*/  S2UR UR7, SR_CgaCtaId ;  /* 0x00000000000779c3 */ /* 0x000e620000008800 */
[----:B------:R-:W-:Y:S01]  /*0090*/  UMOV UR5, 0x400 ;  /* 0x0000040000057882 */ /* 0x000fe20000000000 */
[----:B------:R-:W-:Y:S01]  /*00a0*/  MOV R76, UR4 ;  /* 0x00000004004c7c02 */ /* 0x000fe20008000f00 */
[----:B------:R-:W-:Y:S01]  /*00b0*/  UIADD3 UR6, UPT, UPT, UR5, 0x1000, URZ ;  /* 0x0000100005067890 */ /* 0x000fe2000fffe0ff */
[----:B------:R-:W2:Y:S03]  /*00c0*/  LDCU.64 UR8, c[0x0][0x358] ;  /* 0x00006b00ff0877ac */ /* 0x000ea60008000a00 */
[----:B-1----:R-:W-:Y:S02]  /*00d0*/  ULEA UR6, UR7, UR6, 0x18 ;  /* 0x0000000607067291 */ /* 0x002fe4000f8ec0ff */
[----:B------:R-:W-:-:S04]  /*00e0*/  ULEA UR5, UR7, UR5, 0x18 ;  /* 0x0000000507057291 */ /* 0x000fc8000f8ec0ff */
[----:B------:R-:W-:Y:S02]  /*00f0*/  MOV R80, UR6 ;  /* 0x0000000600507c02 */ /* 0x000fe40008000f00 */
[C---:B0-----:R-:W-:Y:S02]  /*0100*/  SHF.L.U32 R7, R77.reuse, 0x6, RZ ;  /* 0x000000064d077819 */ /* 0x041fe400000006ff */
[----:B------:R-:W-:Y:S02]  /*0110*/  SHF.L.U32 R5, R77, 0x4, RZ ;  /* 0x000000044d057819 */ /* 0x000fe400000006ff */
[--C-:B------:R-:W-:Y:S02]  /*0120*/  SHF.R.U32.HI R4, RZ, 0x1, R77.reuse ;  /* 0x00000001ff047819 */ /* 0x100fe4000001164d */
[----:B------:R-:W-:Y:S02]  /*0130*/  SHF.R.U32.HI R3, RZ, 0x3, R77 ;  /* 0x00000003ff037819 */ /* 0x000fe4000001164d */
[----:B------:R-:W-:-:S02]  /*0140*/  LOP3.LUT R7, R7, 0x3c0, RZ, 0xc0, !PT ;  /* 0x000003c007077812 */ /* 0x000fc400078ec0ff */
[----:B------:R-:W-:Y:S01]  /*0150*/  SHF.L.U32 R2, R77, 0x2, RZ ;  /* 0x000000024d027819 */ /* 0x000fe200000006ff */
[----:B------:R-:W-:Y:S01]  /*0160*/  IMAD R80, R3, 0x404, R80 ;  /* 0x0000040403507824 */ /* 0x000fe200078e0250 */
[----:B------:R-:W-:Y:S02]  /*0170*/  LOP3.LUT R6, R5, 0x3c80, RZ, 0xc0, !PT ;  /* 0x00003c8005067812 */ /* 0x000fe400078ec0ff */
[----:B------:R-:W-:Y:S02]  /*0180*/  LOP3.LUT R4, R4, 0x18, RZ, 0xc0, !PT ;  /* 0x0000001804047812 */ /* 0x000fe400078ec0ff */
[----:B------:R-:W-:Y:S02]  /*0190*/  LOP3.LUT R74, R3, 0x78, RZ, 0xc0, !PT ;  /* 0x00000078034a7812 */ /* 0x000fe400078ec0ff */
[----:B------:R-:W-:Y:S02]  /*01a0*/  IADD3 R7, PT, PT, R7, UR6, RZ ;  /* 0x0000000607077c10 */ /* 0x000fe4000fffe0ff */
[----:B------:R-:W-:-:S02]  /*01b0*/  LOP3.LUT R72, R2, 0xf80, RZ, 0xc0, !PT ;  /* 0x00000f8002487812 */ /* 0x000fc400078ec0ff */
[----:B------:R-:W-:Y:S01]  /*01c0*/  LOP3.LUT R5, R2, 0x7c, RZ, 0xc0, !PT ;  /* 0x0000007c02057812 */ /* 0x000fe200078ec0ff */
[--C-:B------:R-:W-:Y:S01]  /*01d0*/  IMAD R74, R74, 0x404, R7.reuse ;  /* 0x000004044a4a7824 */ /* 0x100fe200078e0207 */
[----:B------:R-:W-:Y:S01]  /*01e0*/  IADD3 R6, PT, PT, R6, UR5, RZ ;  /* 0x0000000506067c10 */ /* 0x000fe2000fffe0ff */
[C---:B------:R-:W-:Y:S01]  /*01f0*/  IMAD R75, R4.reuse, 0x404, R7 ;  /* 0x00000404044b7824 */ /* 0x040fe200078e0207 */
[----:B------:R-:W-:Y:S02]  /*0200*/  LOP3.LUT R73, R4, 0x7, R77, 0xf8, !PT ;  /* 0x0000000704497812 */ /* 0x000fe400078ef84d */
[----:B------:R-:W-:Y:S02]  /*0210*/  IADD3 R72, PT, PT, R5, UR5, R72 ;  /* 0x0000000505487c10 */ /* 0x000fe4000fffe048 */
[----:B------:R-:W-:Y:S02]  /*0220*/  LEA R73, R73, R6, 0x2 ;  /* 0x0000000649497211 */ /* 0x000fe400078e10ff */
[----:B------:R-:W-:-:S02]  /*0230*/  LOP3.LUT R77, R77, 0x7, RZ, 0xc0, !PT ;  /* 0x000000074d4d7812 */ /* 0x000fc400078ec0ff */
[C---:B------:R-:W-:Y:S02]  /*0240*/  LOP3.LUT R78, R2.reuse, 0x1c, RZ, 0xc0, !PT ;  /* 0x0000001c024e7812 */ /* 0x040fe400078ec0ff */
[----:B--2---:R-:W-:-:S07]  /*0250*/  IADD3 R79, PT, PT, R2, UR6, RZ ;  /* 0x00000006024f7c10 */ /* 0x004fce000fffe0ff */
.L_x_138:
[----:B------:R-:W0:Y:S01]  /*0260*/  S2R R4, SR_TID.X ;  /* 0x0000000000047919 */ /* 0x000e220000002100 */
[----:B------:R-:W1:Y:S01]  /*0270*/  LDCU.64 UR4, c[0x0][0x398] ;  /* 0x00007300ff0477ac */ /* 0x000e620008000a00 */
[----:B------:R-:W-:-:S03]  /*0280*/  HFMA2 R5, -RZ, RZ, 0, 0 ;  /* 0x00000000ff057431 */ /* 0x000fc600000001ff */
[----:B0-----:R-:W-:-:S03]  /*0290*/  IMAD.WIDE R8, R76, 0x100, R4 ;  /* 0x000001004c087825 */ /* 0x001fc600078e0204 */
[----:B-1----:R-:W-:-:S04]  /*02a0*/  LEA R6, P0, R8, UR4, 0x2 ;  /* 0x0000000408067c11 */ /* 0x002fc8000f8010ff */
        /* <DEDUP_REMOVED lines=33> */
[C---:B------:R-:W-:Y:S01]  /*04c0*/  ISETP.GT.U32.AND P0, PT, R4.reuse, 0x1f, PT ;  /* 0x0000001f0400780c */ /* 0x040fe20003f04070 */
[----:B------:R-:W-:Y:S01]  /*04d0*/  BSSY.RECONVERGENT B0, `(.L_x_126) ;  /* 0x0000069000007945 */ /* 0x000fe20003800200 */
[----:B0-----:R-:W-:Y:S01]  /*04e0*/  LEA R6, R77, R80, 0x2 ;  /* 0x000000504d067211 */ /* 0x001fe200078e10ff */
[----:B--2---:R0:W-:Y:S04]  /*04f0*/  STS [R2+UR6], R5 ;  /* 0x0000000502007988 */ /* 0x0041e80008000806 */
[----:B---3--:R-:W-:Y:S04]  /*0500*/  STS [R2+UR6+0x404], R9 ;  /* 0x0004040902007988 */ /* 0x008fe80008000806 */
[----:B----4-:R-:W-:Y:S02]  /*0510*/  STS [R2+UR6+0x808], R11 ;  /* 0x0008080b02007988 */ /* 0x010fe40008000806 */
[----:B0-----:R-:W-:-:S02]  /*0520*/  @!P0 LEA R5, R4, R79, 0xa ;  /* 0x0000004f04058211 */ /* 0x001fc400078e50ff */
        /* <DEDUP_REMOVED lines=29> */
[----:B------:R-:W-:Y:S01]  /*0700*/  @!P0 STS [R5+0x400], RZ ;  /* 0x000400ff05008388 */ /* 0x000fe20000000800 */
[----:B------:R-:W-:Y:S06]  /*0710*/  BAR.SYNC.DEFER_BLOCKING 0x0 ;  /* 0x0000000000007b1d */ /* 0x000fec0000010000 */
[----:B------:R-:W0:Y:S04]  /*0720*/  LDS R4, [R6] ;  /* 0x0000000006047984 */ /* 0x000e280000000800 */
        /* <DEDUP_REMOVED lines=53> */
[----:B--2---:R-:W-:-:S04]  /*0a80*/  FFMA R4, R9, R9, R4 ;  /* 0x0000000909047223 */ /* 0x004fc80000000004 */
[----:B---3--:R-:W-:-:S04]  /*0a90*/  FFMA R4, R11, R11, R4 ;  /* 0x0000000b0b047223 */ /* 0x008fc80000000004 */
[----:B----4-:R-:W-:-:S04]  /*0aa0*/  FFMA R4, R13, R13, R4 ;  /* 0x0000000d0d047223 */ /* 0x010fc80000000004 */
[----:B-----5:R-:W-:-:S04]  /*0ab0*/  FFMA R4, R15, R15, R4 ;  /* 0x0000000f0f047223 */ /* 0x020fc80000000004 */
[----:B------:R-:W-:-:S04]  /*0ac0*/  FFMA R4, R17, R17, R4 ;  /* 0x0000001111047223 */ /* 0x000fc80000000004 */
[----:B------:R-:W-:-:S04]  /*0ad0*/  FFMA R4, R19, R19, R4 ;  /* 0x0000001313047223 */ /* 0x000fc80000000004 */
[----:B------:R-:W-:-:S04]  /*0ae0*/  FFMA R4, R21, R21, R4 ;  /* 0x0000001515047223 */ /* 0x000fc80000000004 */
[----:B------:R-:W-:-:S04]  /*0af0*/  FFMA R4, R5, R5, R4 ;  /* 0x0000000505047223 */ /* 0x000fc80000000004 */
[----:B0-----:R-:W-:-:S04]  /*0b00*/  FFMA R4, R23, R23, R4 ;  /* 0x0000001717047223 */ /* 0x001fc80000000004 */
[----:B-1----:R-:W-:-:S07]  /*0b10*/  FFMA R7, R7, R7, R4 ;  /* 0x0000000707077223 */ /* 0x002fce0000000004 */
.L_x_127:
[----:B------:R-:W0:Y:S02]  /*0b20*/  LDS R4, [R80+0x400] ;  /* 0x0004000050047984 */ /* 0x000e240000000800 */
[----:B0-----:R-:W-:-:S05]  /*0b30*/  FADD R5, R7, R4 ;  /* 0x0000000407057221 */ /* 0x001fca0000000000 */
[----:B------:R-:W0:Y:S02]  /*0b40*/  ATOMS.CAST.SPIN P0, [R80+0x400], R4, R5 ;  /* 0x000400045000758d */ /* 0x000e240001800005 */
[----:B0-----:R-:W-:Y:S05]  /*0b50*/  @!P0 BRA `(.L_x_127) ;  /* 0xfffffffc00f08947 */ /* 0x001fea000383ffff */
[----:B------:R-:W-:Y:S05]  /*0b60*/  BSYNC.RECONVERGENT B0 ;  /* 0x0000000000007941 */ /* 0x000fea0003800200 */
.L_x_126:
[----:B------:R-:W-:Y:S01]  /*0b70*/  IADD3 R5, PT, PT, R76, 0x20, RZ ;  /* 0x000000204c057810 */ /* 0x000fe20007ffe0ff */
[----:B------:R-:W-:Y:S03]  /*0b80*/  BAR.SYNC.DEFER_BLOCKING 0x0 ;  /* 0x0000000000007b1d */ /* 0x000fe60000010000 */
[----:B------:R-:W-:-:S13]  /*0b90*/  ISETP.GE.AND P0, PT, R5, R0, PT ;  /* 0x000000000500720c */ /* 0x000fda0003f06270 */
[----:B------:R-:W-:Y:S05]  /*0ba0*/  @P0 BRA `(.L_x_128) ;  /* 0x0000006c00940947 */ /* 0x000fea0003800000 */
[----:B------:R-:W-:Y:S01]  /*0bb0*/  IADD3 R81, PT, PT, R76, 0x3f, RZ ;  /* 0x0000003f4c517810 */ /* 0x000fe20007ffe0ff */
[----:B------:R-:W0:Y:S01]  /*0bc0*/  LDCU UR5, c[0x0][0x3a4] ;  /* 0x00007480ff0577ac */ /* 0x000e220008000800 */
[----:B------:R-:W-:Y:S01]  /*0bd0*/  IADD3 R82, PT, PT, R78, R76, RZ ;  /* 0x0000004c4e527210 */ /* 0x000fe20007ffe0ff */
[----:B------:R-:W1:Y:S06]  /*0be0*/  LDCU.64 UR10, c[0x0][0x398] ;  /* 0x00007300ff0a77ac */ /* 0x000e6c0008000a00 */
.L_x_137:
[----:B------:R-:W2:Y:S01]  /*0bf0*/  S2R R84, SR_TID.X ;  /* 0x0000000000547919 */ /* 0x000ea20000002100 */
[C---:B------:R-:W-:Y:S02]  /*0c00*/  IADD3 R7, PT, PT, R81.reuse, -0x1f, RZ ;  /* 0xffffffe151077810 */ /* 0x040fe40007ffe0ff */
[----:B------:R-:W-:Y:S02]  /*0c10*/  MOV R85, RZ ;  /* 0x000000ff00557202 */ /* 0x000fe40000000f00 */
[C---:B------:R-:W-:Y:S02]  /*0c20*/  IADD3 R9, PT, PT, R81.reuse, -0x1e, RZ ;  /* 0xffffffe251097810 */ /* 0x040fe40007ffe0ff */
[C---:B------:R-:W-:Y:S02]  /*0c30*/  IADD3 R13, PT, PT, R81.reuse, -0x1d, RZ ;  /* 0xffffffe3510d7810 */ /* 0x040fe40007ffe0ff */
[C---:B------:R-:W-:Y:S02]  /*0c40*/  IADD3 R15, PT, PT, R81.reuse, -0x1c, RZ ;  /* 0xffffffe4510f7810 */ /* 0x040fe40007ffe0ff */
[----:B------:R-:W-:-:S02]  /*0c50*/  IADD3 R17, PT, PT, R81, -0x1b, RZ ;  /* 0xffffffe551117810 */ /* 0x000fc40007ffe0ff */
[C---:B------:R-:W-:Y:S02]  /*0c60*/  IADD3 R19, PT, PT, R81.reuse, -0x1a, RZ ;  /* 0xffffffe651137810 */ /* 0x040fe40007ffe0ff */
[C---:B------:R-:W-:Y:S02]  /*0c70*/  IADD3 R21, PT, PT, R81.reuse, -0x19, RZ ;  /* 0xffffffe751157810 */ /* 0x040fe40007ffe0ff */
[C---:B------:R-:W-:Y:S02]  /*0c80*/  IADD3 R23, PT, PT, R81.reuse, -0x18, RZ ;  /* 0xffffffe851177810 */ /* 0x040fe40007ffe0ff */
[C---:B------:R-:W-:Y:S02]  /*0c90*/  IADD3 R27, PT, PT, R81.reuse, -0x17, RZ ;  /* 0xffffffe9511b7810 */ /* 0x040fe40007ffe0ff */
[C---:B------:R-:W-:Y:S02]  /*0ca0*/  IADD3 R29, PT, PT, R81.reuse, -0x16, RZ ;  /* 0xffffffea511d7810 */ /* 0x040fe40007ffe0ff */
[----:B------:R-:W-:-:S02]  /*0cb0*/  IADD3 R33, PT, PT, R81, -0x14, RZ ;  /* 0xffffffec51217810 */ /* 0x000fc40007ffe0ff */
[C---:B------:R-:W-:Y:S02]  /*0cc0*/  IADD3 R39, PT, PT, R81.reuse, -0x12, RZ ;  /* 0xffffffee51277810 */ /* 0x040fe40007ffe0ff */
[C---:B------:R-:W-:Y:S02]  /*0cd0*/  IADD3 R31, PT, PT, R81.reuse, -0x15, RZ ;  /* 0xffffffeb511f7810 */ /* 0x040fe40007ffe0ff */
[C---:B------:R-:W-:Y:S02]  /*0ce0*/  IADD3 R37, PT, PT, R81.reuse, -0x13, RZ ;  /* 0xffffffed51257810 */ /* 0x040fe40007ffe0ff */
[----:B------:R-:W-:Y:S01]  /*0cf0*/  IADD3 R41, PT, PT, R81, -0x11, RZ ;  /* 0xffffffef51297810 */ /* 0x000fe20007ffe0ff */
[--C-:B--2---:R-:W-:Y:S01]  /*0d00*/  IMAD.WIDE R6, R7, 0x100, R84.reuse ;  /* 0x0000010007067825 */ /* 0x104fe200078e0254 */
[C---:B------:R-:W-:Y:S02]  /*0d10*/  IADD3 R45, PT, PT, R81.reuse, -0xf, RZ ;  /* 0xfffffff1512d7810 */ /* 0x040fe40007ffe0ff */
[----:B------:R-:W-:Y:S01]  /*0d20*/  IADD3 R43, PT, PT, R81, -0x10, RZ ;  /* 0xfffffff0512b7810 */ /* 0x000fe20007ffe0ff */
[----:B------:R-:W-:Y:S01]  /*0d30*/  IMAD.WIDE R8, R9, 0x100, R84 ;  /* 0x0000010009087825 */ /* 0x000fe200078e0254 */
[----:B-1----:R-:W-:-:S02]  /*0d40*/  LEA R4, P0, R6, UR10, 0x2 ;  /* 0x0000000a06047c11 */ /* 0x002fc4000f8010ff */
[----:B------:R-:W-:Y:S01]  /*0d50*/  IADD3 R49, PT, PT, R81, -0xc, RZ ;  /* 0xfffffff451317810 */ /* 0x000fe20007ffe0ff */
[----:B------:R-:W-:Y:S01]  /*0d60*/  IMAD.WIDE R12, R13, 0x100, R84 ;  /* 0x000001000d0c7825 */ /* 0x000fe200078e0254 */
[----:B------:R-:W-:Y:S02]  /*0d70*/  LEA.HI.X R5, R6, UR11, R7, 0x2, P0 ;  /* 0x0000000b06057c11 */ /* 0x000fe400080f1407 */
[C---:B------:R-:W-:Y:S01]  /*0d80*/  LEA R6, P0, R8.reuse, UR10, 0x2 ;  /* 0x0000000a08067c11 */ /* 0x040fe2000f8010ff */
[----:B------:R-:W-:Y:S01]  /*0d90*/  IMAD.WIDE R14, R15, 0x100, R84 ;  /* 0x000001000f0e7825 */ /* 0x000fe200078e0254 */
[----:B------:R-:W-:Y:S02]  /*0da0*/  IADD3 R47, PT, PT, R81, -0xd, RZ ;  /* 0xfffffff3512f7810 */ /* 0x000fe40007ffe0ff */
[----:B------:R-:W-:Y:S01]  /*0db0*/  LEA.HI.X R7, R8, UR11, R9, 0x2, P0 ;  /* 0x0000000b08077c11 */ /* 0x000fe200080f1409 */
[--C-:B------:R-:W-:Y:S01]  /*0dc0*/  IMAD.WIDE R16, R17, 0x100, R84.reuse ;  /* 0x0000010011107825 */ /* 0x100fe200078e0254 */
[----:B------:R-:W-:Y:S01]  /*0dd0*/  LEA R8, P0, R12, UR10, 0x2 ;  /* 0x0000000a0c087c11 */ /* 0x000fe2000f8010ff */
[----:B------:R-:W2:Y:S01]  /*0de0*/  LDG.E R5, desc[UR8][R4.64] ;  /* 0x0000000804057981 */ /* 0x000ea2000c1e1900 */
[----:B------:R-:W-:Y:S01]  /*0df0*/  LEA R10, P1, R14, UR10, 0x2 ;  /* 0x0000000a0e0a7c11 */ /* 0x000fe2000f8210ff */
[----:B------:R-:W-:Y:S01]  /*0e00*/  IMAD.WIDE R18, R19, 0x100, R84 ;  /* 0x0000010013127825 */ /* 0x000fe200078e0254 */
[----:B------:R-:W-:Y:S01]  /*0e10*/  LEA.HI.X R9, R12, UR11, R13, 0x2, P0 ;  /* 0x0000000b0c097c11 */ /* 0x000fe200080f140d */
[----:B------:R1:W3:Y:S01]  /*0e20*/  LDG.E R7, desc[UR8][R6.64] ;  /* 0x0000000806077981 */ /* 0x0002e2000c1e1900 */
[----:B------:R-:W-:Y:S01]  /*0e30*/  LEA R12, P0, R16, UR10, 0x2 ;  /* 0x0000000a100c7c11 */ /* 0x000fe2000f8010ff */
[----:B------:R-:W-:Y:S01]  /*0e40*/  IMAD.WIDE R20, R21, 0x100, R84 ;  /* 0x0000010015147825 */ /* 0x000fe200078e0254 */
[----:B------:R-:W-:-:S02]  /*0e50*/  LEA.HI.X R11, R14, UR11, R15, 0x2, P1 ;  /* 0x0000000b0e0b7c11 */ /* 0x000fc400088f140f */
[----:B------:R-:W-:Y:S01]  /*0e60*/  LEA.HI.X R13, R16, UR11, R17, 0x2, P0 ;  /* 0x0000000b100d7c11 */ /* 0x000fe200080f1411 */
[--C-:B------:R-:W-:Y:S01]  /*0e70*/  IMAD.WIDE R22, R23, 0x100, R84.reuse ;  /* 0x0000010017167825 */ /* 0x100fe200078e0254 */
[----:B------:R-:W-:Y:S01]  /*0e80*/  LEA R14, P1, R18, UR10, 0x2 ;  /* 0x0000000a120e7c11 */ /* 0x000fe2000f8210ff */
[----:B------:R4:W5:Y:S01]  /*0e90*/  LDG.E R9, desc[UR8][R8.64] ;  /* 0x0000000808097981 */ /* 0x000962000c1e1900 */
[----:B------:R-:W-:Y:S01]  /*0ea0*/  LEA R16, P0, R20, UR10, 0x2 ;  /* 0x0000000a14107c11 */ /* 0x000fe2000f8010ff */
[----:B------:R-:W-:Y:S01]  /*0eb0*/  IMAD.WIDE R26, R27, 0x100, R84 ;  /* 0x000001001b1a7825 */ /* 0x000fe200078e0254 */
[----:B------:R-:W-:Y:S01]  /*0ec0*/  LEA.HI.X R15, R18, UR11, R19, 0x2, P1 ;  /* 0x0000000b120f7c11 */ /* 0x000fe200088f1413 */
[----:B------:R-:W5:Y:S01]  /*0ed0*/  LDG.E R11, desc[UR8][R10.64] ;  /* 0x000000080a0b7981 */ /* 0x000f62000c1e1900 */
[----:B------:R-:W-:Y:S01]  /*0ee0*/  LEA.HI.X R17, R20, UR11, R21, 0x2, P0 ;  /* 0x0000000b14117c11 */ /* 0x000fe200080f1415 */
[--C-:B------:R-:W-:Y:S01]  /*0ef0*/  IMAD.WIDE R28, R29, 0x100, R84.reuse ;  /* 0x000001001d1c7825 */ /* 0x100fe200078e0254 */
[C---:B------:R-:W-:Y:S01]  /*0f00*/  LEA R18, P0, R22.reuse, UR10, 0x2 ;  /* 0x0000000a16127c11 */ /* 0x040fe2000f8010ff */
[----:B------:R-:W5:Y:S01]  /*0f10*/  LDG.E R13, desc[UR8][R12.64] ;  /* 0x000000080c0d7981 */ /* 0x000f62000c1e1900 */
[----:B------:R-:W-:Y:S01]  /*0f20*/  IADD3 R51, PT, PT, R81, -0xb, RZ ;  /* 0xfffffff551337810 */ /* 0x000fe20007ffe0ff */
[----:B------:R-:W-:Y:S01]  /*0f30*/  IMAD.WIDE R32, R33, 0x100, R84 ;  /* 0x0000010021207825 */ /* 0x000fe200078e0254 */
[----:B------:R-:W-:Y:S01]  /*0f40*/  LEA.HI.X R19, R22, UR11, R23, 0x2, P0 ;  /* 0x0000000b16137c11 */ /* 0x000fe200080f1417 */
[----:B------:R-:W5:Y:S01]  /*0f50*/  LDG.E R15, desc[UR8][R14.64] ;  /* 0x000000080e0f7981 */ /* 0x000f62000c1e1900 */
[----:B------:R-:W-:Y:S01]  /*0f60*/  LEA R24, P0, R26, UR10, 0x2 ;  /* 0x0000000a1a187c11 */ /* 0x000fe2000f8010ff */
[----:B------:R-:W-:Y:S01]  /*0f70*/  IMAD.WIDE R38, R39, 0x100, R84 ;  /* 0x0000010027267825 */ /* 0x000fe200078e0254 */
[----:B------:R-:W-:Y:S01]  /*0f80*/  LEA R22, P1, R28, UR10, 0x2 ;  /* 0x0000000a1c167c11 */ /* 0x000fe2000f8210ff */
[----:B------:R-:W5:Y:S01]  /*0f90*/  LDG.E R17, desc[UR8][R16.64] ;  /* 0x0000000810117981 */ /* 0x000f62000c1e1900 */
[----:B------:R-:W-:Y:S01]  /*0fa0*/  LEA.HI.X R25, R26, UR11, R27, 0x2, P0 ;  /* 0x0000000b1a197c11 */ /* 0x000fe200080f141b */
[----:B------:R-:W-:Y:S01]  /*0fb0*/  IMAD.WIDE R30, R31, 0x100, R84 ;  /* 0x000001001f1e7825 */ /* 0x000fe200078e0254 */
[----:B------:R-:W-:Y:S01]  /*0fc0*/  LEA R26, P0, R32, UR10, 0x2 ;  /* 0x0000000a201a7c11 */ /* 0x000fe2000f8010ff */
[----:B------:R-:W5:Y:S01]  /*0fd0*/  LDG.E R19, desc[UR8][R18.64] ;  /* 0x0000000812137981 */ /* 0x000f62000c1e1900 */
[----:B------:R-:W-:Y:S01]  /*0fe0*/  LEA.HI.X R23, R28, UR11, R29, 0x2, P1 ;  /* 0x0000000b1c177c11 */ /* 0x000fe200088f141d */
        /* <DEDUP_REMOVED lines=8> */
[--C-:B------:R-:W-:Y:S01]  /*1070*/  IMAD.WIDE R38, R45, 0x100, R84.reuse ;  /* 0x000001002d267825 */ /* 0x100fe200078e0254 */
[----:B------:R-:W-:Y:S01]  /*1080*/  LEA R34, P0, R36, UR10, 0x2 ;  /* 0x0000000a24227c11 */ /* 0x000fe2000f8010ff */
[----:B------:R-:W5:Y:S01]  /*1090*/  LDG.E R27, desc[UR8][R26.64] ;  /* 0x000000081a1b7981 */ /* 0x000f62000c1e1900 */
[----:B------:R-:W-:Y:S01]  /*10a0*/  IADD3 R45, PT, PT, R81, -0xe, RZ ;  /* 0xfffffff2512d7810 */ /* 0x000fe20007ffe0ff */
[----:B------:R-:W-:Y:S01]  /*10b0*/  IMAD.WIDE R42, R43, 0x100, R84 ;  /* 0x000001002b2a7825 */ /* 0x000fe200078e0254 */
[----:B------:R-:W-:Y:S01]  /*10c0*/  LEA.HI.X R21, R30, UR11, R31, 0x2, P2 ;  /* 0x0000000b1e157c11 */ /* 0x000fe200090f141f */
[----:B------:R-:W5:Y:S01]  /*10d0*/  LDG.E R33, desc[UR8][R32.64] ;  /* 0x0000000820217981 */ /* 0x000f62000c1e1900 */
[----:B------:R-:W-:Y:S01]  /*10e0*/  LEA.HI.X R35, R36, UR11, R37, 0x2, P0 ;  /* 0x0000000b24237c11 */ /* 0x000fe200080f1425 */
[----:B------:R-:W-:Y:S01]  /*10f0*/  IMAD.WIDE R48, R49, 0x100, R84 ;  /* 0x0000010031307825 */ /* 0x000fe200078e0254 */
[----:B------:R-:W-:-:S02]  /*1100*/  LEA R30, P2, R40, UR10, 0x2 ;  /* 0x0000000a281e7c11 */ /* 0x000fc4000f8410ff */
[----:B------:R-:W-:Y:S01]  /*1110*/  LEA R36, P0, R38, UR10, 0x2 ;  /* 0x0000000a26247c11 */ /* 0x000fe2000f8010ff */
[----:B------:R-:W-:Y:S01]  /*1120*/  IMAD.WIDE R44, R45, 0x100, R84 ;  /* 0x000001002d2c7825 */ /* 0x000fe200078e0254 */
[----:B------:R-:W-:Y:S01]  /*1130*/  LEA R28, P3, R42, UR10, 0x2 ;  /* 0x0000000a2a1c7c11 */ /* 0x000fe2000f8610ff */
[----:B------:R-:W5:Y:S01]  /*1140*/  LDG.E R21, desc[UR8][R20.64] ;  /* 0x0000000814157981 */ /* 0x000f62000c1e1900 */
[----:B------:R-:W-:Y:S01]  /*1150*/  LEA.HI.X R31, R40, UR11, R41, 0x2, P2 ;  /* 0x0000000b281f7c11 */ /* 0x000fe200090f1429 */
[----:B------:R-:W-:Y:S01]  /*1160*/  IMAD.WIDE R46, R47, 0x100, R84 ;  /* 0x000001002f2e7825 */ /* 0x000fe200078e0254 */
[----:B------:R-:W-:Y:S01]  /*1170*/  LEA.HI.X R37, R38, UR11, R39, 0x2, P0 ;  /* 0x0000000b26257c11 */ /* 0x000fe200080f1427 */
[----:B------:R-:W5:Y:S01]  /*1180*/  LDG.E R35, desc[UR8][R34.64] ;  /* 0x0000000822237981 */ /* 0x000f62000c1e1900 */
[----:B------:R-:W-:Y:S01]  /*1190*/  LEA.HI.X R29, R42, UR11, R43, 0x2, P3 ;  /* 0x0000000b2a1d7c11 */ /* 0x000fe200098f142b */
[--C-:B------:R-:W-:Y:S01]  /*11a0*/  IMAD.WIDE R50, R51, 0x100, R84.reuse ;  /* 0x0000010033327825 */ /* 0x100fe200078e0254 */
[----:B------:R-:W-:Y:S01]  /*11b0*/  LEA R38, P2, R48, UR10, 0x2 ;  /* 0x0000000a30267c11 */ /* 0x000fe2000f8410ff */
[----:B------:R-:W5:Y:S01]  /*11c0*/  LDG.E R31, desc[UR8][R30.64] ;  /* 0x000000081e1f7981 */ /* 0x000f62000c1e1900 */
[C---:B------:R-:W-:Y:S01]  /*11d0*/  IADD3 R53, PT, PT, R81.reuse, -0xa, RZ ;  /* 0xfffffff651357810 */ /* 0x040fe20007ffe0ff */
[----:B------:R-:W-:Y:S01]  /*11e0*/  IMAD.WIDE R88, R81, 0x100, R84 ;  /* 0x0000010051587825 */ /* 0x000fe200078e0254 */
[----:B------:R-:W-:Y:S01]  /*11f0*/  LEA R42, P0, R44, UR10, 0x2 ;  /* 0x0000000a2c2a7c11 */ /* 0x000fe2000f8010ff */
[----:B------:R-:W5:Y:S01]  /*1200*/  LDG.E R29, desc[UR8][R28.64] ;  /* 0x000000081c1d7981 */ /* 0x000f62000c1e1900 */
[----:B------:R-:W-:Y:S01]  /*1210*/  LEA.HI.X R39, R48, UR11, R49, 0x2, P2 ;  /* 0x0000000b30277c11 */ /* 0x000fe200090f1431 */
[----:B------:R-:W-:Y:S01]  /*1220*/  IMAD.WIDE R48, R53, 0x100, R84 ;  /* 0x0000010035307825 */ /* 0x000fe200078e0254 */
[----:B------:R-:W-:Y:S01]  /*1230*/  LEA.HI.X R43, R44, UR11, R45, 0x2, P0 ;  /* 0x0000000b2c2b7c11 */ /* 0x000fe200080f142d */
[----:B------:R-:W5:Y:S01]  /*1240*/  LDG.E R37, desc[UR8][R36.64] ;  /* 0x0000000824257981 */ /* 0x000f62000c1e1900 */
[----:B------:R-:W-:-:S02]  /*1250*/  LEA R40, P1, R46, UR10, 0x2 ;  /* 0x0000000a2e287c11 */ /* 0x000fc4000f8210ff */
[----:B------:R-:W-:Y:S01]  /*1260*/  LEA R44, P0, R50, UR10, 0x2 ;  /* 0x0000000a322c7c11 */ /* 0x000fe2000f8010ff */
[----:B------:R-:W5:Y:S01]  /*1270*/  LDG.E R39, desc[UR8][R38.64] ;  /* 0x0000000826277981 */ /* 0x000f62000c1e1900 */
[C---:B------:R-:W-:Y:S02]  /*1280*/  IADD3 R53, PT, PT, R81.reuse, -0x9, RZ ;  /* 0xfffffff751357810 */ /* 0x040fe40007ffe0ff */
[----:B------:R-:W-:Y:S01]  /*1290*/  IADD3 R55, PT, PT, R81, -0x8, RZ ;  /* 0xfffffff851377810 */ /* 0x000fe20007ffe0ff */
[----:B------:R-:W5:Y:S01]  /*12a0*/  LDG.E R43, desc[UR8][R42.64] ;  /* 0x000000082a2b7981 */ /* 0x000f62000c1e1900 */
[----:B------:R-:W-:Y:S01]  /*12b0*/  LEA.HI.X R41, R46, UR11, R47, 0x2, P1 ;  /* 0x0000000b2e297c11 */ /* 0x000fe200088f142f */
[----:B------:R-:W-:Y:S01]  /*12c0*/  IMAD.WIDE R52, R53, 0x100, R84 ;  /* 0x0000010035347825 */ /* 0x000fe200078e0254 */
[----:B------:R-:W-:Y:S02]  /*12d0*/  LEA.HI.X R45, R50, UR11, R51, 0x2, P0 ;  /* 0x0000000b322d7c11 */ /* 0x000fe400080f1433 */
[----:B------:R-:W-:Y:S01]  /*12e0*/  IADD3 R57, PT, PT, R81, -0x7, RZ ;  /* 0xfffffff951397810 */ /* 0x000fe20007ffe0ff */
        /* <DEDUP_REMOVED lines=9> */
[----:B------:R-:W-:-:S02]  /*1380*/  LEA R48, P1, R54, UR10, 0x2 ;  /* 0x0000000a36307c11 */ /* 0x000fc4000f8210ff */
[----:B------:R-:W-:Y:S01]  /*1390*/  IADD3 R61, PT, PT, R81, -0x5, RZ ;  /* 0xfffffffb513d7810 */ /* 0x000fe20007ffe0ff */
[----:B------:R-:W5:Y:S01]  /*13a0*/  LDG.E R47, desc[UR8][R46.64] ;  /* 0x000000082e2f7981 */ /* 0x000f62000c1e1900 */
[----:B------:R-:W-:Y:S02]  /*13b0*/  LEA.HI.X R51, R52, UR11, R53, 0x2, P0 ;  /* 0x0000000b34337c11 */ /* 0x000fe400080f1435 */
[----:B------:R-:W-:Y:S01]  /*13c0*/  LEA.HI.X R49, R54, UR11, R55, 0x2, P1 ;  /* 0x0000000b36317c11 */ /* 0x000fe200088f1437 */
[----:B------:R-:W-:Y:S01]  /*13d0*/  IMAD.WIDE R60, R61, 0x100, R84 ;  /* 0x000001003d3c7825 */ /* 0x000fe200078e0254 */
[C---:B------:R-:W-:Y:S02]  /*13e0*/  LEA R54, P0, R56.reuse, UR10, 0x2 ;  /* 0x0000000a38367c11 */ /* 0x040fe4000f8010ff */
[----:B------:R-:W-:Y:S01]  /*13f0*/  IADD3 R63, PT, PT, R81, -0x4, RZ ;  /* 0xfffffffc513f7810 */ /* 0x000fe20007ffe0ff */
[----:B------:R-:W5:Y:S01]  /*1400*/  LDG.E R51, desc[UR8][R50.64] ;  /* 0x0000000832337981 */ /* 0x000f62000c1e1900 */
[----:B------:R-:W-:-:S02]  /*1410*/  LEA.HI.X R55, R56, UR11, R57, 0x2, P0 ;  /* 0x0000000b38377c11 */ /* 0x000fc400080f1439 */
[----:B------:R-:W-:Y:S01]  /*1420*/  LEA R52, P1, R58, UR10, 0x2 ;  /* 0x0000000a3a347c11 */ /* 0x000fe2000f8210ff */
[--C-:B------:R-:W-:Y:S01]  /*1430*/  IMAD.WIDE R62, R63, 0x100, R84.reuse ;  /* 0x000001003f3e7825 */ /* 0x100fe200078e0254 */
[C---:B------:R-:W-:Y:S01]  /*1440*/  IADD3 R69, PT, PT, R81.reuse, -0x3, RZ ;  /* 0xfffffffd51457810 */ /* 0x040fe20007ffe0ff */
[----:B------:R-:W5:Y:S01]  /*1450*/  LDG.E R49, desc[UR8][R48.64] ;  /* 0x0000000830317981 */ /* 0x000f62000c1e1900 */
[----:B------:R-:W-:Y:S02]  /*1460*/  LEA R56, P0, R60, UR10, 0x2 ;  /* 0x0000000a3c387c11 */ /* 0x000fe4000f8010ff */
[----:B------:R-:W-:Y:S01]  /*1470*/  IADD3 R71, PT, PT, R81, -0x2, RZ ;  /* 0xfffffffe51477810 */ /* 0x000fe20007ffe0ff */
[----:B------:R-:W-:Y:S01]  /*1480*/  IMAD.WIDE R68, R69, 0x100, R84 ;  /* 0x0000010045447825 */ /* 0x000fe200078e0254 */
[----:B------:R-:W-:Y:S01]  /*1490*/  IADD3 R87, PT, PT, R81, -0x1, RZ ;  /* 0xffffffff51577810 */ /* 0x000fe20007ffe0ff */
[----:B------:R-:W5:Y:S01]  /*14a0*/  LDG.E R55, desc[UR8][R54.64] ;  /* 0x0000000836377981 */ /* 0x000f62000c1e1900 */
[----:B------:R-:W-:Y:S01]  /*14b0*/  LEA.HI.X R53, R58, UR11, R59, 0x2, P1 ;  /* 0x0000000b3a357c11 */ /* 0x000fe200088f143b */
[----:B------:R-:W-:Y:S01]  /*14c0*/  IMAD.WIDE R70, R71, 0x100, R84 ;  /* 0x0000010047467825 */ /* 0x000fe200078e0254 */
[----:B------:R-:W-:-:S02]  /*14d0*/  LEA.HI.X R57, R60, UR11, R61, 0x2, P0 ;  /* 0x0000000b3c397c11 */ /* 0x000fc400080f143d */
[----:B------:R-:W-:Y:S01]  /*14e0*/  LEA R58, P0, R62, UR10, 0x2 ;  /* 0x0000000a3e3a7c11 */ /* 0x000fe2000f8010ff */
[----:B------:R-:W-:Y:S01]  /*14f0*/  IMAD.WIDE R86, R87, 0x100, R84 ;  /* 0x0000010057567825 */ /* 0x000fe200078e0254 */
[----:B------:R-:W-:Y:S01]  /*1500*/  LEA R64, P1, R70, UR10, 0x2 ;  /* 0x0000000a46407c11 */ /* 0x000fe2000f8210ff */
[----:B------:R-:W5:Y:S01]  /*1510*/  LDG.E R53, desc[UR8][R52.64] ;  /* 0x0000000834357981 */ /* 0x000f62000c1e1900 */
[----:B------:R-:W-:Y:S02]  /*1520*/  LEA.HI.X R59, R62, UR11, R63, 0x2, P0 ;  /* 0x0000000b3e3b7c11 */ /* 0x000fe400080f143f */
[----:B------:R-:W-:Y:S01]  /*1530*/  LEA R66, P0, R68, UR10, 0x2 ;  /* 0x0000000a44427c11 */ /* 0x000fe2000f8010ff */
[----:B------:R-:W5:Y:S01]  /*1540*/  LDG.E R57, desc[UR8][R56.64] ;  /* 0x0000000838397981 */ /* 0x000f62000c1e1900 */
[----:B------:R-:W-:Y:S02]  /*1550*/  LEA R62, P2, R86, UR10, 0x2 ;  /* 0x0000000a563e7c11 */ /* 0x000fe4000f8410ff */
[----:B------:R-:W-:Y:S01]  /*1560*/  LEA R60, P3, R88, UR10, 0x2 ;  /* 0x0000000a583c7c11 */ /* 0x000fe2000f8610ff */
[----:B------:R-:W5:Y:S01]  /*1570*/  LDG.E R59, desc[UR8][R58.64] ;  /* 0x000000083a3b7981 */ /* 0x000f62000c1e1900 */
[----:B------:R-:W-:-:S02]  /*1580*/  LEA.HI.X R67, R68, UR11, R69, 0x2, P0 ;  /* 0x0000000b44437c11 */ /* 0x000fc400080f1445 */
[----:B------:R-:W-:Y:S02]  /*1590*/  LEA.HI.X R65, R70, UR11, R71, 0x2, P1 ;  /* 0x0000000b46417c11 */ /* 0x000fe400088f1447 */
[----:B------:R-:W-:Y:S02]  /*15a0*/  LEA.HI.X R63, R86, UR11, R87, 0x2, P2 ;  /* 0x0000000b563f7c11 */ /* 0x000fe400090f1457 */
[----:B------:R-:W-:Y:S01]  /*15b0*/  LEA.HI.X R61, R88, UR11, R89, 0x2, P3 ;  /* 0x0000000b583d7c11 */ /* 0x000fe200098f1459 */
[----:B------:R-:W5:Y:S04]  /*15c0*/  LDG.E R67, desc[UR8][R66.64] ;  /* 0x0000000842437981 */ /* 0x000f68000c1e1900 */
[----:B------:R-:W5:Y:S04]  /*15d0*/  LDG.E R65, desc[UR8][R64.64] ;  /* 0x0000000840417981 */ /* 0x000f68000c1e1900 */
[----:B------:R-:W5:Y:S04]  /*15e0*/  LDG.E R63, desc[UR8][R62.64] ;  /* 0x000000083e3f7981 */ /* 0x000f68000c1e1900 */
[----:B------:R-:W5:Y:S01]  /*15f0*/  LDG.E R61, desc[UR8][R60.64] ;  /* 0x000000083c3d7981 */ /* 0x000f62000c1e1900 */
[----:B------:R-:W-:-:S13]  /*1600*/  ISETP.GT.U32.AND P0, PT, R84, 0x1f, PT ;  /* 0x0000001f5400780c */ /* 0x000fda0003f04070 */
[----:B-1----:R-:W-:Y:S02]  /*1610*/  @!P0 LEA R6, R84, R79, 0xa ;  /* 0x0000004f54068211 */ /* 0x002fe400078e50ff */
[----:B----4-:R-:W-:Y:S01]  /*1620*/  LEA R8, R77, R80, 0x2 ;  /* 0x000000504d087211 */ /* 0x010fe200078e10ff */
[----:B--2---:R-:W-:Y:S04]  /*1630*/  STS [R2+UR6+0x8080], R5 ;  /* 0x0080800502007988 */ /* 0x004fe80008000806 */
[----:B---3--:R-:W-:Y:S04]  /*1640*/  STS [R2+UR6+0x8484], R7 ;  /* 0x0084840702007988 */ /* 0x008fe80008000806 */
        /* <DEDUP_REMOVED lines=31> */
[----:B------:R-:W-:Y:S04]  /*1840*/  STS [R72+0x400], RZ ;  /* 0x000400ff48007388 */ /* 0x000fe80000000800 */
[----:B------:R-:W-:Y:S04]  /*1850*/  STS [R72+0x800], RZ ;  /* 0x000800ff48007388 */ /* 0x000fe80000000800 */
[----:B------:R-:W-:Y:S04]  /*1860*/  STS [R72+0xc00], RZ ;  /* 0x000c00ff48007388 */ /* 0x000fe80000000800 */
[----:B------:R-:W-:Y:S01]  /*1870*/  @!P0 STS [R6+0x8480], RZ ;  /* 0x008480ff06008388 */ /* 0x000fe20000000800 */
[----:B------:R-:W-:Y:S06]  /*1880*/  BAR.SYNC.DEFER_BLOCKING 0x0 ;  /* 0x0000000000007b1d */ /* 0x000fec0000010000 */
[----:B------:R-:W1:Y:S04]  /*1890*/  LDS R4, [R8+0x8080] ;  /* 0x0080800008047984 */ /* 0x000e680000000800 */
[----:B------:R-:W2:Y:S04]  /*18a0*/  LDS R5, [R8+0x80a0] ;  /* 0x0080a00008057984 */ /* 0x000ea80000000800 */
[----:B------:R-:W3:Y:S04]  /*18b0*/  LDS R7, [R8+0x80c0] ;  /* 0x0080c00008077984 */ /* 0x000ee80000000800 */
[----:B------:R-:W4:Y:S04]  /*18c0*/  LDS R9, [R8+0x80e0] ;  /* 0x0080e00008097984 */ /* 0x000f280000000800 */
[----:B------:R-:W5:Y:S04]  /*18d0*/  LDS R11, [R8+0x8100] ;  /* 0x00810000080b7984 */ /* 0x000f680000000800 */
[----:B------:R-:W0:Y:S04]  /*18e0*/  LDS R13, [R8+0x8120] ;  /* 0x00812000080d7984 */ /* 0x000e280000000800 */
[----:B------:R-:W0:Y:S04]  /*18f0*/  LDS R15, [R8+0x8140] ;  /* 0x00814000080f7984 */ /* 0x000e280000000800 */
[----:B------:R-:W0:Y:S04]  /*1900*/  LDS R17, [R8+0x8160] ;  /* 0x0081600008117984 */ /* 0x000e280000000800 */
[----:B------:R-:W0:Y:S04]  /*1910*/  LDS R19, [R8+0x8180] ;  /* 0x0081800008137984 */ /* 0x000e280000000800 */
[----:B------:R-:W0:Y:S01]  /*1920*/  LDS R21, [R8+0x81a0] ;  /* 0x0081a00008157984 */ /* 0x000e220000000800 */
[----:B-1----:R-:W-:-:S03]  /*1930*/  FFMA R4, R4, R4, RZ ;  /* 0x0000000404047223 */ /* 0x002fc600000000ff */
        /* <DEDUP_REMOVED lines=9> */
[----:B0-----:R-:W-:-:S03]  /*19d0*/  FFMA R4, R13, R13, R4 ;  /* 0x0000000d0d047223 */ /* 0x001fc60000000004 */
[----:B------:R-:W0:Y:S01]  /*19e0*/  LDS R13, [R8+0x8260] ;  /* 0x00826000080d7984 */ /* 0x000e220000000800 */
[----:B------:R-:W-:-:S03]  /*19f0*/  FFMA R4, R15, R15, R4 ;  /* 0x0000000f0f047223 */ /* 0x000fc60000000004 */
[----:B------:R-:W0:Y:S01]  /*1a00*/  LDS R15, [R8+0x8280] ;  /* 0x00828000080f7984 */ /* 0x000e220000000800 */
[----:B------:R-:W-:-:S03]  /*1a10*/  FFMA R4, R17, R17, R4 ;  /* 0x0000001111047223 */ /* 0x000fc60000000004 */
[----:B------:R-:W0:Y:S01]  /*1a20*/  LDS R17, [R8+0x82a0] ;  /* 0x0082a00008117984 */ /* 0x000e220000000800 */
[----:B------:R-:W-:-:S03]  /*1a30*/  FFMA R4, R19, R19, R4 ;  /* 0x0000001313047223 */ /* 0x000fc60000000004 */
[----:B------:R-:W0:Y:S01]  /*1a40*/  LDS R19, [R8+0x82c0] ;  /* 0x0082c00008137984 */ /* 0x000e220000000800 */
        /* <DEDUP_REMOVED lines=26> */
[----:B---3--:R-:W-:-:S04]  /*1bf0*/  FFMA R4, R7, R7, R4 ;  /* 0x0000000707047223 */ /* 0x008fc80000000004 */
[----:B----4-:R-:W-:-:S04]  /*1c00*/  FFMA R4, R9, R9, R4 ;  /* 0x0000000909047223 */ /* 0x010fc80000000004 */
[----:B-----5:R-:W-:-:S04]  /*1c10*/  FFMA R4, R11, R11, R4 ;  /* 0x0000000b0b047223 */ /* 0x020fc80000000004 */
[----:B0-----:R-:W-:-:S04]  /*1c20*/  FFMA R4, R13, R13, R4 ;  /* 0x0000000d0d047223 */ /* 0x001fc80000000004 */
[----:B------:R-:W-:-:S04]  /*1c30*/  FFMA R4, R15, R15, R4 ;  /* 0x0000000f0f047223 */ /* 0x000fc80000000004 */
[----:B------:R-:W-:-:S04]  /*1c40*/  FFMA R4, R17, R17, R4 ;  /* 0x0000001111047223 */ /* 0x000fc80000000004 */
[----:B------:R-:W-:-:S04]  /*1c50*/  FFMA R4, R19, R19, R4 ;  /* 0x0000001313047223 */ /* 0x000fc80000000004 */
[----:B------:R-:W-:-:S04]  /*1c60*/  FFMA R4, R21, R21, R4 ;  /* 0x0000001515047223 */ /* 0x000fc80000000004 */
[----:B-1----:R-:W-:-:S04]  /*1c70*/  FFMA R4, R23, R23, R4 ;  /* 0x0000001717047223 */ /* 0x002fc80000000004 */
[----:B--2---:R-:W-:-:S05]  /*1c80*/  FFMA R4, R5, R5, R4 ;  /* 0x0000000505047223 */ /* 0x004fca0000000004 */
[----:B------:R-:W0:Y:S02]  /*1c90*/  SHFL.BFLY PT, R5, R4, 0x1, 0x1f ;  /* 0x0c201f0004057f89 */ /* 0x000e2400000e0000 */
[----:B0-----:R-:W-:-:S05]  /*1ca0*/  FADD R5, R4, R5 ;  /* 0x0000000504057221 */ /* 0x001fca0000000000 */
[----:B------:R-:W0:Y:S01]  /*1cb0*/  SHFL.BFLY PT, R6, R5, 0x2, 0x1f ;  /* 0x0c401f0005067f89 */ /* 0x000e2200000e0000 */
[----:B------:R-:W-:Y:S01]  /*1cc0*/  ISETP.NE.AND P0, PT, R77, RZ, PT ;  /* 0x000000ff4d00720c */ /* 0x000fe20003f05270 */
[----:B0-----:R-:W-:-:S05]  /*1cd0*/  FADD R6, R5, R6 ;  /* 0x0000000605067221 */ /* 0x001fca0000000000 */
[----:B------:R-:W0:Y:S02]  /*1ce0*/  SHFL.BFLY PT, R7, R6, 0x4, 0x1f ;  /* 0x0c801f0006077f89 */ /* 0x000e2400000e0000 */
[----:B0-----:R-:W-:-:S05]  /*1cf0*/  FADD R7, R6, R7 ;  /* 0x0000000706077221 */ /* 0x001fca0000000000 */
[----:B------:R-:W-:Y:S04]  /*1d00*/  @!P0 STS [R80+0x8480], R7 ;  /* 0x0084800750008388 */ /* 0x000fe80000000800 */
[----:B------:R-:W-:Y:S04]  /*1d10*/  LDS.128 R20, [R74] ;  /* 0x000000004a147984 */ /* 0x000fe80000000c00 */
[----:B------:R-:W0:Y:S04]  /*1d20*/  LDS.64 R118, [R75+0x9898] ;  /* 0x009898004b767984 */ /* 0x000e280000000a00 */
[----:B------:R-:W1:Y:S04]  /*1d30*/  LDS.128 R56, [R74+0x400] ;  /* 0x000400004a387984 */ /* 0x000e680000000c00 */
[----:B------:R-:W2:Y:S04]  /*1d40*/  LDS.128 R12, [R75+0x8080] ;  /* 0x008080004b0c7984 */ /* 0x000ea80000000c00 */
[----:B------:R-:W3:Y:S04]  /*1d50*/  LDS R113, [R75+0x8c8c] ;  /* 0x008c8c004b717984 */ /* 0x000ee80000000800 */
[----:B------:R-:W4:Y:S04]  /*1d60*/  LDS.64 R106, [R75+0x8888] ;  /* 0x008888004b6a7984 */ /* 0x000f280000000a00 */
[----:B------:R-:W5:Y:S04]  /*1d70*/  LDS.128 R28, [R75+0x8480] ;  /* 0x008480004b1c7984 */ /* 0x000f680000000c00 */
[----:B------:R-:W5:Y:S04]  /*1d80*/  LDS.128 R40, [R75+0x9490] ;  /* 0x009490004b287984 */ /* 0x000f680000000c00 */
[----:B------:R-:W5:Y:S04]  /*1d90*/  LDS.128 R52, [R75+0x9090] ;  /* 0x009090004b347984 */ /* 0x000f680000000c00 */
[----:B------:R-:W5:Y:S04]  /*1da0*/  LDS R16, [R75+0x9c9c] ;  /* 0x009c9c004b107984 */ /* 0x000f680000000800 */
[----:B------:R-:W5:Y:S04]  /*1db0*/  LDS.128 R32, [R75+0x8c90] ;  /* 0x008c90004b207984 */ /* 0x000f680000000c00 */
[----:B------:R-:W5:Y:S04]  /*1dc0*/  LDS.128 R48, [R75+0x9ca0] ;  /* 0x009ca0004b307984 */ /* 0x000f680000000c00 */
[----:B------:R-:W5:Y:S01]  /*1dd0*/  LDS.64 R98, [R74+0x808] ;  /* 0x000808004a627984 */ /* 0x000f620000000a00 */
[----:B0-----:R-:W-:-:S03]  /*1de0*/  FFMA R8, R20, R118, RZ ;  /* 0x0000007614087223 */ /* 0x001fc600000000ff */
[----:B------:R-:W0:Y:S04]  /*1df0*/  LDS.128 R24, [R74+0x1010] ;  /* 0x001010004a187984 */ /* 0x000e280000000c00 */
[----:B------:R-:W0:Y:S01]  /*1e00*/  LDS.128 R64, [R74+0x1410] ;  /* 0x001410004a407984 */ /* 0x000e220000000c00 */
[----:B-1----:R-:W-:-:S03]  /*1e10*/  FFMA R56, R21, R119, R8 ;  /* 0x0000007715387223 */ /* 0x002fc60000000008 */
[----:B------:R-:W1:Y:S04]  /*1e20*/  LDS.64 R8, [R74+0x1818] ;  /* 0x001818004a087984 */ /* 0x000e680000000a00 */
[----:B------:R-:W1:Y:S04]  /*1e30*/  LDS R97, [R74+0xc0c] ;  /* 0x000c0c004a617984 */ /* 0x000e680000000800 */
[----:B------:R-:W1:Y:S01]  /*1e40*/  LDS R17, [R74+0x1c1c] ;  /* 0x001c1c004a117984 */ /* 0x000e620000000800 */
[C---:B--2---:R-:W-:Y:S01]  /*1e50*/  FFMA R4, R20.reuse, R12, RZ ;  /* 0x0000000c14047223 */ /* 0x044fe200000000ff */
[C---:B---3--:R-:W-:Y:S01]  /*1e60*/  FFMA R5, R20.reuse, R113, RZ ;  /* 0x0000007114057223 */ /* 0x048fe200000000ff */
[C---:B----4-:R-:W-:Y:S01]  /*1e70*/  FFMA R6, R20.reuse, R106, RZ ;  /* 0x0000006a14067223 */ /* 0x050fe200000000ff */
[C---:B-----5:R-:W-:Y:S01]  /*1e80*/  FFMA R38, R20.reuse, R29, RZ ;  /* 0x0000001d14267223 */ /* 0x060fe200000000ff */
[C---:B------:R-:W-:Y:S01]  /*1e90*/  FFMA R7, R20.reuse, R41, RZ ;  /* 0x0000002914077223 */ /* 0x040fe200000000ff */
[C---:B------:R-:W-:Y:S01]  /*1ea0*/  FFMA R44, R20.reuse, R52, RZ ;  /* 0x00000034142c7223 */ /* 0x040fe200000000ff */
[C---:B------:R-:W-:Y:S01]  /*1eb0*/  FFMA R121, R21.reuse, R13, R4 ;  /* 0x0000000d15797223 */ /* 0x040fe20000000004 */
[----:B------:R-:W-:Y:S01]  /*1ec0*/  FFMA R93, R20, R16, RZ ;  /* 0x00000010145d7223 */ /* 0x000fe200000000ff */
[----:B------:R-:W-:Y:S01]  /*1ed0*/  FFMA R20, R21, R107, R6 ;  /* 0x0000006b15147223 */ /* 0x000fe20000000006 */
[C---:B------:R-:W-:Y:S01]  /*1ee0*/  FFMA R4, R57.reuse, R106, RZ ;  /* 0x0000006a39047223 */ /* 0x040fe200000000ff */
[----:B------:R-:W-:Y:S01]  /*1ef0*/  FFMA R6, R57, R118, RZ ;  /* 0x0000007639067223 */ /* 0x000fe200000000ff */
[----:B------:R-:W-:Y:S01]  /*1f00*/  FFMA R110, R21, R32, R5 ;  /* 0x00000020156e7223 */ /* 0x000fe20000000005 */
[----:B------:R-:W-:Y:S01]  /*1f10*/  FFMA R5, R57, R113, RZ ;  /* 0x0000007139057223 */ /* 0x000fe200000000ff */
[C---:B------:R-:W-:Y:S01]  /*1f20*/  FFMA R28, R21.reuse, R42, R7 ;  /* 0x0000002a151c7223 */ /* 0x040fe20000000007 */
[C---:B------:R-:W-:Y:S01]  /*1f30*/  FFMA R38, R21.reuse, R30, R38 ;  /* 0x0000001e15267223 */ /* 0x040fe20000000026 */
[C---:B------:R-:W-:Y:S01]  /*1f40*/  FFMA R44, R21.reuse, R53, R44 ;  /* 0x00000035152c7223 */ /* 0x040fe2000000002c */
[----:B------:R-:W-:Y:S01]  /*1f50*/  FFMA R93, R21, R48, R93 ;  /* 0x00000030155d7223 */ /* 0x000fe2000000005d */
[----:B------:R-:W-:Y:S01]  /*1f60*/  FFMA R46, R12, R57, RZ ;  /* 0x000000390c2e7223 */ /* 0x000fe200000000ff */
[C---:B------:R-:W-:Y:S01]  /*1f70*/  FFMA R39, R57.reuse, R29, RZ ;  /* 0x0000001d39277223 */ /* 0x040fe200000000ff */
[C---:B------:R-:W-:Y:S01]  /*1f80*/  FFMA R100, R57.reuse, R52, RZ ;  /* 0x0000003439647223 */ /* 0x040fe200000000ff */
[CC--:B------:R-:W-:Y:S01]  /*1f90*/  FFMA R85, R57.reuse, R41.reuse, RZ ;  /* 0x0000002939557223 */ /* 0x0c0fe200000000ff */
[----:B------:R-:W-:Y:S01]  /*1fa0*/  FFMA R7, R57, R16, RZ ;  /* 0x0000001039077223 */ /* 0x000fe200000000ff */
[-C--:B------:R-:W-:Y:S01]  /*1fb0*/  FFMA R36, R32, R58.reuse, R5 ;  /* 0x0000003a20247223 */ /* 0x080fe20000000005 */
[-C--:B------:R-:W-:Y:S01]  /*1fc0*/  FFMA R57, R107, R58.reuse, R4 ;  /* 0x0000003a6b397223 */ /* 0x080fe20000000004 */
[----:B------:R-:W-:Y:S01]  /*1fd0*/  FFMA R21, R119, R58, R6 ;  /* 0x0000003a77157223 */ /* 0x000fe20000000006 */
[----:B------:R-:W-:Y:S01]  /*1fe0*/  FFMA R4, R29, R98, RZ ;  /* 0x000000621d047223 */ /* 0x000fe200000000ff */
[C---:B------:R-:W-:Y:S01]  /*1ff0*/  FFMA R6, R98.reuse, R52, RZ ;  /* 0x0000003462067223 */ /* 0x040fe200000000ff */
[----:B------:R-:W-:Y:S01]  /*2000*/  FFMA R5, R98, R41, RZ ;  /* 0x0000002962057223 */ /* 0x000fe200000000ff */
[----:B------:R-:W-:Y:S01]  /*2010*/  FFMA R46, R13, R58, R46 ;  /* 0x0000003a0d2e7223 */ /* 0x000fe2000000002e */
[C---:B------:R-:W-:Y:S01]  /*2020*/  FFMA R39, R58.reuse, R30, R39 ;  /* 0x0000001e3a277223 */ /* 0x040fe20000000027 */
[----:B------:R-:W-:Y:S01]  /*2030*/  FFMA R100, R53, R58, R100 ;  /* 0x0000003a35647223 */ /* 0x000fe20000000064 */
[----:B------:R-:W-:Y:S01]  /*2040*/  FFMA R85, R58, R42, R85 ;  /* 0x0000002a3a557223 */ /* 0x000fe20000000055 */
[----:B------:R-:W-:Y:S01]  /*2050*/  FFMA R94, R48, R58, R7 ;  /* 0x0000003a305e7223 */ /* 0x000fe20000000007 */
[----:B------:R-:W-:Y:S01]  /*2060*/  FFMA R116, R12, R98, RZ ;  /* 0x000000620c747223 */ /* 0x000fe200000000ff */
[C---:B------:R-:W-:Y:S01]  /*2070*/  FFMA R58, R98.reuse, R106, RZ ;  /* 0x0000006a623a7223 */ /* 0x040fe200000000ff */
[C---:B------:R-:W-:Y:S01]  /*2080*/  FFMA R111, R98.reuse, R113, RZ ;  /* 0x00000071626f7223 */ /* 0x040fe200000000ff */
[C---:B------:R-:W-:Y:S01]  /*2090*/  FFMA R10, R98.reuse, R118, RZ ;  /* 0x00000076620a7223 */ /* 0x040fe200000000ff */
[C---:B------:R-:W-:Y:S01]  /*20a0*/  FFMA R37, R99.reuse, R30, R4 ;  /* 0x0000001e63257223 */ /* 0x040fe20000000004 */
[C---:B------:R-:W-:Y:S01]  /*20b0*/  FFMA R105, R99.reuse, R53, R6 ;  /* 0x0000003563697223 */ /* 0x040fe20000000006 */
[----:B------:R-:W-:Y:S01]  /*20c0*/  FFMA R90, R99, R42, R5 ;  /* 0x0000002a635a7223 */ /* 0x000fe20000000005 */
[----:B------:R-:W-:Y:S01]  /*20d0*/  FFMA R7, R98, R16, RZ ;  /* 0x0000001062077223 */ /* 0x000fe200000000ff */
[-C--:B0-----:R-:W-:Y:S01]  /*20e0*/  FFMA R120, R12, R24.reuse, RZ ;  /* 0x000000180c787223 */ /* 0x081fe200000000ff */
[-C--:B------:R-:W-:Y:S01]  /*20f0*/  FFMA R68, R29, R24.reuse, RZ ;  /* 0x000000181d447223 */ /* 0x080fe200000000ff */
[----:B------:R-:W-:Y:S01]  /*2100*/  FFMA R109, R113, R24, RZ ;  /* 0x00000018716d7223 */ /* 0x000fe200000000ff */
[C---:B------:R-:W-:Y:S01]  /*2110*/  FFMA R6, R24.reuse, R52, RZ ;  /* 0x0000003418067223 */ /* 0x040fe200000000ff */
[----:B------:R-:W-:Y:S01]  /*2120*/  FFMA R5, R24, R41, RZ ;  /* 0x0000002918057223 */ /* 0x000fe200000000ff */
[----:B------:R-:W-:Y:S01]  /*2130*/  FFMA R4, R106, R24, RZ ;  /* 0x000000186a047223 */ /* 0x000fe200000000ff */
[C---:B------:R-:W-:Y:S01]  /*2140*/  FFMA R70, R24.reuse, R118, RZ ;  /* 0x0000007618467223 */ /* 0x040fe200000000ff */
[----:B------:R-:W-:Y:S01]  /*2150*/  FFMA R95, R24, R16, RZ ;  /* 0x00000010185f7223 */ /* 0x000fe200000000ff */
[----:B------:R-:W-:Y:S01]  /*2160*/  FFMA R116, R13, R99, R116 ;  /* 0x000000630d747223 */ /* 0x000fe20000000074 */
[C---:B------:R-:W-:Y:S01]  /*2170*/  FFMA R58, R99.reuse, R107, R58 ;  /* 0x0000006b633a7223 */ /* 0x040fe2000000003a */
[C---:B------:R-:W-:Y:S01]  /*2180*/  FFMA R111, R99.reuse, R32, R111 ;  /* 0x00000020636f7223 */ /* 0x040fe2000000006f */
[C---:B------:R-:W-:Y:S01]  /*2190*/  FFMA R64, R99.reuse, R119, R10 ;  /* 0x0000007763407223 */ /* 0x040fe2000000000a */
[----:B------:R-:W-:Y:S01]  /*21a0*/  FFMA R99, R99, R48, R7 ;  /* 0x0000003063637223 */ /* 0x000fe20000000007 */
[----:B------:R-:W-:Y:S01]  /*21b0*/  FFMA R120, R13, R25, R120 ;  /* 0x000000190d787223 */ /* 0x000fe20000000078 */
[C---:B------:R-:W-:Y:S01]  /*21c0*/  FFMA R68, R25.reuse, R30, R68 ;  /* 0x0000001e19447223 */ /* 0x040fe20000000044 */
[C---:B------:R-:W-:Y:S01]  /*21d0*/  FFMA R109, R25.reuse, R32, R109 ;  /* 0x00000020196d7223 */ /* 0x040fe2000000006d */
[C---:B------:R-:W-:Y:S01]  /*21e0*/  FFMA R101, R25.reuse, R53, R6 ;  /* 0x0000003519657223 */ /* 0x040fe20000000006 */
[----:B------:R-:W-:Y:S01]  /*21f0*/  FFMA R86, R25, R42, R5 ;  /* 0x0000002a19567223 */ /* 0x000fe20000000005 */
[----:B------:R-:W-:Y:S01]  /*2200*/  FFMA R69, R107, R25, R4 ;  /* 0x000000196b457223 */ /* 0x000fe20000000004 */
[C---:B------:R-:W-:Y:S01]  /*2210*/  FFMA R70, R25.reuse, R119, R70 ;  /* 0x0000007719467223 */ /* 0x040fe20000000046 */
[----:B------:R-:W-:Y:S01]  /*2220*/  FFMA R95, R25, R48, R95 ;  /* 0x00000030195f7223 */ /* 0x000fe2000000005f */
[-C--:B------:R-:W-:Y:S01]  /*2230*/  FFMA R24, R12, R65.reuse, RZ ;  /* 0x000000410c187223 */ /* 0x080fe200000000ff */
[-C--:B------:R-:W-:Y:S01]  /*2240*/  FFMA R25, R29, R65.reuse, RZ ;  /* 0x000000411d197223 */ /* 0x080fe200000000ff */
[-C--:B------:R-:W-:Y:S01]  /*2250*/  FFMA R4, R106, R65.reuse, RZ ;  /* 0x000000416a047223 */ /* 0x080fe200000000ff */
[-C--:B------:R-:W-:Y:S01]  /*2260*/  FFMA R5, R113, R65.reuse, RZ ;  /* 0x0000004171057223 */ /* 0x080fe200000000ff */
[----:B------:R-:W-:Y:S01]  /*2270*/  FFMA R102, R52, R65, RZ ;  /* 0x0000004134667223 */ /* 0x000fe200000000ff */
[C---:B------:R-:W-:Y:S01]  /*2280*/  FFMA R87, R65.reuse, R41, RZ ;  /* 0x0000002941577223 */ /* 0x040fe200000000ff */
[C---:B------:R-:W-:Y:S01]  /*2290*/  FFMA R6, R65.reuse, R118, RZ ;  /* 0x0000007641067223 */ /* 0x040fe200000000ff */
[----:B------:R-:W-:Y:S01]  /*22a0*/  FFMA R7, R65, R16, RZ ;  /* 0x0000001041077223 */ /* 0x000fe200000000ff */
[-C--:B------:R-:W-:Y:S01]  /*22b0*/  FFMA R24, R13, R66.reuse, R24 ;  /* 0x000000420d187223 */ /* 0x080fe20000000018 */
[-C--:B------:R-:W-:Y:S01]  /*22c0*/  FFMA R25, R30, R66.reuse, R25 ;  /* 0x000000421e197223 */ /* 0x080fe20000000019 */
[-C--:B------:R-:W-:Y:S01]  /*22d0*/  FFMA R65, R107, R66.reuse, R4 ;  /* 0x000000426b417223 */ /* 0x080fe20000000004 */
[-C--:B------:R-:W-:Y:S01]  /*22e0*/  FFMA R108, R32, R66.reuse, R5 ;  /* 0x00000042206c7223 */ /* 0x080fe20000000005 */
[----:B------:R-:W-:Y:S01]  /*22f0*/  FFMA R102, R53, R66, R102 ;  /* 0x0000004235667223 */ /* 0x000fe20000000066 */
[----:B------:R-:W-:Y:S01]  /*2300*/  FFMA R87, R66, R42, R87 ;  /* 0x0000002a42577223 */ /* 0x000fe20000000057 */
[-C--:B------:R-:W-:Y:S01]  /*2310*/  FFMA R83, R119, R66.reuse, R6 ;  /* 0x0000004277537223 */ /* 0x080fe20000000006 */
[----:B------:R-:W-:Y:S01]  /*2320*/  FFMA R96, R48, R66, R7 ;  /* 0x0000004230607223 */ /* 0x000fe20000000007 */
[-C--:B-1----:R-:W-:Y:S01]  /*2330*/  FFMA R10, R12, R8.reuse, RZ ;  /* 0x000000080c0a7223 */ /* 0x082fe200000000ff */
[-C--:B------:R-:W-:Y:S01]  /*2340*/  FFMA R11, R113, R8.reuse, RZ ;  /* 0x00000008710b7223 */ /* 0x080fe200000000ff */
[-C--:B------:R-:W-:Y:S01]  /*2350*/  FFMA R40, R52, R8.reuse, RZ ;  /* 0x0000000834287223 */ /* 0x080fe200000000ff */
[-C--:B------:R-:W-:Y:S01]  /*2360*/  FFMA R18, R29, R8.reuse, RZ ;  /* 0x000000081d127223 */ /* 0x080fe200000000ff */
[-C--:B------:R-:W-:Y:S01]  /*2370*/  FFMA R66, R106, R8.reuse, RZ ;  /* 0x000000086a427223 */ /* 0x080fe200000000ff */
[----:B------:R-:W-:Y:S01]  /*2380*/  FFMA R19, R41, R8, RZ ;  /* 0x0000000829137223 */ /* 0x000fe200000000ff */
[C---:B------:R-:W-:Y:S01]  /*2390*/  FFMA R60, R8.reuse, R118, RZ ;  /* 0x00000076083c7223 */ /* 0x040fe200000000ff */
[----:B------:R-:W-:Y:S01]  /*23a0*/  FFMA R47, R8, R16, RZ ;  /* 0x00000010082f7223 */ /* 0x000fe200000000ff */
[-C--:B------:R-:W-:Y:S01]  /*23b0*/  FFMA R45, R53, R9.reuse, R40 ;  /* 0x00000009352d7223 */ /* 0x080fe20000000028 */
[-C--:B------:R-:W-:Y:S01]  /*23c0*/  FFMA R115, R13, R9.reuse, R10 ;  /* 0x000000090d737223 */ /* 0x080fe2000000000a */
[----:B------:R-:W-:Y:S01]  /*23d0*/  FFMA R71, R9, R30, R18 ;  /* 0x0000001e09477223 */ /* 0x000fe20000000012 */
[----:B------:R-:W-:Y:S01]  /*23e0*/  FFMA R66, R107, R9, R66 ;  /* 0x000000096b427223 */ /* 0x000fe20000000042 */
[C---:B------:R-:W-:Y:S01]  /*23f0*/  FFMA R114, R9.reuse, R32, R11 ;  /* 0x0000002009727223 */ /* 0x040fe2000000000b */
[C---:B------:R-:W-:Y:S01]  /*2400*/  FFMA R92, R9.reuse, R42, R19 ;  /* 0x0000002a095c7223 */ /* 0x040fe20000000013 */
[C---:B------:R-:W-:Y:S01]  /*2410*/  FFMA R91, R9.reuse, R119, R60 ;  /* 0x00000077095b7223 */ /* 0x040fe2000000003c */
[----:B------:R-:W-:Y:S01]  /*2420*/  FFMA R40, R9, R48, R47 ;  /* 0x0000003009287223 */ /* 0x000fe2000000002f */
[----:B------:R-:W0:Y:S01]  /*2430*/  LDS.128 R4, [R74+0xc10] ;  /* 0x000c10004a047984 */ /* 0x000e220000000c00 */
[C---:B------:R-:W-:Y:S01]  /*2440*/  FFMA R112, R29.reuse, R97, RZ ;  /* 0x000000611d707223 */ /* 0x040fe200000000ff */
[----:B------:R-:W-:Y:S01]  /*2450*/  FFMA R47, R29, R17, RZ ;  /* 0x000000111d2f7223 */ /* 0x000fe200000000ff */
[C---:B------:R-:W-:Y:S01]  /*2460*/  FFMA R29, R12.reuse, R97, RZ ;  /* 0x000000610c1d7223 */ /* 0x040fe200000000ff */
[----:B------:R-:W1:Y:S01]  /*2470*/  LDS.128 R8, [R74+0x1c20] ;  /* 0x001c20004a087984 */ /* 0x000e620000000c00 */
[-C--:B------:R-:W-:Y:S01]  /*2480*/  FFMA R117, R12, R17.reuse, RZ ;  /* 0x000000110c757223 */ /* 0x080fe200000000ff */
[C---:B------:R-:W-:Y:S01]  /*2490*/  FFMA R103, R97.reuse, R52, RZ ;  /* 0x0000003461677223 */ /* 0x040fe200000000ff */
[----:B------:R-:W-:Y:S01]  /*24a0*/  FFMA R104, R52, R17, RZ ;  /* 0x0000001134687223 */ /* 0x000fe200000000ff */
[----:B------:R-:W-:Y:S01]  /*24b0*/  FFMA R88, R97, R41, RZ ;  /* 0x0000002961587223 */ /* 0x000fe200000000ff */
[----:B------:R-:W-:Y:S01]  /*24c0*/  FFMA R89, R41, R17, RZ ;  /* 0x0000001129597223 */ /* 0x000fe200000000ff */
[C---:B------:R-:W-:Y:S01]  /*24d0*/  FFMA R12, R106.reuse, R97, RZ ;  /* 0x000000616a0c7223 */ /* 0x040fe200000000ff */
[C---:B------:R-:W-:Y:S01]  /*24e0*/  FFMA R122, R97.reuse, R113, RZ ;  /* 0x00000071617a7223 */ /* 0x040fe200000000ff */
[C---:B------:R-:W-:Y:S01]  /*24f0*/  FFMA R52, R97.reuse, R118, RZ ;  /* 0x0000007661347223 */ /* 0x040fe200000000ff */
[-C--:B------:R-:W-:Y:S01]  /*2500*/  FFMA R97, R97, R16.reuse, RZ ;  /* 0x0000001061617223 */ /* 0x080fe200000000ff */
[-C--:B------:R-:W-:Y:S01]  /*2510*/  FFMA R106, R106, R17.reuse, RZ ;  /* 0x000000116a6a7223 */ /* 0x080fe200000000ff */
[-C--:B------:R-:W-:Y:S01]  /*2520*/  FFMA R113, R113, R17.reuse, RZ ;  /* 0x0000001171717223 */ /* 0x080fe200000000ff */
[----:B------:R-:W-:Y:S01]  /*2530*/  FFMA R41, R118, R17, RZ ;  /* 0x0000001176297223 */ /* 0x000fe200000000ff */
[----:B------:R-:W-:Y:S01]  /*2540*/  FFMA R98, R17, R16, RZ ;  /* 0x0000001011627223 */ /* 0x000fe200000000ff */
[----:B------:R-:W2:Y:S04]  /*2550*/  LDS.128 R60, [R74+0x810] ;  /* 0x000810004a3c7984 */ /* 0x000ea80000000c00 */
[----:B------:R-:W3:Y:S01]  /*2560*/  LDS.128 R16, [R74+0x1820] ;  /* 0x001820004a107984 */ /* 0x000ee20000000c00 */
[----:B------:R-:W-:Y:S01]  /*2570*/  FFMA R121, R22, R14, R121 ;  /* 0x0000000e16797223 */ /* 0x000fe20000000079 */
[----:B------:R-:W-:Y:S01]  /*2580*/  FFMA R120, R14, R26, R120 ;  /* 0x0000001a0e787223 */ /* 0x000fe20000000078 */
[-C--:B------:R-:W-:Y:S01]  /*2590*/  FFMA R110, R22, R33.reuse, R110 ;  /* 0x00000021166e7223 */ /* 0x080fe2000000006e */
[C---:B------:R-:W-:Y:S01]  /*25a0*/  FFMA R109, R26.reuse, R33, R109 ;  /* 0x000000211a6d7223 */ /* 0x040fe2000000006d */
[----:B------:R-:W-:Y:S01]  /*25b0*/  FFMA R108, R33, R67, R108 ;  /* 0x00000043216c7223 */ /* 0x000fe2000000006c */
[----:B------:R-:W-:Y:S01]  /*25c0*/  FFMA R68, R26, R31, R68 ;  /* 0x0000001f1a447223 */ /* 0x000fe20000000044 */
[----:B------:R-:W-:Y:S01]  /*25d0*/  FFMA R100, R54, R59, R100 ;  /* 0x0000003b36647223 */ /* 0x000fe20000000064 */
[----:B------:R-:W-:Y:S01]  /*25e0*/  FFMA R101, R26, R54, R101 ;  /* 0x000000361a657223 */ /* 0x000fe20000000065 */
[----:B------:R-:W-:Y:S01]  /*25f0*/  FFMA R102, R54, R67, R102 ;  /* 0x0000004336667223 */ /* 0x000fe20000000066 */
[----:B0-----:R-:W-:Y:S01]  /*2600*/  FFMA R118, R13, R4, R29 ;  /* 0x000000040d767223 */ /* 0x001fe2000000001d */
[C---:B------:R-:W-:Y:S01]  /*2610*/  FFMA R29, R4.reuse, R30, R112 ;  /* 0x0000001e041d7223 */ /* 0x040fe20000000070 */
[----:B------:R-:W-:Y:S01]  /*2620*/  FFMA R12, R107, R4, R12 ;  /* 0x000000046b0c7223 */ /* 0x000fe2000000000c */
[----:B-1----:R-:W-:Y:S01]  /*2630*/  FFMA R117, R13, R8, R117 ;  /* 0x000000080d757223 */ /* 0x002fe20000000075 */
[----:B------:R-:W-:Y:S01]  /*2640*/  FFMA R52, R119, R4, R52 ;  /* 0x0000000477347223 */ /* 0x000fe20000000034 */
[----:B------:R-:W-:Y:S01]  /*2650*/  FFMA R112, R4, R32, R122 ;  /* 0x0000002004707223 */ /* 0x000fe2000000007a */
[----:B------:R-:W-:Y:S01]  /*2660*/  FFMA R30, R8, R30, R47 ;  /* 0x0000001e081e7223 */ /* 0x000fe2000000002f */
[-C--:B------:R-:W-:Y:S01]  /*2670*/  FFMA R107, R107, R8.reuse, R106 ;  /* 0x000000086b6b7223 */ /* 0x080fe2000000006a */
[-C--:B------:R-:W-:Y:S01]  /*2680*/  FFMA R113, R32, R8.reuse, R113 ;  /* 0x0000000820717223 */ /* 0x080fe20000000071 */
[----:B------:R-:W-:Y:S01]  /*2690*/  FFMA R104, R53, R8, R104 ;  /* 0x0000000835687223 */ /* 0x000fe20000000068 */
[C---:B------:R-:W-:Y:S01]  /*26a0*/  FFMA R89, R8.reuse, R42, R89 ;  /* 0x0000002a08597223 */ /* 0x040fe20000000059 */
[----:B------:R-:W-:Y:S01]  /*26b0*/  FFMA R119, R119, R8, R41 ;  /* 0x0000000877777223 */ /* 0x000fe20000000029 */
[----:B------:R-:W-:Y:S01]  /*26c0*/  FFMA R98, R8, R48, R98 ;  /* 0x0000003008627223 */ /* 0x000fe20000000062 */
[----:B------:R-:W-:Y:S01]  /*26d0*/  FFMA R103, R53, R4, R103 ;  /* 0x0000000435677223 */ /* 0x000fe20000000067 */
[C---:B------:R-:W-:Y:S01]  /*26e0*/  FFMA R106, R14.reuse, R59, R46 ;  /* 0x0000003b0e6a7223 */ /* 0x040fe2000000002e */
[C---:B------:R-:W-:Y:S01]  /*26f0*/  FFMA R13, R14.reuse, R67, R24 ;  /* 0x000000430e0d7223 */ /* 0x040fe20000000018 */
[C---:B------:R-:W-:Y:S01]  /*2700*/  FFMA R118, R14.reuse, R5, R118 ;  /* 0x000000050e767223 */ /* 0x040fe20000000076 */
[C---:B------:R-:W-:Y:S01]  /*2710*/  FFMA R117, R14.reuse, R9, R117 ;  /* 0x000000090e757223 */ /* 0x040fe20000000075 */
[----:B--2---:R-:W-:Y:S01]  /*2720*/  FFMA R116, R14, R60, R116 ;  /* 0x0000003c0e747223 */ /* 0x004fe20000000074 */
[----:B------:R-:W-:Y:S01]  /*2730*/  FFMA R8, R31, R67, R25 ;  /* 0x000000431f087223 */ /* 0x000fe20000000019 */
[----:B------:R-:W-:Y:S01]  /*2740*/  FFMA R97, R4, R48, R97 ;  /* 0x0000003004617223 */ /* 0x000fe20000000061 */
[----:B---3--:R-:W-:Y:S01]  /*2750*/  FFMA R115, R14, R16, R115 ;  /* 0x000000100e737223 */ /* 0x008fe20000000073 */
[-C--:B------:R-:W-:Y:S01]  /*2760*/  FFMA R32, R22, R31.reuse, R38 ;  /* 0x0000001f16207223 */ /* 0x080fe20000000026 */
[-C--:B------:R-:W-:Y:S01]  /*2770*/  FFMA R24, R59, R31.reuse, R39 ;  /* 0x0000001f3b187223 */ /* 0x080fe20000000027 */
[----:B------:R-:W-:Y:S01]  /*2780*/  FFMA R25, R60, R31, R37 ;  /* 0x0000001f3c197223 */ /* 0x000fe20000000025 */
[----:B------:R-:W-:Y:S01]  /*2790*/  FFMA R14, R33, R59, R36 ;  /* 0x0000003b210e7223 */ /* 0x000fe20000000024 */
[----:B------:R-:W-:Y:S01]  /*27a0*/  FFMA R88, R4, R42, R88 ;  /* 0x0000002a04587223 */ /* 0x000fe20000000058 */
[----:B------:R-:W0:Y:S01]  /*27b0*/  LDS.128 R36, [R75+0x8890] ;  /* 0x008890004b247984 */ /* 0x000e220000000c00 */
[----:B------:R-:W-:Y:S01]  /*27c0*/  FFMA R112, R5, R33, R112 ;  /* 0x0000002105707223 */ /* 0x000fe20000000070 */
[C---:B------:R-:W-:Y:S01]  /*27d0*/  FFMA R113, R33.reuse, R9, R113 ;  /* 0x0000000921717223 */ /* 0x040fe20000000071 */
[C---:B------:R-:W-:Y:S01]  /*27e0*/  FFMA R111, R33.reuse, R60, R111 ;  /* 0x0000003c216f7223 */ /* 0x040fe2000000006f */
[----:B------:R-:W-:Y:S01]  /*27f0*/  FFMA R114, R33, R16, R114 ;  /* 0x0000001021727223 */ /* 0x000fe20000000072 */
[-C--:B------:R-:W-:Y:S01]  /*2800*/  FFMA R4, R5, R31.reuse, R29 ;  /* 0x0000001f05047223 */ /* 0x080fe2000000001d */
[-C--:B------:R-:W-:Y:S01]  /*2810*/  FFMA R48, R9, R31.reuse, R30 ;  /* 0x0000001f09307223 */ /* 0x080fe2000000001e */
[----:B------:R-:W-:Y:S01]  /*2820*/  FFMA R71, R16, R31, R71 ;  /* 0x0000001f10477223 */ /* 0x000fe20000000047 */
[----:B------:R-:W-:Y:S01]  /*2830*/  FFMA R53, R22, R54, R44 ;  /* 0x0000003616357223 */ /* 0x000fe2000000002c */
[C---:B------:R-:W-:Y:S01]  /*2840*/  FFMA R103, R54.reuse, R5, R103 ;  /* 0x0000000536677223 */ /* 0x040fe20000000067 */
[C---:B------:R-:W-:Y:S01]  /*2850*/  FFMA R104, R54.reuse, R9, R104 ;  /* 0x0000000936687223 */ /* 0x040fe20000000068 */
[----:B------:R-:W-:Y:S01]  /*2860*/  FFMA R105, R54, R60, R105 ;  /* 0x0000003c36697223 */ /* 0x000fe20000000069 */
[----:B------:R-:W-:Y:S01]  /*2870*/  FFMA R33, R22, R43, R28 ;  /* 0x0000002b16217223 */ /* 0x000fe2000000001c */
[----:B------:R-:W-:Y:S01]  /*2880*/  FFMA R54, R54, R16, R45 ;  /* 0x0000001036367223 */ /* 0x000fe2000000002d */
[----:B------:R-:W1:Y:S01]  /*2890*/  LDS.128 R28, [R75+0x98a0] ;  /* 0x0098a0004b1c7984 */ /* 0x000e620000000c00 */
[----:B------:R-:W-:Y:S01]  /*28a0*/  FFMA R93, R22, R49, R93 ;  /* 0x00000031165d7223 */ /* 0x000fe2000000005d */
[C---:B------:R-:W-:Y:S01]  /*28b0*/  FFMA R94, R49.reuse, R59, R94 ;  /* 0x0000003b315e7223 */ /* 0x040fe2000000005e */
[C---:B------:R-:W-:Y:S01]  /*28c0*/  FFMA R95, R26.reuse, R49, R95 ;  /* 0x000000311a5f7223 */ /* 0x040fe2000000005f */
[----:B------:R-:W-:Y:S01]  /*28d0*/  FFMA R96, R49, R67, R96 ;  /* 0x0000004331607223 */ /* 0x000fe20000000060 */
[-C--:B------:R-:W-:Y:S01]  /*28e0*/  FFMA R97, R5, R49.reuse, R97 ;  /* 0x0000003105617223 */ /* 0x080fe20000000061 */
[----:B------:R-:W-:Y:S01]  /*28f0*/  FFMA R98, R9, R49, R98 ;  /* 0x0000003109627223 */ /* 0x000fe20000000062 */
[----:B------:R-:W-:Y:S01]  /*2900*/  FFMA R99, R49, R60, R99 ;  /* 0x0000003c31637223 */ /* 0x000fe20000000063 */
[-C--:B------:R-:W-:Y:S01]  /*2910*/  FFMA R85, R59, R43.reuse, R85 ;  /* 0x0000002b3b557223 */ /* 0x080fe20000000055 */
[-C--:B------:R-:W-:Y:S01]  /*2920*/  FFMA R86, R26, R43.reuse, R86 ;  /* 0x0000002b1a567223 */ /* 0x080fe20000000056 */
[-C--:B------:R-:W-:Y:S01]  /*2930*/  FFMA R87, R67, R43.reuse, R87 ;  /* 0x0000002b43577223 */ /* 0x080fe20000000057 */
[-C--:B------:R-:W-:Y:S01]  /*2940*/  FFMA R88, R5, R43.reuse, R88 ;  /* 0x0000002b05587223 */ /* 0x080fe20000000058 */
[-C--:B------:R-:W-:Y:S01]  /*2950*/  FFMA R89, R9, R43.reuse, R89 ;  /* 0x0000002b09597223 */ /* 0x080fe20000000059 */
[-C--:B------:R-:W-:Y:S01]  /*2960*/  FFMA R90, R60, R43.reuse, R90 ;  /* 0x0000002b3c5a7223 */ /* 0x080fe2000000005a */
[----:B------:R-:W-:Y:S01]  /*2970*/  FFMA R92, R16, R43, R92 ;  /* 0x0000002b105c7223 */ /* 0x000fe2000000005c */
[----:B------:R-:W-:Y:S01]  /*2980*/  FFMA R49, R49, R16, R40 ;  /* 0x0000001031317223 */ /* 0x000fe20000000028 */
[----:B------:R-:W2:Y:S04]  /*2990*/  LDS.128 R44, [R74+0x410] ;  /* 0x000410004a2c7984 */ /* 0x000ea80000000c00 */
[----:B------:R-:W3:Y:S01]  /*29a0*/  LDS.128 R40, [R74+0x1420] ;  /* 0x001420004a287984 */ /* 0x000ee20000000c00 */
[-C--:B0-----:R-:W-:Y:S01]  /*29b0*/  FFMA R12, R5, R36.reuse, R12 ;  /* 0x00000024050c7223 */ /* 0x081fe2000000000c */
[----:B------:R-:W-:Y:S01]  /*29c0*/  FFMA R122, R26, R36, R69 ;  /* 0x000000241a7a7223 */ /* 0x000fe20000000045 */
[----:B------:R-:W-:Y:S01]  /*29d0*/  FFMA R66, R36, R16, R66 ;  /* 0x0000001024427223 */ /* 0x000fe20000000042 */
[-C--:B------:R-:W-:Y:S01]  /*29e0*/  FFMA R20, R22, R36.reuse, R20 ;  /* 0x0000002416147223 */ /* 0x080fe20000000014 */
[----:B------:R-:W-:Y:S01]  /*29f0*/  FFMA R57, R36, R59, R57 ;  /* 0x0000003b24397223 */ /* 0x000fe20000000039 */
[-C--:B------:R-:W-:Y:S01]  /*2a00*/  FFMA R58, R60, R36.reuse, R58 ;  /* 0x000000243c3a7223 */ /* 0x080fe2000000003a */
[----:B------:R-:W-:Y:S01]  /*2a10*/  FFMA R65, R36, R67, R65 ;  /* 0x0000004324417223 */ /* 0x000fe20000000041 */
[----:B------:R-:W-:Y:S01]  /*2a20*/  FFMA R107, R9, R36, R107 ;  /* 0x00000024096b7223 */ /* 0x000fe2000000006b */
[----:B------:R-:W-:Y:S01]  /*2a30*/  FFMA R36, R15, R61, R116 ;  /* 0x0000003d0f247223 */ /* 0x000fe20000000074 */
[-C--:B-1----:R-:W-:Y:S01]  /*2a40*/  FFMA R91, R16, R28.reuse, R91 ;  /* 0x0000001c105b7223 */ /* 0x082fe2000000005b */
[-C--:B------:R-:W-:Y:S01]  /*2a50*/  FFMA R56, R22, R28.reuse, R56 ;  /* 0x0000001c16387223 */ /* 0x080fe20000000038 */
[----:B------:R-:W-:Y:S01]  /*2a60*/  FFMA R21, R28, R59, R21 ;  /* 0x0000003b1c157223 */ /* 0x000fe20000000015 */
[-C--:B------:R-:W-:Y:S01]  /*2a70*/  FFMA R64, R60, R28.reuse, R64 ;  /* 0x0000001c3c407223 */ /* 0x080fe20000000040 */
[-C--:B------:R-:W-:Y:S01]  /*2a80*/  FFMA R52, R5, R28.reuse, R52 ;  /* 0x0000001c05347223 */ /* 0x080fe20000000034 */
[-C--:B------:R-:W-:Y:S01]  /*2a90*/  FFMA R26, R26, R28.reuse, R70 ;  /* 0x0000001c1a1a7223 */ /* 0x080fe20000000046 */
[----:B------:R-:W-:Y:S01]  /*2aa0*/  FFMA R83, R28, R67, R83 ;  /* 0x000000431c537223 */ /* 0x000fe20000000053 */
[----:B------:R-:W-:Y:S01]  /*2ab0*/  FFMA R119, R9, R28, R119 ;  /* 0x0000001c09777223 */ /* 0x000fe20000000077 */
[----:B------:R-:W-:Y:S01]  /*2ac0*/  FFMA R16, R15, R6, R118 ;  /* 0x000000060f107223 */ /* 0x000fe20000000076 */
[----:B------:R-:W-:Y:S01]  /*2ad0*/  FFMA R5, R23, R15, R121 ;  /* 0x0000000f17057223 */ /* 0x000fe20000000079 */
[C---:B------:R-:W-:Y:S01]  /*2ae0*/  FFMA R9, R15.reuse, R27, R120 ;  /* 0x0000001b0f097223 */ /* 0x040fe20000000078 */
[C---:B------:R-:W-:Y:S01]  /*2af0*/  FFMA R28, R15.reuse, R10, R117 ;  /* 0x0000000a0f1c7223 */ /* 0x040fe20000000075 */
[C---:B------:R-:W-:Y:S01]  /*2b00*/  FFMA R60, R15.reuse, R17, R115 ;  /* 0x000000110f3c7223 */ /* 0x040fe20000000073 */
[CC--:B--2---:R-:W-:Y:S01]  /*2b10*/  FFMA R69, R15.reuse, R44.reuse, R106 ;  /* 0x0000002c0f457223 */ /* 0x0c4fe2000000006a */
[----:B------:R-:W-:Y:S01]  /*2b20*/  FFMA R106, R6, R37, R12 ;  /* 0x00000025066a7223 */ /* 0x000fe2000000000c */
[----:B------:R-:W-:Y:S01]  /*2b30*/  FFMA R118, R34, R44, R14 ;  /* 0x0000002c22767223 */ /* 0x000fe2000000000e */
[----:B---3--:R-:W-:-:S02]  /*2b40*/  FFMA R70, R15, R40, R13 ;  /* 0x000000280f467223 */ /* 0x008fc4000000000d */
[----:B------:R-:W0:Y:S01]  /*2b50*/  LDS.128 R12, [R75+0x8490] ;  /* 0x008490004b0c7984 */ /* 0x000e220000000c00 */
[-C--:B------:R-:W-:Y:S01]  /*2b60*/  FFMA R110, R23, R34.reuse, R110 ;  /* 0x00000022176e7223 */ /* 0x080fe2000000006e */
[-C--:B------:R-:W-:Y:S01]  /*2b70*/  FFMA R109, R27, R34.reuse, R109 ;  /* 0x000000221b6d7223 */ /* 0x080fe2000000006d */
[----:B------:R-:W-:Y:S01]  /*2b80*/  FFMA R112, R6, R34, R112 ;  /* 0x0000002206707223 */ /* 0x000fe20000000070 */
[C---:B------:R-:W-:Y:S01]  /*2b90*/  FFMA R113, R34.reuse, R10, R113 ;  /* 0x0000000a22717223 */ /* 0x040fe20000000071 */
[C---:B------:R-:W-:Y:S01]  /*2ba0*/  FFMA R111, R34.reuse, R61, R111 ;  /* 0x0000003d226f7223 */ /* 0x040fe2000000006f */
[----:B------:R-:W-:Y:S01]  /*2bb0*/  FFMA R114, R34, R17, R114 ;  /* 0x0000001122727223 */ /* 0x000fe20000000072 */
[-C--:B------:R-:W-:Y:S01]  /*2bc0*/  FFMA R20, R23, R37.reuse, R20 ;  /* 0x0000002517147223 */ /* 0x080fe20000000014 */
[-C--:B------:R-:W-:Y:S01]  /*2bd0*/  FFMA R22, R61, R37.reuse, R58 ;  /* 0x000000253d167223 */ /* 0x080fe2000000003a */
[----:B------:R-:W-:Y:S01]  /*2be0*/  FFMA R122, R27, R37, R122 ;  /* 0x000000251b7a7223 */ /* 0x000fe2000000007a */
[C---:B------:R-:W-:Y:S01]  /*2bf0*/  FFMA R115, R37.reuse, R17, R66 ;  /* 0x0000001125737223 */ /* 0x040fe20000000042 */
[----:B------:R-:W-:Y:S01]  /*2c00*/  FFMA R107, R10, R37, R107 ;  /* 0x000000250a6b7223 */ /* 0x000fe2000000006b */
[C---:B------:R-:W-:Y:S01]  /*2c10*/  FFMA R116, R37.reuse, R44, R57 ;  /* 0x0000002c25747223 */ /* 0x040fe20000000039 */
[-C--:B------:R-:W-:Y:S01]  /*2c20*/  FFMA R117, R37, R40.reuse, R65 ;  /* 0x0000002825757223 */ /* 0x080fe20000000041 */
[----:B------:R-:W-:Y:S01]  /*2c30*/  FFMA R34, R34, R40, R108 ;  /* 0x0000002822227223 */ /* 0x000fe2000000006c */
[-C--:B------:R-:W-:Y:S01]  /*2c40*/  FFMA R37, R23, R55.reuse, R53 ;  /* 0x0000003717257223 */ /* 0x080fe20000000035 */
[----:B------:R-:W-:Y:S01]  /*2c50*/  FFMA R101, R27, R55, R101 ;  /* 0x000000371b657223 */ /* 0x000fe20000000065 */
[C---:B------:R-:W-:Y:S01]  /*2c60*/  FFMA R103, R55.reuse, R6, R103 ;  /* 0x0000000637677223 */ /* 0x040fe20000000067 */
[C---:B------:R-:W-:Y:S01]  /*2c70*/  FFMA R104, R55.reuse, R10, R104 ;  /* 0x0000000a37687223 */ /* 0x040fe20000000068 */
[C---:B------:R-:W-:Y:S01]  /*2c80*/  FFMA R105, R55.reuse, R61, R105 ;  /* 0x0000003d37697223 */ /* 0x040fe20000000069 */
[C---:B------:R-:W-:Y:S01]  /*2c90*/  FFMA R108, R55.reuse, R17, R54 ;  /* 0x00000011376c7223 */ /* 0x040fe20000000036 */
[C---:B------:R-:W-:Y:S01]  /*2ca0*/  FFMA R100, R55.reuse, R44, R100 ;  /* 0x0000002c37647223 */ /* 0x040fe20000000064 */
[----:B------:R-:W-:Y:S01]  /*2cb0*/  FFMA R102, R55, R40, R102 ;  /* 0x0000002837667223 */ /* 0x000fe20000000066 */
[-C--:B------:R-:W-:Y:S01]  /*2cc0*/  FFMA R124, R6, R29.reuse, R52 ;  /* 0x0000001d067c7223 */ /* 0x080fe20000000034 */
[-C--:B------:R-:W-:Y:S01]  /*2cd0*/  FFMA R120, R23, R29.reuse, R56 ;  /* 0x0000001d17787223 */ /* 0x080fe20000000038 */
[----:B------:R-:W1:Y:S01]  /*2ce0*/  LDS.128 R52, [R75+0x94a0] ;  /* 0x0094a0004b347984 */ /* 0x000e620000000c00 */
[----:B------:R-:W-:-:S03]  /*2cf0*/  FFMA R123, R61, R29, R64 ;  /* 0x0000001d3d7b7223 */ /* 0x000fc60000000040 */
[----:B------:R-:W2:Y:S04]  /*2d00*/  LDS.128 R56, [R74+0x1020] ;  /* 0x001020004a387984 */ /* 0x000ea80000000c00 */
[----:B------:R-:W3:Y:S01]  /*2d10*/  LDS.128 R64, [R74+0x10] ;  /* 0x000010004a407984 */ /* 0x000ee20000000c00 */
[-C--:B------:R-:W-:Y:S01]  /*2d20*/  FFMA R121, R27, R29.reuse, R26 ;  /* 0x0000001d1b797223 */ /* 0x080fe2000000001a */
[-C--:B------:R-:W-:Y:S01]  /*2d30*/  FFMA R91, R17, R29.reuse, R91 ;  /* 0x0000001d115b7223 */ /* 0x080fe2000000005b */
[----:B------:R-:W-:Y:S01]  /*2d40*/  FFMA R119, R10, R29, R119 ;  /* 0x0000001d0a777223 */ /* 0x000fe20000000077 */
[C---:B------:R-:W-:Y:S01]  /*2d50*/  FFMA R21, R29.reuse, R44, R21 ;  /* 0x0000002c1d157223 */ /* 0x040fe20000000015 */
[----:B------:R-:W-:Y:S01]  /*2d60*/  FFMA R83, R29, R40, R83 ;  /* 0x000000281d537223 */ /* 0x000fe20000000053 */
[-C--:B0-----:R-:W-:Y:S01]  /*2d70*/  FFMA R29, R23, R12.reuse, R32 ;  /* 0x0000000c171d7223 */ /* 0x081fe20000000020 */
[-C--:B------:R-:W-:Y:S01]  /*2d80*/  FFMA R32, R44, R12.reuse, R24 ;  /* 0x0000000c2c207223 */ /* 0x080fe20000000018 */
[-C--:B------:R-:W-:Y:S01]  /*2d90*/  FFMA R26, R61, R12.reuse, R25 ;  /* 0x0000000c3d1a7223 */ /* 0x080fe20000000019 */
[-C--:B------:R-:W-:Y:S01]  /*2da0*/  FFMA R25, R6, R12.reuse, R4 ;  /* 0x0000000c06197223 */ /* 0x080fe20000000004 */
[----:B------:R-:W-:Y:S01]  /*2db0*/  FFMA R24, R27, R12, R68 ;  /* 0x0000000c1b187223 */ /* 0x000fe20000000044 */
[----:B------:R-:W-:Y:S01]  /*2dc0*/  FFMA R8, R12, R40, R8 ;  /* 0x000000280c087223 */ /* 0x000fe20000000008 */
[----:B------:R-:W-:Y:S01]  /*2dd0*/  FFMA R71, R17, R12, R71 ;  /* 0x0000000c11477223 */ /* 0x000fe20000000047 */
[----:B------:R-:W-:Y:S01]  /*2de0*/  FFMA R97, R6, R50, R97 ;  /* 0x0000003206617223 */ /* 0x000fe20000000061 */
[----:B------:R-:W-:Y:S01]  /*2df0*/  FFMA R96, R50, R40, R96 ;  /* 0x0000002832607223 */ /* 0x000fe20000000060 */
[----:B------:R-:W-:Y:S01]  /*2e00*/  FFMA R12, R10, R12, R48 ;  /* 0x0000000c0a0c7223 */ /* 0x000fe20000000030 */
[-C--:B------:R-:W-:Y:S01]  /*2e10*/  FFMA R95, R27, R50.reuse, R95 ;  /* 0x000000321b5f7223 */ /* 0x080fe2000000005f */
[----:B------:R-:W-:Y:S01]  /*2e20*/  FFMA R4, R62, R13, R26 ;  /* 0x0000000d3e047223 */ /* 0x000fe2000000001a */
[----:B------:R-:W-:Y:S01]  /*2e30*/  FFMA R99, R50, R61, R99 ;  /* 0x0000003d32637223 */ /* 0x000fe20000000063 */
[----:B------:R-:W-:Y:S01]  /*2e40*/  FFMA R98, R10, R50, R98 ;  /* 0x000000320a627223 */ /* 0x000fe20000000062 */
[----:B------:R-:W-:Y:S01]  /*2e50*/  FFMA R49, R50, R17, R49 ;  /* 0x0000001132317223 */ /* 0x000fe20000000031 */
[----:B------:R-:W-:Y:S01]  /*2e60*/  FFMA R8, R13, R41, R8 ;  /* 0x000000290d087223 */ /* 0x000fe20000000008 */
[----:B------:R-:W-:Y:S01]  /*2e70*/  FFMA R12, R11, R13, R12 ;  /* 0x0000000d0b0c7223 */ /* 0x000fe2000000000c */
[----:B------:R-:W-:Y:S01]  /*2e80*/  FFMA R112, R7, R35, R112 ;  /* 0x0000002307707223 */ /* 0x000fe20000000070 */
[C---:B------:R-:W-:Y:S01]  /*2e90*/  FFMA R113, R35.reuse, R11, R113 ;  /* 0x0000000b23717223 */ /* 0x040fe20000000071 */
[C---:B------:R-:W-:Y:S01]  /*2ea0*/  FFMA R111, R35.reuse, R62, R111 ;  /* 0x0000003e236f7223 */ /* 0x040fe2000000006f */
[----:B------:R-:W-:Y:S01]  /*2eb0*/  FFMA R114, R35, R18, R114 ;  /* 0x0000001223727223 */ /* 0x000fe20000000072 */
[-C--:B-1----:R-:W-:Y:S01]  /*2ec0*/  FFMA R33, R23, R52.reuse, R33 ;  /* 0x0000003417217223 */ /* 0x082fe20000000021 */
[-C--:B------:R-:W-:Y:S01]  /*2ed0*/  FFMA R88, R6, R52.reuse, R88 ;  /* 0x0000003406587223 */ /* 0x080fe20000000058 */
[-C--:B------:R-:W-:Y:S01]  /*2ee0*/  FFMA R68, R40, R52.reuse, R87 ;  /* 0x0000003428447223 */ /* 0x080fe20000000057 */
[----:B------:R-:W-:Y:S01]  /*2ef0*/  FFMA R86, R27, R52, R86 ;  /* 0x000000341b567223 */ /* 0x000fe20000000056 */
[-C--:B------:R-:W-:Y:S01]  /*2f00*/  FFMA R6, R7, R13.reuse, R25 ;  /* 0x0000000d07067223 */ /* 0x080fe20000000019 */
[----:B--2---:R-:W-:Y:S01]  /*2f10*/  FFMA R40, R13, R56, R24 ;  /* 0x000000380d287223 */ /* 0x004fe20000000018 */
[-C--:B------:R-:W-:Y:S01]  /*2f20*/  FFMA R90, R61, R52.reuse, R90 ;  /* 0x000000343d5a7223 */ /* 0x080fe2000000005a */
[----:B------:R-:W0:Y:S01]  /*2f30*/  LDS.128 R24, [R75+0x8090] ;  /* 0x008090004b187984 */ /* 0x000e220000000c00 */
[-C--:B------:R-:W-:Y:S01]  /*2f40*/  FFMA R61, R17, R52.reuse, R92 ;  /* 0x00000034113d7223 */ /* 0x080fe2000000005c */
[----:B------:R-:W-:Y:S01]  /*2f50*/  FFMA R89, R10, R52, R89 ;  /* 0x000000340a597223 */ /* 0x000fe20000000059 */
[-C--:B------:R-:W-:Y:S01]  /*2f60*/  FFMA R17, R45, R13.reuse, R32 ;  /* 0x0000000d2d117223 */ /* 0x080fe20000000020 */
[----:B------:R-:W-:Y:S01]  /*2f70*/  FFMA R10, R18, R13, R71 ;  /* 0x0000000d120a7223 */ /* 0x000fe20000000047 */
[-C--:B---3--:R-:W-:Y:S01]  /*2f80*/  FFMA R29, R13, R64.reuse, R29 ;  /* 0x000000400d1d7223 */ /* 0x088fe2000000001d */
[C---:B------:R-:W-:Y:S01]  /*2f90*/  FFMA R118, R35.reuse, R45, R118 ;  /* 0x0000002d23767223 */ /* 0x040fe20000000076 */
[C---:B------:R-:W-:Y:S01]  /*2fa0*/  FFMA R13, R35.reuse, R41, R34 ;  /* 0x00000029230d7223 */ /* 0x040fe20000000022 */
[C---:B------:R-:W-:Y:S01]  /*2fb0*/  FFMA R110, R35.reuse, R64, R110 ;  /* 0x00000040236e7223 */ /* 0x040fe2000000006e */
[----:B------:R-:W-:Y:S01]  /*2fc0*/  FFMA R109, R35, R56, R109 ;  /* 0x00000038236d7223 */ /* 0x000fe2000000006d */
[----:B------:R-:W-:Y:S01]  /*2fd0*/  FFMA R71, R53, R64, R33 ;  /* 0x0000004035477223 */ /* 0x000fe20000000021 */
[----:B------:R-:W-:Y:S01]  /*2fe0*/  FFMA R85, R44, R52, R85 ;  /* 0x000000342c557223 */ /* 0x000fe20000000055 */
[----:B------:R-:W1:Y:S01]  /*2ff0*/  LDS.128 R32, [R75+0x90a0] ;  /* 0x0090a0004b207984 */ /* 0x000e620000000c00 */
[----:B------:R-:W-:Y:S01]  /*3000*/  FFMA R93, R23, R50, R93 ;  /* 0x00000032175d7223 */ /* 0x000fe2000000005d */
[----:B------:R-:W-:Y:S01]  /*3010*/  FFMA R94, R50, R44, R94 ;  /* 0x0000002c325e7223 */ /* 0x000fe2000000005e */
[-C--:B------:R-:W-:Y:S01]  /*3020*/  FFMA R44, R62, R38.reuse, R22 ;  /* 0x000000263e2c7223 */ /* 0x080fe20000000016 */
[----:B------:R-:W-:Y:S01]  /*3030*/  FFMA R106, R7, R38, R106 ;  /* 0x00000026076a7223 */ /* 0x000fe2000000006a */
[C---:B------:R-:W-:Y:S01]  /*3040*/  FFMA R115, R38.reuse, R18, R115 ;  /* 0x0000001226737223 */ /* 0x040fe20000000073 */
[----:B------:R-:W-:Y:S01]  /*3050*/  FFMA R107, R11, R38, R107 ;  /* 0x000000260b6b7223 */ /* 0x000fe2000000006b */
[C---:B------:R-:W-:Y:S01]  /*3060*/  FFMA R116, R38.reuse, R45, R116 ;  /* 0x0000002d26747223 */ /* 0x040fe20000000074 */
[C---:B------:R-:W-:Y:S01]  /*3070*/  FFMA R117, R38.reuse, R41, R117 ;  /* 0x0000002926757223 */ /* 0x040fe20000000075 */
[C---:B------:R-:W-:Y:S01]  /*3080*/  FFMA R52, R38.reuse, R64, R20 ;  /* 0x0000004026347223 */ /* 0x040fe20000000014 */
        /* <DEDUP_REMOVED lines=8> */
[----:B------:R-:W-:Y:S01]  /*3110*/  FFMA R87, R30, R45, R21 ;  /* 0x0000002d1e577223 */ /* 0x000fe20000000015 */
[-C--:B------:R-:W-:Y:S01]  /*3120*/  FFMA R97, R7, R51.reuse, R97 ;  /* 0x0000003307617223 */ /* 0x080fe20000000061 */
[----:B------:R-:W-:Y:S01]  /*3130*/  FFMA R98, R11, R51, R98 ;  /* 0x000000330b627223 */ /* 0x000fe20000000062 */
[C---:B------:R-:W-:Y:S01]  /*3140*/  FFMA R99, R51.reuse, R62, R99 ;  /* 0x0000003e33637223 */ /* 0x040fe20000000063 */
[C---:B------:R-:W-:Y:S01]  /*3150*/  FFMA R53, R51.reuse, R18, R49 ;  /* 0x0000001233357223 */ /* 0x040fe20000000031 */
[C---:B------:R-:W-:Y:S01]  /*3160*/  FFMA R94, R51.reuse, R45, R94 ;  /* 0x0000002d335e7223 */ /* 0x040fe2000000005e */
[CC--:B------:R-:W-:Y:S01]  /*3170*/  FFMA R96, R51.reuse, R41.reuse, R96 ;  /* 0x0000002933607223 */ /* 0x0c0fe20000000060 */
[C---:B------:R-:W-:Y:S01]  /*3180*/  FFMA R93, R51.reuse, R64, R93 ;  /* 0x00000040335d7223 */ /* 0x040fe2000000005d */
[-C--:B------:R-:W-:Y:S01]  /*3190*/  FFMA R95, R51, R56.reuse, R95 ;  /* 0x00000038335f7223 */ /* 0x080fe2000000005f */
[----:B------:R-:W2:Y:S04]  /*31a0*/  LDS.128 R20, [R74+0xc20] ;  /* 0x000c20004a147984 */ /* 0x000ea80000000c00 */
[----:B------:R-:W3:Y:S01]  /*31b0*/  LDS.128 R48, [R74+0x1c30] ;  /* 0x001c30004a307984 */ /* 0x000ee20000000c00 */
[----:B0-----:R-:W-:Y:S01]  /*31c0*/  FFMA R89, R24, R56, R9 ;  /* 0x0000003818597223 */ /* 0x001fe20000000009 */
[-C--:B------:R-:W-:Y:S01]  /*31d0*/  FFMA R69, R45, R24.reuse, R69 ;  /* 0x000000182d457223 */ /* 0x080fe20000000045 */
[----:B------:R-:W-:Y:S01]  /*31e0*/  FFMA R9, R18, R24, R60 ;  /* 0x0000001812097223 */ /* 0x000fe2000000003c */
[-C--:B------:R-:W-:Y:S01]  /*31f0*/  FFMA R123, R62, R30.reuse, R123 ;  /* 0x0000001e3e7b7223 */ /* 0x080fe2000000007b */
[-C--:B------:R-:W-:Y:S01]  /*3200*/  FFMA R124, R7, R30.reuse, R124 ;  /* 0x0000001e077c7223 */ /* 0x080fe2000000007c */
[-C--:B------:R-:W-:Y:S01]  /*3210*/  FFMA R91, R18, R30.reuse, R91 ;  /* 0x0000001e125b7223 */ /* 0x080fe2000000005b */
[----:B------:R-:W-:Y:S01]  /*3220*/  FFMA R119, R11, R30, R119 ;  /* 0x0000001e0b777223 */ /* 0x000fe20000000077 */
[C---:B------:R-:W-:Y:S01]  /*3230*/  FFMA R83, R30.reuse, R41, R83 ;  /* 0x000000291e537223 */ /* 0x040fe20000000053 */
[C---:B------:R-:W-:Y:S01]  /*3240*/  FFMA R120, R30.reuse, R64, R120 ;  /* 0x000000401e787223 */ /* 0x040fe20000000078 */
[----:B------:R-:W-:Y:S01]  /*3250*/  FFMA R121, R30, R56, R121 ;  /* 0x000000381e797223 */ /* 0x000fe20000000079 */
[-C--:B------:R-:W-:Y:S01]  /*3260*/  FFMA R30, R64, R24.reuse, R5 ;  /* 0x00000018401e7223 */ /* 0x080fe20000000005 */
[----:B------:R-:W-:Y:S01]  /*3270*/  FFMA R5, R7, R24, R16 ;  /* 0x0000001807057223 */ /* 0x000fe20000000010 */
[----:B-1----:R-:W-:Y:S01]  /*3280*/  FFMA R101, R56, R32, R101 ;  /* 0x0000002038657223 */ /* 0x002fe20000000065 */
[-C--:B------:R-:W-:Y:S01]  /*3290*/  FFMA R36, R62, R24.reuse, R36 ;  /* 0x000000183e247223 */ /* 0x080fe20000000024 */
[-C--:B------:R-:W-:Y:S01]  /*32a0*/  FFMA R70, R41, R24.reuse, R70 ;  /* 0x0000001829467223 */ /* 0x080fe20000000046 */
[----:B------:R-:W-:Y:S01]  /*32b0*/  FFMA R28, R11, R24, R28 ;  /* 0x000000180b1c7223 */ /* 0x000fe2000000001c */
[-C--:B------:R-:W-:Y:S01]  /*32c0*/  FFMA R37, R64, R32.reuse, R37 ;  /* 0x0000002040257223 */ /* 0x080fe20000000025 */
[-C--:B------:R-:W-:Y:S01]  /*32d0*/  FFMA R102, R41, R32.reuse, R102 ;  /* 0x0000002029667223 */ /* 0x080fe20000000066 */
[-C--:B------:R-:W-:Y:S01]  /*32e0*/  FFMA R56, R46, R25.reuse, R69 ;  /* 0x000000192e387223 */ /* 0x080fe20000000045 */
[----:B------:R-:W-:Y:S01]  /*32f0*/  FFMA R104, R11, R32, R104 ;  /* 0x000000200b687223 */ /* 0x000fe20000000068 */
[C---:B------:R-:W-:Y:S01]  /*3300*/  FFMA R41, R19.reuse, R25, R9 ;  /* 0x0000001913297223 */ /* 0x040fe20000000009 */
[----:B------:R-:W-:Y:S01]  /*3310*/  FFMA R64, R14, R42, R8 ;  /* 0x0000002a0e407223 */ /* 0x000fe20000000008 */
[----:B------:R-:W-:Y:S01]  /*3320*/  FFMA R69, R19, R14, R10 ;  /* 0x0000000e13457223 */ /* 0x000fe2000000000a */
[-C--:B------:R-:W-:Y:S01]  /*3330*/  FFMA R108, R18, R32.reuse, R108 ;  /* 0x00000020126c7223 */ /* 0x080fe2000000006c */
[----:B------:R-:W0:Y:S01]  /*3340*/  LDS.128 R8, [R75+0x8ca0] ;  /* 0x008ca0004b087984 */ /* 0x000e220000000c00 */
[-C--:B------:R-:W-:Y:S01]  /*3350*/  FFMA R100, R45, R32.reuse, R100 ;  /* 0x000000202d647223 */ /* 0x080fe20000000064 */
[-C--:B------:R-:W-:Y:S01]  /*3360*/  FFMA R105, R62, R32.reuse, R105 ;  /* 0x000000203e697223 */ /* 0x080fe20000000069 */
[----:B------:R-:W-:Y:S01]  /*3370*/  FFMA R103, R7, R32, R103 ;  /* 0x0000002007677223 */ /* 0x000fe20000000067 */
[----:B------:R-:W-:Y:S01]  /*3380*/  FFMA R18, R25, R57, R89 ;  /* 0x0000003919127223 */ /* 0x000fe20000000059 */
[-C--:B------:R-:W-:Y:S01]  /*3390*/  FFMA R60, R65, R25.reuse, R30 ;  /* 0x00000019413c7223 */ /* 0x080fe2000000001e */
[CC--:B------:R-:W-:Y:S01]  /*33a0*/  FFMA R16, R63.reuse, R25.reuse, R36 ;  /* 0x000000193f107223 */ /* 0x0c0fe20000000024 */
[----:B------:R-:W-:Y:S01]  /*33b0*/  FFMA R32, R42, R25, R70 ;  /* 0x000000192a207223 */ /* 0x000fe20000000046 */
[----:B------:R-:W-:Y:S01]  /*33c0*/  FFMA R62, R63, R14, R4 ;  /* 0x0000000e3f3e7223 */ /* 0x000fe20000000004 */
[-C--:B------:R-:W-:Y:S01]  /*33d0*/  FFMA R24, R39, R65.reuse, R52 ;  /* 0x0000004127187223 */ /* 0x080fe20000000034 */
[----:B------:R-:W-:Y:S01]  /*33e0*/  FFMA R85, R46, R54, R85 ;  /* 0x000000362e557223 */ /* 0x000fe20000000055 */
[-C--:B--2---:R-:W-:Y:S01]  /*33f0*/  FFMA R45, R25, R20.reuse, R5 ;  /* 0x00000014192d7223 */ /* 0x084fe20000000005 */
[----:B------:R-:W-:Y:S01]  /*3400*/  FFMA R89, R14, R20, R6 ;  /* 0x000000140e597223 */ /* 0x000fe20000000006 */
[-C--:B------:R-:W-:Y:S01]  /*3410*/  FFMA R90, R63, R54.reuse, R90 ;  /* 0x000000363f5a7223 */ /* 0x080fe2000000005a */
[-C--:B------:R-:W-:Y:S01]  /*3420*/  FFMA R68, R42, R54.reuse, R68 ;  /* 0x000000362a447223 */ /* 0x080fe20000000044 */
[----:B------:R-:W-:Y:S01]  /*3430*/  FFMA R61, R19, R54, R61 ;  /* 0x00000036133d7223 */ /* 0x000fe2000000003d */
[C---:B------:R-:W-:Y:S01]  /*3440*/  FFMA R71, R54.reuse, R65, R71 ;  /* 0x0000004136477223 */ /* 0x040fe20000000047 */
[C---:B------:R-:W-:Y:S01]  /*3450*/  FFMA R86, R54.reuse, R57, R86 ;  /* 0x0000003936567223 */ /* 0x040fe20000000056 */
[----:B------:R-:W-:Y:S01]  /*3460*/  FFMA R88, R54, R20, R88 ;  /* 0x0000001436587223 */ /* 0x000fe20000000058 */
[----:B---3--:R-:W-:Y:S01]  /*3470*/  FFMA R25, R25, R48, R28 ;  /* 0x0000003019197223 */ /* 0x008fe2000000001c */
[----:B------:R-:W-:Y:S01]  /*3480*/  FFMA R70, R14, R65, R29 ;  /* 0x000000410e467223 */ /* 0x000fe2000000001d */
[----:B------:R-:W-:Y:S01]  /*3490*/  FFMA R44, R63, R39, R44 ;  /* 0x000000273f2c7223 */ /* 0x000fe2000000002c */
[C---:B------:R-:W-:Y:S01]  /*34a0*/  FFMA R115, R39.reuse, R19, R115 ;  /* 0x0000001327737223 */ /* 0x040fe20000000073 */
[C---:B------:R-:W-:Y:S01]  /*34b0*/  FFMA R116, R39.reuse, R46, R116 ;  /* 0x0000002e27747223 */ /* 0x040fe20000000074 */
[C---:B------:R-:W-:Y:S01]  /*34c0*/  FFMA R117, R39.reuse, R42, R117 ;  /* 0x0000002a27757223 */ /* 0x040fe20000000075 */
[C---:B------:R-:W-:Y:S01]  /*34d0*/  FFMA R122, R39.reuse, R57, R122 ;  /* 0x00000039277a7223 */ /* 0x040fe2000000007a */
[C---:B------:R-:W-:Y:S01]  /*34e0*/  FFMA R106, R39.reuse, R20, R106 ;  /* 0x00000014276a7223 */ /* 0x040fe2000000006a */
[-C--:B------:R-:W-:Y:S01]  /*34f0*/  FFMA R107, R39, R48.reuse, R107 ;  /* 0x00000030276b7223 */ /* 0x080fe2000000006b */
[----:B------:R-:W-:Y:S01]  /*3500*/  FFMA R52, R65, R33, R37 ;  /* 0x0000002141347223 */ /* 0x000fe20000000025 */
[----:B------:R-:W1:Y:S01]  /*3510*/  LDS.128 R4, [R75+0x9cb0] ;  /* 0x009cb0004b047984 */ /* 0x000e620000000c00 */
        /* <DEDUP_REMOVED lines=11> */
[----:B------:R-:W-:Y:S01]  /*35d0*/  FFMA R12, R14, R48, R12 ;  /* 0x000000300e0c7223 */ /* 0x000fe2000000000c */
[----:B0-----:R-:W-:Y:S01]  /*35e0*/  FFMA R13, R42, R8, R13 ;  /* 0x000000082a0d7223 */ /* 0x001fe2000000000d */
[----:B------:R-:W-:Y:S01]  /*35f0*/  FFMA R17, R46, R14, R17 ;  /* 0x0000000e2e117223 */ /* 0x000fe20000000011 */
[----:B------:R-:W-:Y:S01]  /*3600*/  FFMA R40, R14, R57, R40 ;  /* 0x000000390e287223 */ /* 0x000fe20000000028 */
[-C--:B------:R-:W-:Y:S01]  /*3610*/  FFMA R100, R46, R33.reuse, R100 ;  /* 0x000000212e647223 */ /* 0x080fe20000000064 */
[-C--:B------:R-:W-:Y:S01]  /*3620*/  FFMA R105, R63, R33.reuse, R105 ;  /* 0x000000213f697223 */ /* 0x080fe20000000069 */
[-C--:B------:R-:W-:Y:S01]  /*3630*/  FFMA R101, R57, R33.reuse, R101 ;  /* 0x0000002139657223 */ /* 0x080fe20000000065 */
[-C--:B------:R-:W-:Y:S01]  /*3640*/  FFMA R102, R42, R33.reuse, R102 ;  /* 0x000000212a667223 */ /* 0x080fe20000000066 */
[----:B------:R-:W-:Y:S01]  /*3650*/  FFMA R108, R19, R33, R108 ;  /* 0x00000021136c7223 */ /* 0x000fe2000000006c */
[C---:B------:R-:W-:Y:S01]  /*3660*/  FFMA R103, R33.reuse, R20, R103 ;  /* 0x0000001421677223 */ /* 0x040fe20000000067 */
[----:B------:R-:W-:Y:S01]  /*3670*/  FFMA R104, R33, R48, R104 ;  /* 0x0000003021687223 */ /* 0x000fe20000000068 */
[-C--:B------:R-:W-:Y:S01]  /*3680*/  FFMA R118, R46, R8.reuse, R118 ;  /* 0x000000082e767223 */ /* 0x080fe20000000076 */
[-C--:B------:R-:W-:Y:S01]  /*3690*/  FFMA R110, R65, R8.reuse, R110 ;  /* 0x00000008416e7223 */ /* 0x080fe2000000006e */
[-C--:B------:R-:W-:Y:S01]  /*36a0*/  FFMA R111, R63, R8.reuse, R111 ;  /* 0x000000083f6f7223 */ /* 0x080fe2000000006f */
[-C--:B------:R-:W-:Y:S01]  /*36b0*/  FFMA R112, R20, R8.reuse, R112 ;  /* 0x0000000814707223 */ /* 0x080fe20000000070 */
[-C--:B------:R-:W-:Y:S01]  /*36c0*/  FFMA R109, R57, R8.reuse, R109 ;  /* 0x00000008396d7223 */ /* 0x080fe2000000006d */
        /* <DEDUP_REMOVED lines=8> */
[-C--:B-1----:R-:W-:Y:S01]  /*3750*/  FFMA R94, R46, R4.reuse, R94 ;  /* 0x000000042e5e7223 */ /* 0x082fe2000000005e */
[-C--:B------:R-:W-:Y:S01]  /*3760*/  FFMA R96, R42, R4.reuse, R96 ;  /* 0x000000042a607223 */ /* 0x080fe20000000060 */
[-C--:B------:R-:W-:Y:S01]  /*3770*/  FFMA R93, R65, R4.reuse, R93 ;  /* 0x00000004415d7223 */ /* 0x080fe2000000005d */
[-C--:B------:R-:W-:Y:S01]  /*3780*/  FFMA R99, R63, R4.reuse, R99 ;  /* 0x000000043f637223 */ /* 0x080fe20000000063 */
[-C--:B------:R-:W-:Y:S01]  /*3790*/  FFMA R97, R20, R4.reuse, R97 ;  /* 0x0000000414617223 */ /* 0x080fe20000000061 */
[-C--:B------:R-:W-:Y:S01]  /*37a0*/  FFMA R95, R57, R4.reuse, R95 ;  /* 0x00000004395f7223 */ /* 0x080fe2000000005f */
[-C--:B------:R-:W-:Y:S01]  /*37b0*/  FFMA R53, R19, R4.reuse, R53 ;  /* 0x0000000413357223 */ /* 0x080fe20000000035 */
[----:B------:R-:W-:Y:S01]  /*37c0*/  FFMA R98, R48, R4, R98 ;  /* 0x0000000430627223 */ /* 0x000fe20000000062 */
[C---:B------:R-:W-:Y:S01]  /*37d0*/  FFMA R42, R26.reuse, R58, R18 ;  /* 0x0000003a1a2a7223 */ /* 0x040fe20000000012 */
[----:B------:R-:W-:Y:S01]  /*37e0*/  FFMA R4, R47, R15, R17 ;  /* 0x0000000f2f047223 */ /* 0x000fe20000000011 */
[C---:B--2---:R-:W-:Y:S01]  /*37f0*/  FFMA R41, R26.reuse, R36, R41 ;  /* 0x000000241a297223 */ /* 0x044fe20000000029 */
[C---:B------:R-:W-:Y:S01]  /*3800*/  FFMA R70, R15.reuse, R66, R70 ;  /* 0x000000420f467223 */ /* 0x040fe20000000046 */
[C---:B------:R-:W-:Y:S01]  /*3810*/  FFMA R8, R15.reuse, R58, R40 ;  /* 0x0000003a0f087223 */ /* 0x040fe20000000028 */
[C---:B------:R-:W-:Y:S01]  /*3820*/  FFMA R89, R15.reuse, R21, R89 ;  /* 0x000000150f597223 */ /* 0x040fe20000000059 */
[-C--:B---3--:R-:W-:Y:S01]  /*3830*/  FFMA R46, R26, R28.reuse, R16 ;  /* 0x0000001c1a2e7223 */ /* 0x088fe20000000010 */
[C---:B------:R-:W-:Y:S01]  /*3840*/  FFMA R20, R15.reuse, R49, R12 ;  /* 0x000000310f147223 */ /* 0x040fe2000000000c */
[C---:B------:R-:W-:Y:S01]  /*3850*/  FFMA R48, R15.reuse, R28, R62 ;  /* 0x0000001c0f307223 */ /* 0x040fe2000000003e */
[----:B------:R-:W-:Y:S01]  /*3860*/  FFMA R69, R15, R36, R69 ;  /* 0x000000240f457223 */ /* 0x000fe20000000045 */
[-C--:B------:R-:W-:Y:S01]  /*3870*/  FFMA R26, R43, R9.reuse, R13 ;  /* 0x000000092b1a7223 */ /* 0x080fe2000000000d */
[-C--:B------:R-:W-:Y:S01]  /*3880*/  FFMA R110, R66, R9.reuse, R110 ;  /* 0x00000009426e7223 */ /* 0x080fe2000000006e */
        /* <DEDUP_REMOVED lines=20> */
[----:B------:R-:W1:Y:S01]  /*39d0*/  LDS.128 R16, [R75+0x98b0] ;  /* 0x0098b0004b107984 */ /* 0x000e620000000c00 */
[C---:B------:R-:W-:Y:S01]  /*39e0*/  FFMA R57, R55.reuse, R49, R54 ;  /* 0x0000003137397223 */ /* 0x040fe20000000036 */
[C---:B------:R-:W-:Y:S01]  /*39f0*/  FFMA R90, R55.reuse, R28, R90 ;  /* 0x0000001c375a7223 */ /* 0x040fe2000000005a */
[-C--:B------:R-:W-:Y:S01]  /*3a00*/  FFMA R65, R55, R36.reuse, R61 ;  /* 0x0000002437417223 */ /* 0x080fe2000000003d */
[----:B------:R-:W-:Y:S01]  /*3a10*/  FFMA R5, R5, R36, R53 ;  /* 0x0000002405057223 */ /* 0x000fe20000000035 */
[----:B------:R-:W-:Y:S04]  /*3a20*/  LDS.128 R60, [R74+0x1430] ;  /* 0x001430004a3c7984 */ /* 0x000fe80000000c00 */
[----:B------:R-:W2:Y:S01]  /*3a30*/  LDS.128 R52, [R74+0x420] ;  /* 0x000420004a347984 */ /* 0x000ea20000000c00 */
[-C--:B------:R-:W-:Y:S01]  /*3a40*/  FFMA R102, R43, R34.reuse, R102 ;  /* 0x000000222b667223 */ /* 0x080fe20000000066 */
[----:B------:R-:W-:Y:S01]  /*3a50*/  FFMA R100, R47, R34, R100 ;  /* 0x000000222f647223 */ /* 0x000fe20000000064 */
[C---:B------:R-:W-:Y:S01]  /*3a60*/  FFMA R103, R34.reuse, R21, R103 ;  /* 0x0000001522677223 */ /* 0x040fe20000000067 */
[C---:B------:R-:W-:Y:S01]  /*3a70*/  FFMA R104, R34.reuse, R49, R104 ;  /* 0x0000003122687223 */ /* 0x040fe20000000068 */
[C---:B------:R-:W-:Y:S01]  /*3a80*/  FFMA R105, R34.reuse, R28, R105 ;  /* 0x0000001c22697223 */ /* 0x040fe20000000069 */
[----:B------:R-:W-:Y:S01]  /*3a90*/  FFMA R108, R34, R36, R108 ;  /* 0x00000024226c7223 */ /* 0x000fe2000000006c */
[----:B------:R-:W-:Y:S01]  /*3aa0*/  FFMA R110, R67, R10, R110 ;  /* 0x0000000a436e7223 */ /* 0x000fe2000000006e */
[-C--:B0-----:R-:W-:Y:S01]  /*3ab0*/  FFMA R24, R66, R12.reuse, R24 ;  /* 0x0000000c42187223 */ /* 0x081fe20000000018 */
        /* <DEDUP_REMOVED lines=11> */
[----:B------:R-:W-:Y:S01]  /*3b70*/  FFMA R114, R10, R37, R114 ;  /* 0x000000250a727223 */ /* 0x000fe20000000072 */
[----:B------:R-:W-:Y:S01]  /*3b80*/  FFMA R101, R58, R34, R101 ;  /* 0x000000223a657223 */ /* 0x000fe20000000065 */
        /* <DEDUP_REMOVED lines=11> */
[CC--:B--2---:R-:W-:Y:S01]  /*3c40*/  FFMA R83, R27.reuse, R52.reuse, R56 ;  /* 0x000000341b537223 */ /* 0x0c4fe20000000038 */
[C---:B------:R-:W-:Y:S01]  /*3c50*/  FFMA R118, R10.reuse, R52, R118 ;  /* 0x000000340a767223 */ /* 0x040fe20000000076 */
[C---:B------:R-:W-:Y:S01]  /*3c60*/  FFMA R21, R27.reuse, R22, R45 ;  /* 0x000000161b157223 */ /* 0x040fe2000000002d */
[C---:B------:R-:W-:Y:S01]  /*3c70*/  FFMA R28, R27.reuse, R50, R25 ;  /* 0x000000321b1c7223 */ /* 0x040fe20000000019 */
[C---:B------:R-:W-:Y:S01]  /*3c80*/  FFMA R36, R27.reuse, R29, R46 ;  /* 0x0000001d1b247223 */ /* 0x040fe2000000002e */
[C---:B------:R-:W-:Y:S01]  /*3c90*/  FFMA R49, R27.reuse, R37, R41 ;  /* 0x000000251b317223 */ /* 0x040fe20000000029 */
[-C--:B------:R-:W-:Y:S01]  /*3ca0*/  FFMA R87, R27, R60.reuse, R32 ;  /* 0x0000003c1b577223 */ /* 0x080fe20000000020 */
[----:B------:R-:W-:Y:S01]  /*3cb0*/  FFMA R56, R67, R13, R24 ;  /* 0x0000000d43387223 */ /* 0x000fe20000000018 */
[----:B------:R-:W-:-:S02]  /*3cc0*/  FFMA R10, R10, R60, R26 ;  /* 0x0000003c0a0a7223 */ /* 0x000fc4000000001a */
[----:B------:R-:W0:Y:S01]  /*3cd0*/  LDS.128 R24, [R75+0x84a0] ;  /* 0x0084a0004b187984 */ /* 0x000e220000000c00 */
[-C--:B------:R-:W-:Y:S01]  /*3ce0*/  FFMA R58, R29, R13.reuse, R44 ;  /* 0x0000000d1d3a7223 */ /* 0x080fe2000000002c */
[----:B------:R-:W-:Y:S01]  /*3cf0*/  FFMA R122, R59, R13, R122 ;  /* 0x0000000d3b7a7223 */ /* 0x000fe2000000007a */
[C---:B------:R-:W-:Y:S01]  /*3d00*/  FFMA R115, R13.reuse, R37, R115 ;  /* 0x000000250d737223 */ /* 0x040fe20000000073 */
[----:B------:R-:W-:Y:S01]  /*3d10*/  FFMA R107, R50, R13, R107 ;  /* 0x0000000d326b7223 */ /* 0x000fe2000000006b */
[C---:B------:R-:W-:Y:S01]  /*3d20*/  FFMA R116, R13.reuse, R52, R116 ;  /* 0x000000340d747223 */ /* 0x040fe20000000074 */
        /* <DEDUP_REMOVED lines=8> */
[----:B------:R-:W-:-:S02]  /*3db0*/  FFMA R102, R35, R60, R102 ;  /* 0x0000003c23667223 */ /* 0x000fc40000000066 */
[----:B------:R-:W1:Y:S01]  /*3dc0*/  LDS.128 R32, [R75+0x94b0] ;  /* 0x0094b0004b207984 */ /* 0x000e620000000c00 */
        /* <DEDUP_REMOVED lines=8> */
[----:B------:R-:W-:Y:S04]  /*3e50*/  LDS.128 R44, [R74+0x1030] ;  /* 0x001030004a2c7984 */ /* 0x000fe80000000c00 */
[----:B------:R-:W2:Y:S01]  /*3e60*/  LDS.128 R40, [R74+0x20] ;  /* 0x000020004a287984 */ /* 0x000ea20000000c00 */
[-C--:B------:R-:W-:Y:S01]  /*3e70*/  FFMA R93, R67, R6.reuse, R93 ;  /* 0x00000006435d7223 */ /* 0x080fe2000000005d */
[-C--:B------:R-:W-:Y:S01]  /*3e80*/  FFMA R97, R22, R6.reuse, R97 ;  /* 0x0000000616617223 */ /* 0x080fe20000000061 */
[-C--:B------:R-:W-:Y:S01]  /*3e90*/  FFMA R95, R59, R6.reuse, R95 ;  /* 0x000000063b5f7223 */ /* 0x080fe2000000005f */
[----:B------:R-:W-:Y:S01]  /*3ea0*/  FFMA R98, R50, R6, R98 ;  /* 0x0000000632627223 */ /* 0x000fe20000000062 */
[C---:B------:R-:W-:Y:S01]  /*3eb0*/  FFMA R99, R6.reuse, R29, R99 ;  /* 0x0000001d06637223 */ /* 0x040fe20000000063 */
[C---:B------:R-:W-:Y:S01]  /*3ec0*/  FFMA R5, R6.reuse, R37, R5 ;  /* 0x0000002506057223 */ /* 0x040fe20000000005 */
[C---:B------:R-:W-:Y:S01]  /*3ed0*/  FFMA R94, R6.reuse, R52, R94 ;  /* 0x00000034065e7223 */ /* 0x040fe2000000005e */
[-C--:B------:R-:W-:Y:S01]  /*3ee0*/  FFMA R96, R6, R60.reuse, R96 ;  /* 0x0000003c06607223 */ /* 0x080fe20000000060 */
[----:B0-----:R-:W-:Y:S01]  /*3ef0*/  FFMA R64, R24, R60, R64 ;  /* 0x0000003c18407223 */ /* 0x001fe20000000040 */
        /* <DEDUP_REMOVED lines=20> */
[-C--:B------:R-:W-:Y:S01]  /*4040*/  FFMA R32, R51, R25.reuse, R66 ;  /* 0x0000001933207223 */ /* 0x080fe20000000042 */
[----:B------:R-:W-:Y:S01]  /*4050*/  FFMA R29, R38, R25, R69 ;  /* 0x00000019261d7223 */ /* 0x000fe20000000045 */
[----:B------:R-:W0:Y:S01]  /*4060*/  LDS.128 R64, [R75+0x80a0] ;  /* 0x0080a0004b407984 */ /* 0x000e220000000c00 */
[----:B------:R-:W-:Y:S01]  /*4070*/  FFMA R52, R30, R14, R58 ;  /* 0x0000000e1e347223 */ /* 0x000fe2000000003a */
[C---:B------:R-:W-:Y:S01]  /*4080*/  FFMA R117, R14.reuse, R61, R117 ;  /* 0x0000003d0e757223 */ /* 0x040fe20000000075 */
[C---:B--2---:R-:W-:Y:S01]  /*4090*/  FFMA R60, R14.reuse, R40, R56 ;  /* 0x000000280e3c7223 */ /* 0x044fe20000000038 */
[----:B------:R-:W-:Y:S01]  /*40a0*/  FFMA R122, R14, R44, R122 ;  /* 0x0000002c0e7a7223 */ /* 0x000fe2000000007a */
[----:B------:R-:W-:Y:S01]  /*40b0*/  FFMA R69, R61, R33, R68 ;  /* 0x000000213d457223 */ /* 0x000fe20000000044 */
[C---:B------:R-:W-:Y:S01]  /*40c0*/  FFMA R20, R30.reuse, R25, R48 ;  /* 0x000000191e147223 */ /* 0x040fe20000000030 */
        /* <DEDUP_REMOVED lines=8> */
[----:B------:R-:W-:Y:S01]  /*4150*/  FFMA R22, R23, R25, R89 ;  /* 0x0000001917167223 */ /* 0x000fe20000000059 */
[C---:B------:R-:W-:Y:S01]  /*4160*/  FFMA R48, R25.reuse, R40, R70 ;  /* 0x0000002819307223 */ /* 0x040fe20000000046 */
[----:B------:R-:W-:Y:S01]  /*4170*/  FFMA R50, R25, R44, R8 ;  /* 0x0000002c19327223 */ /* 0x000fe20000000008 */
[----:B------:R-:W1:Y:S01]  /*4180*/  LDS.128 R56, [R75+0x90b0] ;  /* 0x0090b0004b387984 */ /* 0x000e620000000c00 */
        /* <DEDUP_REMOVED lines=12> */
[C---:B------:R-:W-:Y:S01]  /*4250*/  FFMA R118, R11.reuse, R53, R118 ;  /* 0x000000350b767223 */ /* 0x040fe20000000076 */
[C---:B------:R-:W-:Y:S01]  /*4260*/  FFMA R25, R11.reuse, R61, R10 ;  /* 0x0000003d0b197223 */ /* 0x040fe2000000000a */
[C---:B------:R-:W-:Y:S01]  /*4270*/  FFMA R110, R11.reuse, R40, R110 ;  /* 0x000000280b6e7223 */ /* 0x040fe2000000006e */
[----:B------:R-:W-:Y:S01]  /*4280*/  FFMA R109, R11, R44, R109 ;  /* 0x0000002c0b6d7223 */ /* 0x000fe2000000006d */
[----:B------:R-:W-:Y:S01]  /*4290*/  FFMA R70, R18, R53, R9 ;  /* 0x0000003512467223 */ /* 0x000fe20000000009 */
[----:B------:R-:W2:Y:S04]  /*42a0*/  LDS.128 R4, [R74+0xc30] ;  /* 0x000c30004a047984 */ /* 0x000ea80000000c00 */
[----:B------:R-:W3:Y:S01]  /*42b0*/  LDS.128 R8, [R74+0x1c40] ;  /* 0x001c40004a087984 */ /* 0x000ee20000000c00 */
[-C--:B0-----:R-:W-:Y:S01]  /*42c0*/  FFMA R36, R30, R64.reuse, R36 ;  /* 0x000000401e247223 */ /* 0x081fe20000000024 */
[-C--:B------:R-:W-:Y:S01]  /*42d0*/  FFMA R12, R40, R64.reuse, R12 ;  /* 0x00000040280c7223 */ /* 0x080fe2000000000c */
[-C--:B------:R-:W-:Y:S01]  /*42e0*/  FFMA R83, R53, R64.reuse, R83 ;  /* 0x0000004035537223 */ /* 0x080fe20000000053 */
[----:B------:R-:W-:Y:S01]  /*42f0*/  FFMA R21, R23, R64, R21 ;  /* 0x0000004017157223 */ /* 0x000fe20000000015 */
[----:B------:R-:W-:Y:S01]  /*4300*/  FFMA R16, R64, R44, R16 ;  /* 0x0000002c40107223 */ /* 0x000fe20000000010 */
[-C--:B------:R-:W-:Y:S01]  /*4310*/  FFMA R87, R61, R64.reuse, R87 ;  /* 0x000000403d577223 */ /* 0x080fe20000000057 */
[-C--:B------:R-:W-:Y:S01]  /*4320*/  FFMA R49, R38, R64.reuse, R49 ;  /* 0x0000004026317223 */ /* 0x080fe20000000031 */
[----:B------:R-:W-:Y:S01]  /*4330*/  FFMA R64, R51, R64, R28 ;  /* 0x0000004033407223 */ /* 0x000fe2000000001c */
[-C--:B------:R-:W-:Y:S01]  /*4340*/  FFMA R123, R30, R18.reuse, R123 ;  /* 0x000000121e7b7223 */ /* 0x080fe2000000007b */
[----:B------:R-:W-:Y:S01]  /*4350*/  FFMA R91, R38, R18, R91 ;  /* 0x00000012265b7223 */ /* 0x000fe2000000005b */
[C---:B------:R-:W-:Y:S01]  /*4360*/  FFMA R120, R18.reuse, R40, R120 ;  /* 0x0000002812787223 */ /* 0x040fe20000000078 */
[----:B------:R-:W-:Y:S01]  /*4370*/  FFMA R121, R18, R44, R121 ;  /* 0x0000002c12797223 */ /* 0x000fe20000000079 */
[-C--:B------:R-:W-:Y:S01]  /*4380*/  FFMA R28, R31, R65.reuse, R36 ;  /* 0x000000411f1c7223 */ /* 0x080fe20000000024 */
        /* <DEDUP_REMOVED lines=12> */
[----:B------:R-:W-:Y:S01]  /*4450*/  FFMA R30, R65, R45, R16 ;  /* 0x0000002d411e7223 */ /* 0x000fe20000000010 */
[----:B------:R-:W-:Y:S01]  /*4460*/  FFMA R38, R39, R65, R49 ;  /* 0x0000004127267223 */ /* 0x000fe20000000031 */
[-C--:B------:R-:W-:Y:S01]  /*4470*/  FFMA R124, R23, R18.reuse, R124 ;  /* 0x00000012177c7223 */ /* 0x080fe2000000007c */
[----:B------:R-:W-:Y:S01]  /*4480*/  FFMA R119, R51, R18, R119 ;  /* 0x0000001233777223 */ /* 0x000fe20000000077 */
[----:B------:R-:W-:Y:S01]  /*4490*/  FFMA R61, R26, R41, R48 ;  /* 0x000000291a3d7223 */ /* 0x000fe20000000030 */
[-C--:B------:R-:W-:Y:S01]  /*44a0*/  FFMA R87, R41, R57.reuse, R13 ;  /* 0x0000003929577223 */ /* 0x080fe2000000000d */
[----:B--2---:R-:W-:Y:S01]  /*44b0*/  FFMA R40, R65, R4, R21 ;  /* 0x0000000441287223 */ /* 0x004fe20000000015 */
[-C--:B------:R-:W-:Y:S01]  /*44c0*/  FFMA R100, R54, R57.reuse, R100 ;  /* 0x0000003936647223 */ /* 0x080fe20000000064 */
[----:B------:R-:W-:Y:S01]  /*44d0*/  FFMA R105, R31, R57, R105 ;  /* 0x000000391f697223 */ /* 0x000fe20000000069 */
[----:B---3--:R-:W-:Y:S01]  /*44e0*/  FFMA R65, R65, R8, R64 ;  /* 0x0000000841417223 */ /* 0x008fe20000000040 */
[----:B------:R-:W-:Y:S01]  /*44f0*/  FFMA R64, R26, R45, R50 ;  /* 0x0000002d1a407223 */ /* 0x000fe20000000032 */
[-C--:B------:R-:W-:Y:S01]  /*4500*/  FFMA R101, R45, R57.reuse, R101 ;  /* 0x000000392d657223 */ /* 0x080fe20000000065 */
[----:B------:R-:W0:Y:S01]  /*4510*/  LDS.128 R48, [R75+0x8cb0] ;  /* 0x008cb0004b307984 */ /* 0x000e220000000c00 */
[-C--:B------:R-:W-:Y:S01]  /*4520*/  FFMA R102, R62, R57.reuse, R102 ;  /* 0x000000393e667223 */ /* 0x080fe20000000066 */
[----:B------:R-:W-:Y:S01]  /*4530*/  FFMA R108, R39, R57, R108 ;  /* 0x00000039276c7223 */ /* 0x000fe2000000006c */
[C---:B------:R-:W-:Y:S01]  /*4540*/  FFMA R103, R57.reuse, R4, R103 ;  /* 0x0000000439677223 */ /* 0x040fe20000000067 */
[----:B------:R-:W-:Y:S01]  /*4550*/  FFMA R104, R57, R8, R104 ;  /* 0x0000000839687223 */ /* 0x000fe20000000068 */
[-C--:B------:R-:W-:Y:S01]  /*4560*/  FFMA R85, R54, R34.reuse, R85 ;  /* 0x0000002236557223 */ /* 0x080fe20000000055 */
[-C--:B------:R-:W-:Y:S01]  /*4570*/  FFMA R90, R31, R34.reuse, R90 ;  /* 0x000000221f5a7223 */ /* 0x080fe2000000005a */
[-C--:B------:R-:W-:Y:S01]  /*4580*/  FFMA R69, R62, R34.reuse, R69 ;  /* 0x000000223e457223 */ /* 0x080fe20000000045 */
        /* <DEDUP_REMOVED lines=23> */
[----:B------:R-:W1:Y:S04]  /*4700*/  LDS.128 R12, [R75+0x9cc0] ;  /* 0x009cc0004b0c7984 */ /* 0x000e680000000c00 */
[----:B------:R-:W2:Y:S04]  /*4710*/  LDS.128 R16, [R74+0x830] ;  /* 0x000830004a107984 */ /* 0x000ea80000000c00 */
[----:B------:R-:W3:Y:S01]  /*4720*/  LDS.128 R20, [R74+0x1840] ;  /* 0x001840004a147984 */ /* 0x000ee20000000c00 */
[----:B------:R-:W-:Y:S01]  /*4730*/  FFMA R24, R26, R62, R24 ;  /* 0x0000003e1a187223 */ /* 0x000fe20000000018 */
[----:B0-----:R-:W-:Y:S01]  /*4740*/  FFMA R25, R62, R48, R25 ;  /* 0x000000303e197223 */ /* 0x001fe20000000019 */
        /* <DEDUP_REMOVED lines=12> */
[C---:B------:R-:W-:Y:S01]  /*4810*/  FFMA R40, R27.reuse, R46, R64 ;  /* 0x0000002e1b287223 */ /* 0x040fe20000000040 */
[----:B------:R-:W-:Y:S01]  /*4820*/  FFMA R83, R27, R5, R83 ;  /* 0x000000051b537223 */ /* 0x000fe20000000053 */
[----:B------:R-:W-:Y:S01]  /*4830*/  FFMA R53, R42, R66, R53 ;  /* 0x000000422a357223 */ /* 0x000fe20000000035 */
[----:B------:R-:W-:Y:S01]  /*4840*/  FFMA R65, R66, R9, R65 ;  /* 0x0000000942417223 */ /* 0x000fe20000000041 */
[-C--:B------:R-:W-:Y:S01]  /*4850*/  FFMA R110, R42, R49.reuse, R110 ;  /* 0x000000312a6e7223 */ /* 0x080fe2000000006e */
[-C--:B------:R-:W-:Y:S01]  /*4860*/  FFMA R118, R55, R49.reuse, R118 ;  /* 0x0000003137767223 */ /* 0x080fe20000000076 */
[-C--:B------:R-:W-:Y:S01]  /*4870*/  FFMA R112, R5, R49.reuse, R112 ;  /* 0x0000003105707223 */ /* 0x080fe20000000070 */
        /* <DEDUP_REMOVED lines=11> */
[----:B--2---:R-:W-:Y:S01]  /*4930*/  FFMA R44, R27, R16, R56 ;  /* 0x000000101b2c7223 */ /* 0x004fe20000000038 */
[----:B------:R-:W-:Y:S01]  /*4940*/  FFMA R4, R55, R27, R37 ;  /* 0x0000001b37047223 */ /* 0x000fe20000000025 */
[C---:B------:R-:W-:Y:S01]  /*4950*/  FFMA R8, R27.reuse, R63, R24 ;  /* 0x0000003f1b087223 */ /* 0x040fe20000000018 */
[C---:B------:R-:W-:Y:S01]  /*4960*/  FFMA R12, R27.reuse, R42, R61 ;  /* 0x0000002a1b0c7223 */ /* 0x040fe2000000003d */
[C---:B------:R-:W-:Y:S01]  /*4970*/  FFMA R41, R27.reuse, R9, R32 ;  /* 0x000000091b297223 */ /* 0x040fe20000000020 */
[----:B---3--:R-:W-:Y:S01]  /*4980*/  FFMA R45, R27, R20, R29 ;  /* 0x000000141b2d7223 */ /* 0x008fe2000000001d */
[----:B------:R-:W-:-:S02]  /*4990*/  FFMA R56, R63, R49, R25 ;  /* 0x000000313f387223 */ /* 0x000fc40000000019 */
[----:B------:R-:W0:Y:S01]  /*49a0*/  LDS.128 R24, [R75+0x88b0] ;  /* 0x0088b0004b187984 */ /* 0x000e220000000c00 */
[C---:B------:R-:W-:Y:S01]  /*49b0*/  FFMA R54, R66.reuse, R46, R30 ;  /* 0x0000002e42367223 */ /* 0x040fe2000000001e */
[----:B------:R-:W-:Y:S01]  /*49c0*/  FFMA R92, R66, R16, R28 ;  /* 0x00000010425c7223 */ /* 0x000fe2000000001c */
[----:B------:R-:W-:Y:S01]  /*49d0*/  FFMA R62, R63, R66, R36 ;  /* 0x000000423f3e7223 */ /* 0x000fe20000000024 */
[----:B------:R-:W1:Y:S01]  /*49e0*/  LDS.128 R28, [R75+0x98c0] ;  /* 0x0098c0004b1c7984 */ /* 0x000e620000000c00 */
[C---:B------:R-:W-:Y:S01]  /*49f0*/  FFMA R111, R49.reuse, R16, R111 ;  /* 0x00000010316f7223 */ /* 0x040fe2000000006f */
        /* <DEDUP_REMOVED lines=18> */
[----:B------:R-:W2:Y:S04]  /*4b20*/  LDS.128 R36, [R74+0x1440] ;  /* 0x001440004a247984 */ /* 0x000ea80000000c00 */
[----:B------:R-:W3:Y:S01]  /*4b30*/  LDS.128 R32, [R74+0x430] ;  /* 0x000430004a207984 */ /* 0x000ee20000000c00 */
[-C--:B------:R-:W-:Y:S01]  /*4b40*/  FFMA R87, R42, R58.reuse, R87 ;  /* 0x0000003a2a577223 */ /* 0x080fe20000000057 */
[-C--:B------:R-:W-:Y:S01]  /*4b50*/  FFMA R100, R55, R58.reuse, R100 ;  /* 0x0000003a37647223 */ /* 0x080fe20000000064 */
[-C--:B------:R-:W-:Y:S01]  /*4b60*/  FFMA R101, R46, R58.reuse, R101 ;  /* 0x0000003a2e657223 */ /* 0x080fe20000000065 */
[----:B------:R-:W-:Y:S01]  /*4b70*/  FFMA R102, R63, R58, R102 ;  /* 0x0000003a3f667223 */ /* 0x000fe20000000066 */
[C---:B------:R-:W-:Y:S01]  /*4b80*/  FFMA R103, R58.reuse, R5, R103 ;  /* 0x000000053a677223 */ /* 0x040fe20000000067 */
[C---:B------:R-:W-:Y:S01]  /*4b90*/  FFMA R104, R58.reuse, R9, R104 ;  /* 0x000000093a687223 */ /* 0x040fe20000000068 */
        /* <DEDUP_REMOVED lines=13> */
[----:B------:R-:W-:Y:S01]  /*4c70*/  FFMA R5, R43, R67, R53 ;  /* 0x000000432b057223 */ /* 0x000fe20000000035 */
[----:B------:R-:W-:Y:S01]  /*4c80*/  FFMA R9, R67, R47, R54 ;  /* 0x0000002f43097223 */ /* 0x000fe20000000036 */
[-C--:B------:R-:W-:Y:S01]  /*4c90*/  FFMA R46, R17, R25.reuse, R52 ;  /* 0x00000019112e7223 */ /* 0x080fe20000000034 */
[----:B------:R-:W-:Y:S01]  /*4ca0*/  FFMA R120, R42, R28, R120 ;  /* 0x0000001c2a787223 */ /* 0x000fe20000000078 */
[----:B------:R-:W0:Y:S01]  /*4cb0*/  LDS.128 R52, [R75+0x84b0] ;  /* 0x0084b0004b347984 */ /* 0x000e220000000c00 */
[-C--:B------:R-:W-:Y:S01]  /*4cc0*/  FFMA R42, R43, R25.reuse, R60 ;  /* 0x000000192b2a7223 */ /* 0x080fe2000000003c */
[-C--:B------:R-:W-:Y:S01]  /*4cd0*/  FFMA R106, R6, R25.reuse, R106 ;  /* 0x00000019066a7223 */ /* 0x080fe2000000006a */
[----:B------:R-:W-:Y:S01]  /*4ce0*/  FFMA R122, R47, R25, R122 ;  /* 0x000000192f7a7223 */ /* 0x000fe2000000007a */
[----:B------:R-:W-:Y:S01]  /*4cf0*/  FFMA R115, R25, R21, R115 ;  /* 0x0000001519737223 */ /* 0x000fe20000000073 */
[----:B------:R-:W-:Y:S01]  /*4d00*/  FFMA R107, R10, R25, R107 ;  /* 0x000000190a6b7223 */ /* 0x000fe2000000006b */
[-C--:B------:R-:W-:Y:S01]  /*4d10*/  FFMA R110, R43, R50.reuse, R110 ;  /* 0x000000322b6e7223 */ /* 0x080fe2000000006e */
[----:B------:R-:W-:Y:S01]  /*4d20*/  FFMA R112, R6, R50, R112 ;  /* 0x0000003206707223 */ /* 0x000fe20000000070 */
[----:B--2---:R-:W-:Y:S01]  /*4d30*/  FFMA R117, R25, R36, R117 ;  /* 0x0000002419757223 */ /* 0x004fe20000000075 */
[----:B------:R-:W-:Y:S01]  /*4d40*/  FFMA R109, R47, R50, R109 ;  /* 0x000000322f6d7223 */ /* 0x000fe2000000006d */
[C---:B------:R-:W-:Y:S01]  /*4d50*/  FFMA R113, R50.reuse, R10, R113 ;  /* 0x0000000a32717223 */ /* 0x040fe20000000071 */
[C---:B------:R-:W-:Y:S01]  /*4d60*/  FFMA R111, R50.reuse, R17, R111 ;  /* 0x00000011326f7223 */ /* 0x040fe2000000006f */
[-C--:B---3--:R-:W-:Y:S01]  /*4d70*/  FFMA R116, R25, R32.reuse, R116 ;  /* 0x0000002019747223 */ /* 0x088fe20000000074 */
[C---:B------:R-:W-:Y:S01]  /*4d80*/  FFMA R114, R50.reuse, R21, R114 ;  /* 0x0000001532727223 */ /* 0x040fe20000000072 */
[----:B------:R-:W-:Y:S01]  /*4d90*/  FFMA R118, R50, R32, R118 ;  /* 0x0000002032767223 */ /* 0x000fe20000000076 */
[-C--:B------:R-:W-:Y:S01]  /*4da0*/  FFMA R123, R16, R28.reuse, R123 ;  /* 0x0000001c107b7223 */ /* 0x080fe2000000007b */
[-C--:B------:R-:W-:Y:S01]  /*4db0*/  FFMA R68, R63, R28.reuse, R68 ;  /* 0x0000001c3f447223 */ /* 0x080fe20000000044 */
[----:B------:R-:W-:Y:S01]  /*4dc0*/  FFMA R91, R20, R28, R91 ;  /* 0x0000001c145b7223 */ /* 0x000fe2000000005b */
        /* <DEDUP_REMOVED lines=8> */
[-C--:B------:R-:W-:Y:S01]  /*4e50*/  FFMA R102, R59, R36.reuse, R102 ;  /* 0x000000243b667223 */ /* 0x080fe20000000066 */
[C---:B------:R-:W-:Y:S01]  /*4e60*/  FFMA R28, R67.reuse, R36, R62 ;  /* 0x00000024431c7223 */ /* 0x040fe2000000003e */
[----:B------:R-:W1:Y:S01]  /*4e70*/  LDS.128 R56, [R75+0x94c0] ;  /* 0x0094c0004b387984 */ /* 0x000e620000000c00 */
[C---:B------:R-:W-:Y:S01]  /*4e80*/  FFMA R89, R67.reuse, R6, R89 ;  /* 0x0000000643597223 */ /* 0x040fe20000000059 */
[C---:B------:R-:W-:Y:S01]  /*4e90*/  FFMA R16, R67.reuse, R10, R65 ;  /* 0x0000000a43107223 */ /* 0x040fe20000000041 */
[C---:B------:R-:W-:Y:S01]  /*4ea0*/  FFMA R92, R67.reuse, R17, R92 ;  /* 0x00000011435c7223 */ /* 0x040fe2000000005c */
[C---:B------:R-:W-:Y:S01]  /*4eb0*/  FFMA R20, R67.reuse, R21, R66 ;  /* 0x0000001543147223 */ /* 0x040fe20000000042 */
        /* <DEDUP_REMOVED lines=17> */
[-C--:B------:R-:W-:Y:S01]  /*4fd0*/  FFMA R45, R21, R52.reuse, R45 ;  /* 0x00000034152d7223 */ /* 0x080fe2000000002d */
[----:B------:R-:W-:Y:S01]  /*4fe0*/  FFMA R41, R10, R52, R41 ;  /* 0x000000340a297223 */ /* 0x000fe20000000029 */
        /* <DEDUP_REMOVED lines=10> */
[-C--:B-1----:R-:W-:Y:S01]  /*5090*/  FFMA R90, R17, R56.reuse, R90 ;  /* 0x00000038115a7223 */ /* 0x082fe2000000005a */
        /* <DEDUP_REMOVED lines=9> */
[----:B---3--:R-:W-:Y:S01]  /*5130*/  FFMA R53, R53, R64, R40 ;  /* 0x0000004035357223 */ /* 0x008fe20000000028 */
[----:B------:R-:W-:Y:S01]  /*5140*/  FFMA R29, R26, R60, R42 ;  /* 0x0000003c1a1d7223 */ /* 0x000fe2000000002a */
[-C--:B------:R-:W-:Y:S01]  /*5150*/  FFMA R85, R32, R56.reuse, R85 ;  /* 0x0000003820557223 */ /* 0x080fe20000000055 */
[----:B------:R-:W0:Y:S01]  /*5160*/  LDS.128 R40, [R75+0x80b0] ;  /* 0x0080b0004b287984 */ /* 0x000e220000000c00 */
[-C--:B------:R-:W-:Y:S01]  /*5170*/  FFMA R86, R47, R56.reuse, R86 ;  /* 0x000000382f567223 */ /* 0x080fe20000000056 */
[----:B------:R-:W-:Y:S01]  /*5180*/  FFMA R69, R36, R56, R69 ;  /* 0x0000003824457223 */ /* 0x000fe20000000045 */
[-C--:B------:R-:W-:Y:S01]  /*5190*/  FFMA R8, R18, R26.reuse, R46 ;  /* 0x0000001a12087223 */ /* 0x080fe2000000002e */
[----:B------:R-:W-:Y:S01]  /*51a0*/  FFMA R106, R7, R26, R106 ;  /* 0x0000001a076a7223 */ /* 0x000fe2000000006a */
[C---:B------:R-:W-:Y:S01]  /*51b0*/  FFMA R115, R26.reuse, R22, R115 ;  /* 0x000000161a737223 */ /* 0x040fe20000000073 */
        /* <DEDUP_REMOVED lines=12> */
[----:B------:R-:W1:Y:S01]  /*5280*/  LDS.128 R44, [R75+0x90c0] ;  /* 0x0090c0004b2c7984 */ /* 0x000e620000000c00 */
        /* <DEDUP_REMOVED lines=17> */
[----:B------:R-:W-:Y:S01]  /*53a0*/  FFMA R121, R30, R64, R121 ;  /* 0x000000401e797223 */ /* 0x000fe20000000079 */
[-C--:B0-----:R-:W-:Y:S01]  /*53b0*/  FFMA R30, R60, R40.reuse, R5 ;  /* 0x000000283c1e7223 */ /* 0x081fe20000000005 */
        /* <DEDUP_REMOVED lines=10> */
[-C--:B------:R-:W-:Y:S01]  /*5460*/  FFMA R20, R22, R40.reuse, R20 ;  /* 0x0000002816147223 */ /* 0x080fe20000000014 */
[-C--:B------:R-:W-:Y:S01]  /*5470*/  FFMA R92, R18, R40.reuse, R92 ;  /* 0x00000028125c7223 */ /* 0x080fe2000000005c */
[-C--:B------:R-:W-:Y:S01]  /*5480*/  FFMA R89, R7, R40.reuse, R89 ;  /* 0x0000002807597223 */ /* 0x080fe20000000059 */
[-C--:B------:R-:W-:Y:S01]  /*5490*/  FFMA R9, R37, R40.reuse, R28 ;  /* 0x0000002825097223 */ /* 0x080fe2000000001c */
[----:B------:R-:W-:Y:S01]  /*54a0*/  FFMA R15, R11, R40, R16 ;  /* 0x000000280b0f7223 */ /* 0x000fe20000000010 */
[----:B------:R-:W-:Y:S01]  /*54b0*/  FFMA R83, R19, R41, R92 ;  /* 0x0000002913537223 */ /* 0x000fe2000000005c */
[-C--:B-1----:R-:W-:Y:S01]  /*54c0*/  FFMA R60, R60, R44.reuse, R87 ;  /* 0x0000002c3c3c7223 */ /* 0x082fe20000000057 */
        /* <DEDUP_REMOVED lines=9> */
[----:B------:R-:W-:Y:S01]  /*5560*/  FFMA R104, R11, R44, R104 ;  /* 0x0000002c0b687223 */ /* 0x000fe20000000068 */
[C---:B--2---:R-:W-:Y:S01]  /*5570*/  FFMA R20, R41.reuse, R48, R15 ;  /* 0x0000003029147223 */ /* 0x044fe2000000000f */
[----:B------:R-:W-:Y:S01]  /*5580*/  FFMA R51, R54, R61, R12 ;  /* 0x0000003d36337223 */ /* 0x000fe2000000000c */
[----:B------:R-:W-:Y:S01]  /*5590*/  FFMA R30, R34, R54, R4 ;  /* 0x00000036221e7223 */ /* 0x000fe20000000004 */
[C---:B------:R-:W-:Y:S01]  /*55a0*/  FFMA R12, R54.reuse, R48, R6 ;  /* 0x00000030360c7223 */ /* 0x040fe20000000006 */
[----:B---3--:R-:W-:Y:S01]  /*55b0*/  FFMA R28, R41, R68, R89 ;  /* 0x00000044291c7223 */ /* 0x008fe20000000059 */
[C---:B------:R-:W-:Y:S01]  /*55c0*/  FFMA R41, R19.reuse, R54, R10 ;  /* 0x0000003613297223 */ /* 0x040fe2000000000a */
[----:B------:R-:W-:Y:S01]  /*55d0*/  FFMA R71, R19, R27, R8 ;  /* 0x0000001b13477223 */ /* 0x000fe20000000008 */
[----:B------:R-:W0:Y:S04]  /*55e0*/  LDS.128 R4, [R75+0x8cc0] ;  /* 0x008cc0004b047984 */ /* 0x000e280000000c00 */
[----:B------:R-:W1:Y:S01]  /*55f0*/  LDS.128 R8, [R75+0x9cd0] ;  /* 0x009cd0004b087984 */ /* 0x000e620000000c00 */
[C---:B------:R-:W-:Y:S01]  /*5600*/  FFMA R40, R54.reuse, R38, R21 ;  /* 0x0000002636287223 */ /* 0x040fe20000000015 */
[----:B------:R-:W-:Y:S01]  /*5610*/  FFMA R21, R23, R54, R17 ;  /* 0x0000003617157223 */ /* 0x000fe20000000011 */
[C---:B------:R-:W-:Y:S01]  /*5620*/  FFMA R53, R54.reuse, R65, R53 ;  /* 0x0000004136357223 */ /* 0x040fe20000000035 */
[----:B------:R-:W-:Y:S01]  /*5630*/  FFMA R54, R54, R68, R14 ;  /* 0x0000004436367223 */ /* 0x000fe2000000000e */
[----:B------:R-:W-:Y:S04]  /*5640*/  LDS.64 R16, [R74+0x1850] ;  /* 0x001850004a107984 */ /* 0x000fe80000000a00 */
[----:B------:R-:W2:Y:S01]  /*5650*/  LDS.64 R14, [R74+0x840] ;  /* 0x000840004a0e7984 */ /* 0x000ea20000000a00 */
[-C--:B------:R-:W-:Y:S01]  /*5660*/  FFMA R33, R33, R44.reuse, R100 ;  /* 0x0000002c21217223 */ /* 0x080fe20000000064 */
        /* <DEDUP_REMOVED lines=25> */
[C---:B0-----:R-:W-:Y:S01]  /*5800*/  FFMA R26, R38.reuse, R4, R26 ;  /* 0x00000004261a7223 */ /* 0x041fe2000000001a */
[C---:B------:R-:W-:Y:S01]  /*5810*/  FFMA R91, R23.reuse, R31, R91 ;  /* 0x0000001f175b7223 */ /* 0x040fe2000000005b */
[----:B-1----:R-:W-:Y:S01]  /*5820*/  FFMA R96, R38, R8, R96 ;  /* 0x0000000826607223 */ /* 0x002fe20000000060 */
[C---:B------:R-:W-:Y:S01]  /*5830*/  FFMA R11, R23.reuse, R4, R114 ;  /* 0x00000004170b7223 */ /* 0x040fe20000000072 */
[----:B------:R-:W-:Y:S01]  /*5840*/  FFMA R13, R23, R8, R13 ;  /* 0x00000008170d7223 */ /* 0x000fe2000000000d */
[----:B------:R-:W-:-:S02]  /*5850*/  FFMA R38, R35, R42, R22 ;  /* 0x0000002a23267223 */ /* 0x000fc40000000016 */
[----:B------:R-:W0:Y:S01]  /*5860*/  LDS.64 R22, [R75+0x88c0] ;  /* 0x0088c0004b167984 */ /* 0x000e220000000a00 */
[----:B------:R-:W-:Y:S01]  /*5870*/  FFMA R123, R19, R31, R123 ;  /* 0x0000001f137b7223 */ /* 0x000fe2000000007b */
[C---:B------:R-:W-:Y:S01]  /*5880*/  FFMA R56, R31.reuse, R34, R56 ;  /* 0x000000221f387223 */ /* 0x040fe20000000038 */
[C---:B------:R-:W-:Y:S01]  /*5890*/  FFMA R57, R31.reuse, R61, R120 ;  /* 0x0000003d1f397223 */ /* 0x040fe20000000078 */
[C---:B------:R-:W-:Y:S01]  /*58a0*/  FFMA R121, R31.reuse, R65, R121 ;  /* 0x000000411f797223 */ /* 0x040fe20000000079 */
[C---:B------:R-:W-:Y:S01]  /*58b0*/  FFMA R86, R31.reuse, R48, R119 ;  /* 0x000000301f567223 */ /* 0x040fe20000000077 */
[----:B------:R-:W-:Y:S01]  /*58c0*/  FFMA R124, R31, R68, R124 ;  /* 0x000000441f7c7223 */ /* 0x000fe2000000007c */
[----:B------:R-:W-:Y:S01]  /*58d0*/  LOP3.LUT R31, R84, 0x1, RZ, 0xc0, !PT ;  /* 0x00000001541f7812 */ /* 0x000fe200078ec0ff */
[-C--:B------:R-:W-:Y:S01]  /*58e0*/  FFMA R118, R34, R4.reuse, R118 ;  /* 0x0000000422767223 */ /* 0x080fe20000000076 */
[----:B------:R-:W-:Y:S01]  /*58f0*/  FFMA R112, R68, R4, R112 ;  /* 0x0000000444707223 */ /* 0x000fe20000000070 */
[----:B------:R-:W-:Y:S01]  /*5900*/  FFMA R94, R34, R8, R94 ;  /* 0x00000008225e7223 */ /* 0x000fe2000000005e */
[-C--:B------:R-:W-:Y:S01]  /*5910*/  FFMA R7, R61, R4.reuse, R110 ;  /* 0x000000043d077223 */ /* 0x080fe2000000006e */
        /* <DEDUP_REMOVED lines=10> */
[----:B------:R-:W-:Y:S01]  /*59c0*/  ISETP.NE.U32.AND P1, PT, R31, 0x1, PT ;  /* 0x000000011f00780c */ /* 0x000fe20003f25070 */
[C---:B------:R-:W-:Y:S01]  /*59d0*/  FFMA R28, R55.reuse, R62, R51 ;  /* 0x0000003e371c7223 */ /* 0x040fe20000000033 */
[C---:B------:R-:W-:Y:S01]  /*59e0*/  FFMA R31, R55.reuse, R49, R12 ;  /* 0x00000031371f7223 */ /* 0x040fe2000000000c */
[C---:B------:R-:W-:Y:S01]  /*59f0*/  FFMA R51, R55.reuse, R69, R54 ;  /* 0x0000004537337223 */ /* 0x040fe20000000036 */
[C---:B------:R-:W-:Y:S01]  /*5a00*/  FFMA R90, R55.reuse, R66, R53 ;  /* 0x00000042375a7223 */ /* 0x040fe20000000035 */
[C---:B--2---:R-:W-:Y:S01]  /*5a10*/  FFMA R12, R55.reuse, R14, R41 ;  /* 0x0000000e370c7223 */ /* 0x044fe20000000029 */
[----:B------:R-:W-:Y:S01]  /*5a20*/  FFMA R54, R55, R16, R21 ;  /* 0x0000001037367223 */ /* 0x000fe20000000015 */
[-C--:B------:R-:W-:Y:S01]  /*5a30*/  FFMA R102, R62, R5.reuse, R7 ;  /* 0x000000053e667223 */ /* 0x080fe20000000007 */
[-C--:B------:R-:W-:Y:S01]  /*5a40*/  FFMA R7, R35, R5.reuse, R118 ;  /* 0x0000000523077223 */ /* 0x080fe20000000076 */
[-C--:B------:R-:W-:Y:S01]  /*5a50*/  FFMA R21, R69, R5.reuse, R112 ;  /* 0x0000000545157223 */ /* 0x080fe20000000070 */
[-C--:B------:R-:W-:Y:S01]  /*5a60*/  FFMA R104, R66, R5.reuse, R109 ;  /* 0x0000000542687223 */ /* 0x080fe2000000006d */
[----:B------:R-:W-:Y:S01]  /*5a70*/  FFMA R41, R39, R5, R26 ;  /* 0x0000000527297223 */ /* 0x000fe2000000001a */
[CC--:B------:R-:W-:Y:S01]  /*5a80*/  FFMA R53, R5.reuse, R49.reuse, R4 ;  /* 0x0000003105357223 */ /* 0x0c0fe20000000004 */
[C---:B------:R-:W-:Y:S01]  /*5a90*/  FFMA R111, R5.reuse, R14, R111 ;  /* 0x0000000e056f7223 */ /* 0x040fe2000000006f */
[----:B------:R-:W-:Y:S01]  /*5aa0*/  FFMA R11, R5, R16, R11 ;  /* 0x00000010050b7223 */ /* 0x000fe2000000000b */
[----:B------:R-:W-:Y:S01]  /*5ab0*/  FFMA R26, R62, R46, R27 ;  /* 0x0000002e3e1a7223 */ /* 0x000fe2000000001b */
[----:B------:R-:W-:Y:S01]  /*5ac0*/  FFMA R112, R46, R14, R33 ;  /* 0x0000000e2e707223 */ /* 0x000fe20000000021 */
[----:B------:R-:W1:Y:S01]  /*5ad0*/  LDS.64 R4, [R75+0x98d0] ;  /* 0x0098d0004b047984 */ /* 0x000e620000000a00 */
[C---:B------:R-:W-:Y:S01]  /*5ae0*/  FFMA R27, R59.reuse, R49, R36 ;  /* 0x000000313b1b7223 */ /* 0x040fe20000000024 */
[----:B------:R-:W-:Y:S01]  /*5af0*/  FFMA R33, R59, R69, R88 ;  /* 0x000000453b217223 */ /* 0x000fe20000000058 */
[-C--:B------:R-:W-:Y:S01]  /*5b00*/  FFMA R60, R35, R46.reuse, R60 ;  /* 0x0000002e233c7223 */ /* 0x080fe2000000003c */
[-C--:B------:R-:W-:Y:S01]  /*5b10*/  FFMA R108, R66, R46.reuse, R107 ;  /* 0x0000002e426c7223 */ /* 0x080fe2000000006b */
[----:B------:R-:W-:Y:S01]  /*5b20*/  FFMA R18, R39, R46, R18 ;  /* 0x0000002e27127223 */ /* 0x000fe20000000012 */
[C---:B------:R-:W-:Y:S01]  /*5b30*/  FFMA R110, R46.reuse, R49, R117 ;  /* 0x000000312e6e7223 */ /* 0x040fe20000000075 */
[C---:B------:R-:W-:Y:S01]  /*5b40*/  FFMA R64, R46.reuse, R69, R64 ;  /* 0x000000452e407223 */ /* 0x040fe20000000040 */
[-C--:B------:R-:W-:Y:S01]  /*5b50*/  FFMA R100, R35, R59.reuse, R100 ;  /* 0x0000003b23647223 */ /* 0x080fe20000000064 */
[----:B------:R-:W-:Y:S01]  /*5b60*/  FFMA R32, R39, R59, R32 ;  /* 0x0000003b27207223 */ /* 0x000fe20000000020 */
        /* <DEDUP_REMOVED lines=12> */
[----:B------:R-:W-:-:S02]  /*5c30*/  FFMA R94, R9, R16, R13 ;  /* 0x00000010095e7223 */ /* 0x000fc4000000000d */
[----:B------:R-:W2:Y:S01]  /*5c40*/  LDS R9, [R74+0x440] ;  /* 0x000440004a097984 */ /* 0x000ea20000000800 */
[-C--:B0-----:R-:W-:Y:S01]  /*5c50*/  FFMA R106, R69, R22.reuse, R106 ;  /* 0x00000016456a7223 */ /* 0x081fe2000000006a */
[----:B------:R-:W-:Y:S01]  /*5c60*/  FFMA R34, R62, R22, R29 ;  /* 0x000000163e227223 */ /* 0x000fe2000000001d */
[C---:B------:R-:W-:Y:S02]  /*5c70*/  FFMA R21, R70.reuse, R6, R21 ;  /* 0x0000000646157223 */ /* 0x040fe40000000015 */
        /* <DEDUP_REMOVED lines=8> */
[----:B------:R-:W-:Y:S01]  /*5d00*/  FFMA R34, R63, R23, R34 ;  /* 0x000000173f227223 */ /* 0x000fe20000000022 */
[----:B------:R-:W-:Y:S01]  /*5d10*/  FSEL R85, R106, R21, !P1 ;  /* 0x000000156a557208 */ /* 0x000fe20004800000 */
[----:B------:R-:W-:Y:S01]  /*5d20*/  FFMA R98, R67, R23, R98 ;  /* 0x0000001743627223 */ /* 0x000fe20000000062 */
[----:B------:R-:W-:Y:S01]  /*5d30*/  FSEL R13, R21, R106, !P1 ;  /* 0x0000006a150d7208 */ /* 0x000fe20004800000 */
[----:B------:R-:W-:Y:S01]  /*5d40*/  FFMA R21, R67, R6, R104 ;  /* 0x0000000643157223 */ /* 0x000fe20000000068 */
[CC--:B------:R-:W-:Y:S01]  /*5d50*/  FFMA R11, R6.reuse, R17.reuse, R11 ;  /* 0x00000011060b7223 */ /* 0x0c0fe2000000000b */
[----:B------:R-:W-:Y:S01]  /*5d60*/  FFMA R120, R23, R17, R120 ;  /* 0x0000001117787223 */ /* 0x000fe20000000078 */
[----:B------:R-:W-:Y:S01]  /*5d70*/  FFMA R93, R6, R50, R53 ;  /* 0x00000032065d7223 */ /* 0x000fe20000000035 */
[----:B------:R-:W-:Y:S01]  /*5d80*/  FFMA R92, R50, R23, R87 ;  /* 0x00000017325c7223 */ /* 0x000fe20000000057 */
[-C--:B------:R-:W-:Y:S01]  /*5d90*/  FFMA R96, R14, R22.reuse, R71 ;  /* 0x000000160e607223 */ /* 0x080fe20000000047 */
[----:B------:R-:W-:Y:S01]  /*5da0*/  FSEL R71, R34, R55, !P1 ;  /* 0x0000003722477208 */ /* 0x000fe20004800000 */
[-C--:B------:R-:W-:Y:S01]  /*5db0*/  FFMA R116, R35, R22.reuse, R116 ;  /* 0x0000001623747223 */ /* 0x080fe20000000074 */
[----:B------:R-:W-:Y:S01]  /*5dc0*/  FFMA R44, R39, R22, R44 ;  /* 0x00000016272c7223 */ /* 0x000fe2000000002c */
[----:B------:R-:W-:Y:S01]  /*5dd0*/  FSEL R55, R55, R34, !P1 ;  /* 0x0000002237377208 */ /* 0x000fe20004800000 */
[----:B-1----:R-:W-:Y:S01]  /*5de0*/  FFMA R69, R69, R4, R124 ;  /* 0x0000000445457223 */ /* 0x002fe2000000007c */
[----:B------:R-:W-:Y:S01]  /*5df0*/  FFMA R19, R42, R49, R20 ;  /* 0x000000312a137223 */ /* 0x000fe20000000014 */
[----:B------:R-:W-:Y:S01]  /*5e00*/  FSEL R53, R98, R21, !P1 ;  /* 0x0000001562357208 */ /* 0x000fe20004800000 */
[----:B------:R-:W-:Y:S01]  /*5e10*/  FFMA R24, R39, R42, R24 ;  /* 0x0000002a27187223 */ /* 0x000fe20000000018 */
[----:B------:R-:W-:Y:S01]  /*5e20*/  FSEL R34, R21, R98, !P1 ;  /* 0x0000006215227208 */ /* 0x000fe20004800000 */
[----:B------:R-:W-:Y:S01]  /*5e30*/  FFMA R20, R42, R14, R83 ;  /* 0x0000000e2a147223 */ /* 0x000fe20000000053 */
[----:B------:R-:W-:-:S02]  /*5e40*/  FSEL R87, R120, R11, !P1 ;  /* 0x0000000b78577208 */ /* 0x000fc40004800000 */
[----:B------:R-:W-:Y:S01]  /*5e50*/  FSEL R22, R11, R120, !P1 ;  /* 0x000000780b167208 */ /* 0x000fe20004800000 */
[----:B------:R-:W-:Y:S01]  /*5e60*/  FFMA R42, R42, R16, R101 ;  /* 0x000000102a2a7223 */ /* 0x000fe20000000065 */
[----:B------:R-:W-:Y:S01]  /*5e70*/  FSEL R89, R92, R93, !P1 ;  /* 0x0000005d5c597208 */ /* 0x000fe20004800000 */
[----:B------:R-:W0:Y:S01]  /*5e80*/  LDS R11, [R74+0x1450] ;  /* 0x001450004a0b7984 */ /* 0x000e220000000800 */
[----:B------:R-:W-:Y:S01]  /*5e90*/  FSEL R21, R93, R92, !P1 ;  /* 0x0000005c5d157208 */ /* 0x000fe20004800000 */
[-C--:B------:R-:W-:Y:S01]  /*5ea0*/  FFMA R92, R16, R4.reuse, R91 ;  /* 0x00000004105c7223 */ /* 0x080fe2000000005b */
[----:B------:R-:W-:Y:S01]  /*5eb0*/  FFMA R16, R70, R5, R69 ;  /* 0x0000000546107223 */ /* 0x000fe20000000045 */
[-C--:B--2---:R-:W-:Y:S02]  /*5ec0*/  FFMA R69, R6, R9.reuse, R7 ;  /* 0x0000000906457223 */ /* 0x084fe40000000007 */
[----:B------:R-:W1:Y:S01]  /*5ed0*/  LDS R7, [R75+0x84c0] ;  /* 0x0084c0004b077984 */ /* 0x000e620000000800 */
[----:B------:R-:W-:Y:S01]  /*5ee0*/  FFMA R56, R35, R4, R56 ;  /* 0x0000000423387223 */ /* 0x000fe20000000038 */
[----:B------:R-:W-:-:S03]  /*5ef0*/  FFMA R45, R10, R9, R45 ;  /* 0x000000090a2d7223 */ /* 0x000fc6000000002d */
[----:B------:R-:W-:Y:S01]  /*5f00*/  FFMA R56, R5, R9, R56 ;  /* 0x0000000905387223 */ /* 0x000fe20000000038 */
[----:B------:R-:W-:Y:S02]  /*5f10*/  FFMA R91, R49, R4, R86 ;  /* 0x00000004315b7223 */ /* 0x000fe40000000056 */
[----:B------:R2:W-:Y:S02]  /*5f20*/  SHFL.BFLY PT, R86, R71, 0x1, 0x1f ;  /* 0x0c201f0047567f89 */ /* 0x0005e400000e0000 */
[----:B--2---:R-:W-:-:S06]  /*5f30*/  FSEL R71, R56, R45, !P1 ;  /* 0x0000002d38477208 */ /* 0x004fcc0004800000 */
[----:B------:R-:W2:Y:S01]  /*5f40*/  SHFL.BFLY PT, R71, R71, 0x1, 0x1f ;  /* 0x0c201f0047477f89 */ /* 0x000ea200000e0000 */
[-C--:B------:R-:W-:Y:S01]  /*5f50*/  FFMA R14, R14, R4.reuse, R123 ;  /* 0x000000040e0e7223 */ /* 0x080fe2000000007b */
[-C--:B------:R-:W-:Y:S01]  /*5f60*/  FFMA R58, R39, R4.reuse, R58 ;  /* 0x00000004273a7223 */ /* 0x080fe2000000003a */
[-C--:B------:R-:W-:Y:S01]  /*5f70*/  FFMA R66, R66, R4.reuse, R121 ;  /* 0x0000000442427223 */ /* 0x080fe20000000079 */
[----:B------:R-:W-:Y:S01]  /*5f80*/  FFMA R61, R10, R15, R61 ;  /* 0x0000000f0a3d7223 */ /* 0x000fe2000000003d */
[-C--:B------:R-:W-:Y:S01]  /*5f90*/  FFMA R14, R15, R5.reuse, R14 ;  /* 0x000000050f0e7223 */ /* 0x080fe2000000000e */
[----:B------:R-:W-:Y:S01]  /*5fa0*/  FFMA R62, R62, R4, R57 ;  /* 0x000000043e3e7223 */ /* 0x000fe20000000039 */
[CC--:B------:R-:W-:Y:S01]  /*5fb0*/  FFMA R68, R67.reuse, R10.reuse, R68 ;  /* 0x0000000a43447223 */ /* 0x0c0fe20000000044 */
[----:B------:R-:W-:Y:S01]  /*5fc0*/  FFMA R49, R67, R5, R66 ;  /* 0x0000000543317223 */ /* 0x000fe20000000042 */
[----:B------:R-:W-:Y:S01]  /*5fd0*/  FFMA R111, R6, R15, R111 ;  /* 0x0000000f066f7223 */ /* 0x000fe2000000006f */
[-C--:B0-----:R-:W-:Y:S01]  /*5fe0*/  FFMA R58, R5, R11.reuse, R58 ;  /* 0x0000000b053a7223 */ /* 0x081fe2000000003a */
[----:B------:R-:W-:Y:S01]  /*5ff0*/  FFMA R37, R10, R11, R37 ;  /* 0x0000000b0a257223 */ /* 0x000fe20000000025 */
[----:B------:R-:W-:Y:S01]  /*6000*/  FFMA R96, R15, R23, R96 ;  /* 0x000000170f607223 */ /* 0x000fe20000000060 */
[----:B------:R-:W-:Y:S01]  /*6010*/  FFMA R59, R70, R10, R59 ;  /* 0x0000000a463b7223 */ /* 0x000fe2000000003b */
[----:B------:R-:W-:Y:S01]  /*6020*/  FFMA R94, R10, R17, R94 ;  /* 0x000000110a5e7223 */ /* 0x000fe2000000005e */
[----:B------:R-:W-:Y:S01]  /*6030*/  FFMA R57, R17, R5, R92 ;  /* 0x0000000511397223 */ /* 0x000fe2000000005c */
[C---:B------:R-:W-:Y:S01]  /*6040*/  FFMA R116, R23.reuse, R9, R116 ;  /* 0x0000000917747223 */ /* 0x040fe20000000074 */
[----:B------:R-:W-:Y:S01]  /*6050*/  FSEL R93, R14, R61, !P1 ;  /* 0x0000003d0e5d7208 */ /* 0x000fe20004800000 */
[-C--:B------:R-:W-:Y:S01]  /*6060*/  FFMA R44, R23, R11.reuse, R44 ;  /* 0x0000000b172c7223 */ /* 0x080fe2000000002c */
[----:B------:R-:W-:Y:S01]  /*6070*/  FSEL R56, R45, R56, !P1 ;  /* 0x000000382d387208 */ /* 0x000fe20004800000 */
[----:B------:R-:W-:Y:S01]  /*6080*/  FFMA R41, R6, R11, R41 ;  /* 0x0000000b06297223 */ /* 0x000fe20000000029 */
[CC--:B------:R-:W-:Y:S01]  /*6090*/  FFMA R118, R63.reuse, R10.reuse, R118 ;  /* 0x0000000a3f767223 */ /* 0x0c0fe20000000076 */
[C---:B------:R-:W-:Y:S01]  /*60a0*/  FFMA R65, R50.reuse, R10, R65 ;  /* 0x0000000a32417223 */ /* 0x040fe20000000041 */
[----:B------:R-:W-:Y:S01]  /*60b0*/  FFMA R35, R63, R5, R62 ;  /* 0x000000053f237223 */ /* 0x000fe2000000003e */
[----:B------:R-:W-:Y:S01]  /*60c0*/  FSEL R14, R61, R14, !P1 ;  /* 0x0000000e3d0e7208 */ /* 0x000fe20004800000 */
[C---:B------:R-:W-:Y:S01]  /*60d0*/  FFMA R8, R63.reuse, R43, R8 ;  /* 0x0000002b3f087223 */ /* 0x040fe20000000008 */
[----:B-1----:R-:W-:Y:S01]  /*60e0*/  FFMA R23, R63, R7, R28 ;  /* 0x000000073f177223 */ /* 0x002fe2000000001c */
[----:B------:R-:W-:Y:S01]  /*60f0*/  LDS R6, [R75+0x94d0] ;  /* 0x0094d0004b067984 */ /* 0x000fe20000000800 */
[----:B------:R-:W-:Y:S01]  /*6100*/  FFMA R62, R50, R5, R91 ;  /* 0x00000005323e7223 */ /* 0x000fe2000000005b */
[C---:B------:R-:W-:Y:S01]  /*6110*/  FFMA R10, R43.reuse, R70, R25 ;  /* 0x000000462b0a7223 */ /* 0x040fe20000000019 */
[----:B------:R-:W-:Y:S01]  /*6120*/  FSEL R61, R58, R37, !P1 ;  /* 0x000000253a3d7208 */ /* 0x000fe20004800000 */
[----:B------:R-:W-:Y:S01]  /*6130*/  FFMA R38, R43, R9, R38 ;  /* 0x000000092b267223 */ /* 0x000fe20000000026 */
[----:B------:R-:W-:Y:S01]  /*6140*/  FSEL R98, R49, R68, !P1 ;  /* 0x0000004431627208 */ /* 0x000fe20004800000 */
[----:B------:R-:W-:Y:S01]  /*6150*/  FFMA R25, R9, R7, R30 ;  /* 0x0000000709197223 */ /* 0x000fe2000000001e */
[----:B------:R-:W-:Y:S01]  /*6160*/  FSEL R58, R37, R58, !P1 ;  /* 0x0000003a253a7208 */ /* 0x000fe20004800000 */
[----:B------:R-:W-:Y:S01]  /*6170*/  FFMA R20, R43, R15, R20 ;  /* 0x0000000f2b147223 */ /* 0x000fe20000000014 */
[----:B------:R-:W-:Y:S01]  /*6180*/  FSEL R68, R68, R49, !P1 ;  /* 0x0000003144447208 */ /* 0x000fe20004800000 */
[----:B------:R-:W-:Y:S01]  /*6190*/  FFMA R37, R15, R7, R12 ;  /* 0x000000070f257223 */ /* 0x000fe2000000000c */
[----:B------:R-:W-:Y:S01]  /*61a0*/  FSEL R95, R16, R59, !P1 ;  /* 0x0000003b105f7208 */ /* 0x000fe20004800000 */
[----:B--2---:R-:W-:Y:S01]  /*61b0*/  FADD R49, R71, R56 ;  /* 0x0000003847317221 */ /* 0x004fe20000000000 */
[----:B------:R-:W-:Y:S01]  /*61c0*/  FSEL R99, R57, R94, !P1 ;  /* 0x0000005e39637208 */ /* 0x000fe20004800000 */
[----:B------:R-:W-:Y:S01]  /*61d0*/  FFMA R48, R43, R67, R48 ;  /* 0x000000432b307223 */ /* 0x000fe20000000030 */
[----:B------:R-:W-:Y:S01]  /*61e0*/  FSEL R4, R59, R16, !P1 ;  /* 0x000000103b047208 */ /* 0x000fe20004800000 */
[C---:B------:R-:W-:Y:S01]  /*61f0*/  FFMA R19, R43.reuse, R50, R19 ;  /* 0x000000322b137223 */ /* 0x040fe20000000013 */
[----:B------:R-:W-:Y:S01]  /*6200*/  FSEL R94, R94, R57, !P1 ;  /* 0x000000395e5e7208 */ /* 0x000fe20004800000 */
[C---:B------:R-:W-:Y:S01]  /*6210*/  FFMA R42, R43.reuse, R17, R42 ;  /* 0x000000112b2a7223 */ /* 0x040fe2000000002a */
[----:B------:R-:W-:Y:S01]  /*6220*/  FFMA R24, R43, R11, R24 ;  /* 0x0000000b2b187223 */ /* 0x000fe20000000018 */
[----:B------:R-:W-:Y:S01]  /*6230*/  FSEL R56, R44, R41, !P1 ;  /* 0x000000292c387208 */ /* 0x000fe20004800000 */
[-C--:B------:R-:W-:Y:S01]  /*6240*/  FFMA R51, R70, R7.reuse, R51 ;  /* 0x0000000746337223 */ /* 0x080fe20000000033 */
        /* <DEDUP_REMOVED lines=8> */
[----:B------:R-:W-:-:S02]  /*62d0*/  FSEL R7, R38, R25, !P1 ;  /* 0x0000001926077208 */ /* 0x000fc40004800000 */
[----:B------:R-:W-:Y:S01]  /*62e0*/  FSEL R31, R20, R37, !P1 ;  /* 0x00000025141f7208 */ /* 0x000fe20004800000 */
[----:B------:R-:W-:Y:S01]  /*62f0*/  SHFL.BFLY PT, R97, R53, 0x1, 0x1f ;  /* 0x0c201f0035617f89 */ /* 0x000fe200000e0000 */
[----:B------:R-:W-:-:S03]  /*6300*/  FSEL R83, R96, R111, !P1 ;  /* 0x0000006f60537208 */ /* 0x000fc60004800000 */
[----:B------:R-:W0:Y:S01]  /*6310*/  SHFL.BFLY PT, R28, R5, 0x1, 0x1f ;  /* 0x0c201f00051c7f89 */ /* 0x000e2200000e0000 */
[----:B------:R-:W-:-:S03]  /*6320*/  FSEL R62, R65, R62, !P1 ;  /* 0x0000003e413e7208 */ /* 0x000fc60004800000 */
[----:B------:R-:W1:Y:S01]  /*6330*/  SHFL.BFLY PT, R53, R101, 0x1, 0x1f ;  /* 0x0c201f0065357f89 */ /* 0x000e6200000e0000 */
[----:B------:R-:W-:-:S03]  /*6340*/  FSEL R65, R19, R12, !P1 ;  /* 0x0000000c13417208 */ /* 0x000fc60004800000 */
[----:B------:R-:W2:Y:S04]  /*6350*/  SHFL.BFLY PT, R66, R66, 0x1, 0x1f ;  /* 0x0c201f0042427f89 */ /* 0x000ea800000e0000 */
[----:B------:R-:W3:Y:S04]  /*6360*/  SHFL.BFLY PT, R30, R7, 0x1, 0x1f ;  /* 0x0c201f00071e7f89 */ /* 0x000ee800000e0000 */
[----:B------:R-:W4:Y:S04]  /*6370*/  SHFL.BFLY PT, R92, R83, 0x1, 0x1f ;  /* 0x0c201f00535c7f89 */ /* 0x000f2800000e0000 */
[----:B------:R-:W5:Y:S04]  /*6380*/  SHFL.BFLY PT, R31, R31, 0x1, 0x1f ;  /* 0x0c201f001f1f7f89 */ /* 0x000f6800000e0000 */
[----:B------:R-:W5:Y:S01]  /*6390*/  SHFL.BFLY PT, R65, R65, 0x1, 0x1f ;  /* 0x0c201f0041417f89 */ /* 0x000f6200000e0000 */
[----:B------:R-:W-:-:S02]  /*63a0*/  FSEL R23, R23, R8, !P1 ;  /* 0x0000000817177208 */ /* 0x000fc40004800000 */
[----:B------:R-:W-:Y:S02]  /*63b0*/  FSEL R69, R69, R116, !P1 ;  /* 0x0000007445457208 */ /* 0x000fe40004800000 */
[----:B------:R-:W-:Y:S01]  /*63c0*/  FSEL R25, R25, R38, !P1 ;  /* 0x0000002619197208 */ /* 0x000fe20004800000 */
[----:B------:R-:W-:Y:S01]  /*63d0*/  FADD R55, R86, R55 ;  /* 0x0000003756377221 */ /* 0x000fe20000000000 */
[----:B------:R-:W-:Y:S01]  /*63e0*/  FSEL R29, R111, R96, !P1 ;  /* 0x000000606f1d7208 */ /* 0x000fe20004800000 */
[----:B0-----:R-:W-:Y:S01]  /*63f0*/  FADD R28, R28, R23 ;  /* 0x000000171c1c7221 */ /* 0x001fe20000000000 */
[----:B------:R-:W-:Y:S01]  /*6400*/  FSEL R20, R37, R20, !P1 ;  /* 0x0000001425147208 */ /* 0x000fe20004800000 */
[----:B-1----:R-:W-:Y:S01]  /*6410*/  FADD R45, R53, R62 ;  /* 0x0000003e352d7221 */ /* 0x002fe20000000000 */
[----:B------:R-:W-:Y:S01]  /*6420*/  LOP3.LUT P0, RZ, R84, 0x2, RZ, 0xc0, !PT ;  /* 0x0000000254ff7812 */ /* 0x000fe2000780c0ff */
[----:B--2---:R-:W-:Y:S01]  /*6430*/  FADD R53, R66, R69 ;  /* 0x0000004542357221 */ /* 0x004fe20000000000 */
[----:B---3--:R-:W-:Y:S01]  /*6440*/  FADD R30, R30, R25 ;  /* 0x000000191e1e7221 */ /* 0x008fe20000000000 */
[-C--:B------:R-:W-:Y:S01]  /*6450*/  FFMA R26, R63, R47.reuse, R26 ;  /* 0x0000002f3f1a7223 */ /* 0x080fe2000000001a */
[----:B------:R-:W-:Y:S01]  /*6460*/  FFMA R108, R67, R47, R108 ;  /* 0x0000002f436c7223 */ /* 0x000fe2000000006c */
[----:B----4-:R-:W-:Y:S01]  /*6470*/  FADD R29, R92, R29 ;  /* 0x0000001d5c1d7221 */ /* 0x010fe20000000000 */
[C---:B------:R-:W-:Y:S01]  /*6480*/  FFMA R112, R47.reuse, R15, R112 ;  /* 0x0000000f2f707223 */ /* 0x040fe20000000070 */
[C---:B------:R-:W-:Y:S01]  /*6490*/  FFMA R46, R47.reuse, R17, R46 ;  /* 0x000000112f2e7223 */ /* 0x040fe2000000002e */
[----:B------:R-:W-:Y:S01]  /*64a0*/  FFMA R60, R47, R9, R60 ;  /* 0x000000092f3c7223 */ /* 0x000fe2000000003c */
[----:B-----5:R-:W-:Y:S01]  /*64b0*/  FADD R20, R31, R20 ;  /* 0x000000141f147221 */ /* 0x020fe20000000000 */
[C---:B------:R-:W-:Y:S01]  /*64c0*/  FFMA R18, R47.reuse, R11, R18 ;  /* 0x0000000b2f127223 */ /* 0x040fe20000000012 */
[----:B------:R-:W-:Y:S01]  /*64d0*/  FSEL R12, R12, R19, !P1 ;  /* 0x000000130c0c7208 */ /* 0x000fe20004800000 */
[----:B------:R-:W-:Y:S01]  /*64e0*/  FFMA R110, R47, R50, R110 ;  /* 0x000000322f6e7223 */ /* 0x000fe2000000006e */
[----:B------:R-:W-:Y:S01]  /*64f0*/  FSEL R31, R55, R28, !P0 ;  /* 0x0000001c371f7208 */ /* 0x000fe20004000000 */
[----:B------:R-:W-:Y:S01]  /*6500*/  FFMA R64, R47, R70, R64 ;  /* 0x000000462f407223 */ /* 0x000fe20000000040 */
[----:B------:R-:W-:Y:S01]  /*6510*/  FSEL R55, R28, R55, !P0 ;  /* 0x000000371c377208 */ /* 0x000fe20004000000 */
[-C--:B------:R-:W-:Y:S01]  /*6520*/  FFMA R63, R63, R6.reuse, R52 ;  /* 0x000000063f3f7223 */ /* 0x080fe20000000034 */
[-C--:B------:R-:W-:Y:S01]  /*6530*/  FFMA R9, R9, R6.reuse, R100 ;  /* 0x0000000609097223 */ /* 0x080fe20000000064 */
[-C--:B------:R-:W-:Y:S01]  /*6540*/  FFMA R15, R15, R6.reuse, R36 ;  /* 0x000000060f0f7223 */ /* 0x080fe20000000024 */
[-C--:B------:R-:W-:Y:S01]  /*6550*/  FFMA R33, R70, R6.reuse, R33 ;  /* 0x0000000646217223 */ /* 0x080fe20000000021 */
[-C--:B------:R-:W-:Y:S01]  /*6560*/  FFMA R67, R67, R6.reuse, R114 ;  /* 0x0000000643437223 */ /* 0x080fe20000000072 */
        /* <DEDUP_REMOVED lines=9> */
[----:B------:R-:W-:Y:S01]  /*6600*/  FSEL R43, R43, R24, !P1 ;  /* 0x000000182b2b7208 */ /* 0x000fe20004800000 */
[----:B------:R-:W-:Y:S01]  /*6610*/  FADD R24, R65, R12 ;  /* 0x0000000c41187221 */ /* 0x000fe20000000000 */
[----:B------:R-:W-:-:S02]  /*6620*/  FSEL R30, R29, R20, !P0 ;  /* 0x000000141d1e7208 */ /* 0x000fc40004000000 */
[----:B------:R-:W-:Y:S02]  /*6630*/  FSEL R51, R51, R10, !P1 ;  /* 0x0000000a33337208 */ /* 0x000fe40004800000 */
[----:B------:R-:W-:Y:S02]  /*6640*/  FSEL R29, R20, R29, !P0 ;  /* 0x0000001d141d7208 */ /* 0x000fe40004000000 */
[----:B------:R-:W-:Y:S02]  /*6650*/  FSEL R91, R35, R118, !P1 ;  /* 0x00000076235b7208 */ /* 0x000fe40004800000 */
[----:B------:R-:W-:Y:S02]  /*6660*/  FSEL R6, R26, R63, !P1 ;  /* 0x0000003f1a067208 */ /* 0x000fe40004800000 */
[----:B------:R-:W-:Y:S02]  /*6670*/  FSEL R8, R60, R9, !P1 ;  /* 0x000000093c087208 */ /* 0x000fe40004800000 */
[----:B------:R-:W-:-:S02]  /*6680*/  FSEL R10, R112, R15, !P1 ;  /* 0x0000000f700a7208 */ /* 0x000fc40004800000 */
[----:B------:R-:W-:Y:S02]  /*6690*/  FSEL R12, R64, R33, !P1 ;  /* 0x00000021400c7208 */ /* 0x000fe40004800000 */
[----:B------:R-:W-:Y:S02]  /*66a0*/  FSEL R19, R108, R67, !P1 ;  /* 0x000000436c137208 */ /* 0x000fe40004800000 */
[----:B------:R-:W-:Y:S02]  /*66b0*/  FSEL R20, R18, R11, !P1 ;  /* 0x0000000b12147208 */ /* 0x000fe40004800000 */
[----:B------:R-:W-:Y:S02]  /*66c0*/  FSEL R23, R46, R17, !P1 ;  /* 0x000000112e177208 */ /* 0x000fe40004800000 */
[----:B------:R-:W-:Y:S01]  /*66d0*/  FSEL R25, R110, R27, !P1 ;  /* 0x0000001b6e197208 */ /* 0x000fe20004800000 */
[----:B------:R-:W0:Y:S04]  /*66e0*/  SHFL.BFLY PT, R44, R44, 0x1, 0x1f ;  /* 0x0c201f002c2c7f89 */ /* 0x000e2800000e0000 */
[----:B------:R-:W1:Y:S04]  /*66f0*/  SHFL.BFLY PT, R87, R87, 0x1, 0x1f ;  /* 0x0c201f0057577f89 */ /* 0x000e6800000e0000 */
[----:B------:R-:W2:Y:S04]  /*6700*/  SHFL.BFLY PT, R62, R62, 0x1, 0x1f ;  /* 0x0c201f003e3e7f89 */ /* 0x000ea800000e0000 */
[----:B------:R-:W-:Y:S04]  /*6710*/  SHFL.BFLY PT, R96, R85, 0x1, 0x1f ;  /* 0x0c201f0055607f89 */ /* 0x000fe800000e0000 */
[----:B------:R-:W3:Y:S04]  /*6720*/  SHFL.BFLY PT, R56, R56, 0x1, 0x1f ;  /* 0x0c201f0038387f89 */ /* 0x000ee800000e0000 */
[----:B------:R-:W4:Y:S04]  /*6730*/  SHFL.BFLY PT, R54, R54, 0x1, 0x1f ;  /* 0x0c201f0036367f89 */ /* 0x000f2800000e0000 */
[----:B------:R-:W5:Y:S04]  /*6740*/  SHFL.BFLY PT, R102, R89, 0x1, 0x1f ;  /* 0x0c201f0059667f89 */ /* 0x000f6800000e0000 */
        /* <DEDUP_REMOVED lines=25> */
[----:B------:R-:W-:Y:S01]  /*68e0*/  FSEL R110, R27, R110, !P1 ;  /* 0x0000006e1b6e7208 */ /* 0x000fe20004800000 */
[----:B------:R-:W-:Y:S01]  /*68f0*/  FADD R34, R97, R34 ;  /* 0x0000002261227221 */ /* 0x000fe20000000000 */
[----:B0-----:R-:W-:Y:S01]  /*6900*/  FADD R41, R44, R41 ;  /* 0x000000292c297221 */ /* 0x001fe20000000000 */
[----:B-1----:R-:W-:Y:S01]  /*6910*/  FADD R22, R87, R22 ;  /* 0x0000001657167221 */ /* 0x002fe20000000000 */
[----:B--2---:R-:W-:Y:S01]  /*6920*/  FADD R57, R62, R57 ;  /* 0x000000393e397221 */ /* 0x004fe20000000000 */
[----:B---3--:R-:W-:Y:S01]  /*6930*/  FADD R7, R56, R59 ;  /* 0x0000003b38077221 */ /* 0x008fe20000000000 */
[----:B----4-:R-:W-:Y:S01]  /*6940*/  FADD R54, R54, R43 ;  /* 0x0000002b36367221 */ /* 0x010fe20000000000 */
[----:B-----5:R-:W-:Y:S01]  /*6950*/  FADD R21, R102, R21 ;  /* 0x0000001566157221 */ /* 0x020fe20000000000 */
[----:B------:R-:W-:Y:S01]  /*6960*/  FADD R16, R91, R118 ;  /* 0x000000765b107221 */ /* 0x000fe20000000000 */
        /* <DEDUP_REMOVED lines=73> */
[----:B------:R-:W-:-:S04]  /*6e00*/  LOP3.LUT P1, RZ, R84, 0x4, RZ, 0xc0, !PT ;  /* 0x0000000454ff7812 */ /* 0x000fc8000782c0ff */
[----:B------:R-:W-:Y:S02]  /*6e10*/  FSEL R4, R7, R6, !P1 ;  /* 0x0000000607047208 */ /* 0x000fe40004800000 */
[----:B------:R-:W-:Y:S02]  /*6e20*/  FSEL R8, R9, R28, !P1 ;  /* 0x0000001c09087208 */ /* 0x000fe40004800000 */
[----:B------:R-:W-:Y:S02]  /*6e30*/  FSEL R13, R10, R29, !P1 ;  /* 0x0000001d0a0d7208 */ /* 0x000fe40004800000 */
[----:B------:R-:W-:Y:S02]  /*6e40*/  FSEL R14, R11, R12, !P1 ;  /* 0x0000000c0b0e7208 */ /* 0x000fe40004800000 */
[----:B------:R-:W-:Y:S02]  /*6e50*/  FSEL R15, R17, R32, !P1 ;  /* 0x00000020110f7208 */ /* 0x000fe40004800000 */
[----:B------:R-:W-:-:S02]  /*6e60*/  FSEL R16, R5, R34, !P1 ;  /* 0x0000002205107208 */ /* 0x000fc40004800000 */
        /* <DEDUP_REMOVED lines=25> */
[----:B------:R-:W-:Y:S01]  /*7000*/  LOP3.LUT P0, RZ, R84, 0x8, RZ, 0xc0, !PT ;  /* 0x0000000854ff7812 */ /* 0x000fe2000780c0ff */
[----:B------:R-:W-:-:S03]  /*7010*/  FADD R21, R20, R21 ;  /* 0x0000001514157221 */ /* 0x000fc60000000000 */
[----:B------:R-:W-:Y:S02]  /*7020*/  FSEL R5, R9, R4, !P0 ;  /* 0x0000000409057208 */ /* 0x000fe40004000000 */
[----:B------:R-:W-:Y:S02]  /*7030*/  FSEL R6, R11, R10, !P0 ;  /* 0x0000000a0b067208 */ /* 0x000fe40004000000 */
[----:B------:R-:W-:Y:S02]  /*7040*/  FSEL R7, R16, R15, !P0 ;  /* 0x0000000f10077208 */ /* 0x000fe40004000000 */
[----:B------:R-:W-:Y:S01]  /*7050*/  FSEL R8, R21, R18, !P0 ;  /* 0x0000001215087208 */ /* 0x000fe20004000000 */
[----:B------:R-:W0:Y:S04]  /*7060*/  SHFL.BFLY PT, R5, R5, 0x8, 0x1f ;  /* 0x0d001f0005057f89 */ /* 0x000e2800000e0000 */
[----:B------:R-:W1:Y:S04]  /*7070*/  SHFL.BFLY PT, R6, R6, 0x8, 0x1f ;  /* 0x0d001f0006067f89 */ /* 0x000e6800000e0000 */
[----:B------:R-:W2:Y:S04]  /*7080*/  SHFL.BFLY PT, R7, R7, 0x8, 0x1f ;  /* 0x0d001f0007077f89 */ /* 0x000ea800000e0000 */
[----:B------:R-:W3:Y:S01]  /*7090*/  SHFL.BFLY PT, R8, R8, 0x8, 0x1f ;  /* 0x0d001f0008087f89 */ /* 0x000ee200000e0000 */
[----:B------:R-:W4:Y:S01]  /*70a0*/  S2R R13, SR_CgaCtaId ;  /* 0x00000000000d7919 */ /* 0x000f220000008800 */
[----:B------:R-:W-:-:S02]  /*70b0*/  FSEL R4, R4, R9, !P0 ;  /* 0x0000000904047208 */ /* 0x000fc40004000000 */
[----:B------:R-:W-:Y:S02]  /*70c0*/  FSEL R11, R10, R11, !P0 ;  /* 0x0000000b0a0b7208 */ /* 0x000fe40004000000 */
[----:B------:R-:W-:Y:S02]  /*70d0*/  FSEL R16, R15, R16, !P0 ;  /* 0x000000100f107208 */ /* 0x000fe40004000000 */
[----:B------:R-:W-:Y:S01]  /*70e0*/  FSEL R21, R18, R21, !P0 ;  /* 0x0000001512157208 */ /* 0x000fe20004000000 */
[----:B0-----:R-:W-:Y:S01]  /*70f0*/  FADD R4, R5, R4 ;  /* 0x0000000405047221 */ /* 0x001fe20000000000 */
[----:B-1----:R-:W-:Y:S01]  /*7100*/  FADD R6, R6, R11 ;  /* 0x0000000b06067221 */ /* 0x002fe20000000000 */
[----:B--2---:R-:W-:Y:S02]  /*7110*/  FADD R16, R7, R16 ;  /* 0x0000001007107221 */ /* 0x004fe40000000000 */
[----:B---3--:R-:W-:Y:S01]  /*7120*/  FADD R8, R8, R21 ;  /* 0x0000001508087221 */ /* 0x008fe20000000000 */
[----:B------:R-:W-:Y:S04]  /*7130*/  STS [R73], R4 ;  /* 0x0000000449007388 */ /* 0x000fe80000000800 */
[----:B------:R-:W-:Y:S04]  /*7140*/  STS [R73+0x100], R6 ;  /* 0x0001000649007388 */ /* 0x000fe80000000800 */
[----:B------:R-:W-:Y:S04]  /*7150*/  STS [R73+0x200], R16 ;  /* 0x0002001049007388 */ /* 0x000fe80000000800 */
[----:B------:R-:W-:Y:S01]  /*7160*/  STS [R73+0x300], R8 ;  /* 0x0003000849007388 */ /* 0x000fe20000000800 */
[----:B------:R-:W-:Y:S01]  /*7170*/  BAR.SYNC.DEFER_BLOCKING 0x0 ;  /* 0x0000000000007b1d */ /* 0x000fe20000010000 */
[----:B------:R-:W-:-:S04]  /*7180*/  MOV R12, 0x400 ;  /* 0x00000400000c7802 */ /* 0x000fc80000000f00 */
[----:B------:R-:W-:Y:S02]  /*7190*/  IADD3 R14, PT, PT, R12, 0x1000, RZ ;  /* 0x000010000c0e7810 */ /* 0x000fe40007ffe0ff */
[C---:B----4-:R-:W-:Y:S02]  /*71a0*/  LEA R12, R13.reuse, R12, 0x18 ;  /* 0x0000000c0d0c7211 */ /* 0x050fe400078ec0ff */
[----:B------:R-:W-:Y:S02]  /*71b0*/  LEA R13, R13, R14, 0x18 ;  /* 0x0000000e0d0d7211 */ /* 0x000fe400078ec0ff */
[----:B------:R-:W-:-:S03]  /*71c0*/  LEA R5, R3, R12, 0x7 ;  /* 0x0000000c03057211 */ /* 0x000fc600078e38ff */
[C---:B------:R-:W-:Y:S01]  /*71d0*/  IMAD R7, R78.reuse, 0x404, R13 ;  /* 0x000004044e077824 */ /* 0x040fe200078e020d */
[----:B------:R-:W-:-:S05]  /*71e0*/  LEA R5, R78, R5, 0x2 ;  /* 0x000000054e057211 */ /* 0x000fca00078e10ff */
[----:B------:R-:W0:Y:S04]  /*71f0*/  LDS.128 R12, [R5] ;  /* 0x00000000050c7984 */ /* 0x000e280000000c00 */
[----:B------:R-:W-:Y:S04]  /*7200*/  LDS R9, [R7+0x8480] ;  /* 0x0084800007097984 */ /* 0x000fe80000000800 */
[----:B------:R-:W1:Y:S04]  /*7210*/  LDS R11, [R80+0x400] ;  /* 0x00040000500b7984 */ /* 0x000e680000000800 */
[----:B------:R-:W2:Y:S04]  /*7220*/  LDS R10, [R7+0x8884] ;  /* 0x00888400070a7984 */ /* 0x000ea80000000800 */
[----:B------:R-:W3:Y:S04]  /*7230*/  LDS R4, [R7+0x8c88] ;  /* 0x008c880007047984 */ /* 0x000ee80000000800 */
[----:B------:R-:W4:Y:S01]  /*7240*/  LDS R6, [R7+0x908c] ;  /* 0x00908c0007067984 */ /* 0x000f220000000800 */
[----:B0-----:R-:W-:Y:S01]  /*7250*/  FADD R12, R12, R12 ;  /* 0x0000000c0c0c7221 */ /* 0x001fe20000000000 */
[----:B-1----:R-:W-:-:S04]  /*7260*/  FADD R9, R9, R11 ;  /* 0x0000000b09097221 */ /* 0x002fc80000000000 */
[----:B------:R-:W-:-:S05]  /*7270*/  FADD R9, R9, -R12 ;  /* 0x8000000c09097221 */ /* 0x000fca0000000000 */
[----:B------:R-:W-:Y:S01]  /*7280*/  FSETP.GEU.AND P3, PT, R9, UR5, PT ;  /* 0x0000000509007c0b */ /* 0x000fe2000bf6e000 */
[----:B------:R-:W-:Y:S01]  /*7290*/  FADD R13, R13, R13 ;  /* 0x0000000d0d0d7221 */ /* 0x000fe20000000000 */
[----:B------:R-:W-:Y:S01]  /*72a0*/  FADD R17, R14, R14 ;  /* 0x0000000e0e117221 */ /* 0x000fe20000000000 */
[----:B------:R-:W-:Y:S01]  /*72b0*/  FADD R15, R15, R15 ;  /* 0x0000000f0f0f7221 */ /* 0x000fe20000000000 */
[--C-:B--2---:R-:W-:Y:S01]  /*72c0*/  FADD R10, R10, R11.reuse ;  /* 0x0000000b0a0a7221 */ /* 0x104fe20000000000 */
[--C-:B---3--:R-:W-:Y:S01]  /*72d0*/  FADD R4, R4, R11.reuse ;  /* 0x0000000b04047221 */ /* 0x108fe20000000000 */
[----:B----4-:R-:W-:Y:S02]  /*72e0*/  FADD R6, R6, R11 ;  /* 0x0000000b06067221 */ /* 0x010fe40000000000 */
[----:B------:R-:W-:Y:S01]  /*72f0*/  FADD R10, R10, -R13 ;  /* 0x8000000d0a0a7221 */ /* 0x000fe20000000000 */
[----:B------:R-:W-:Y:S01]  /*7300*/  FADD R4, R4, -R17 ;  /* 0x8000001104047221 */ /* 0x000fe20000000000 */
[----:B------:R-:W-:Y:S01]  /*7310*/  FADD R6, R6, -R15 ;  /* 0x8000000f06067221 */ /* 0x000fe20000000000 */
[----:B------:R-:W-:Y:S01]  /*7320*/  BSSY.RECONVERGENT B0, `(.L_x_129) ;  /* 0x000001c000007945 */ /* 0x000fe20003800200 */
[----:B------:R-:W-:-:S02]  /*7330*/  IADD3 R17, PT, PT, R3, R76, RZ ;  /* 0x0000004c03117210 */ /* 0x000fc40007ffe0ff */
[----:B------:R-:W-:Y:S02]  /*7340*/  FSETP.GEU.AND P0, PT, R10, UR5, PT ;  /* 0x000000050a007c0b */ /* 0x000fe4000bf0e000 */
[----:B------:R-:W-:Y:S02]  /*7350*/  FSETP.GEU.AND P1, PT, R4, UR5, PT ;  /* 0x0000000504007c0b */ /* 0x000fe4000bf2e000 */
[----:B------:R-:W-:Y:S01]  /*7360*/  FSETP.GEU.AND P2, PT, R6, UR5, PT ;  /* 0x0000000506007c0b */ /* 0x000fe2000bf4e000 */
[----:B------:R-:W-:-:S12]  /*7370*/  @P3 BRA `(.L_x_130) ;  /* 0x0000000000583947 */ /* 0x000fd80003800000 */
[----:B------:R-:W0:Y:S01]  /*7380*/  S2R R7, SR_LANEID ;  /* 0x0000000000077919 */ /* 0x000e220000000000 */
[----:B------:R-:W-:Y:S01]  /*7390*/  VOTEU.ANY UR4, UPT, PT ;  /* 0x0000000000047886 */ /* 0x000fe200038e0100 */
[----:B------:R-:W1:Y:S01]  /*73a0*/  LDC.64 R4, c[0x0][0x388] ;  /* 0x0000e200ff047b82 */ /* 0x000e620000000a00 */
[----:B------:R-:W0:Y:S01]  /*73b0*/  FLO.U32 R10, UR4 ;  /* 0x00000004000a7d00 */ /* 0x000e2200080e0000 */
[----:B------:R-:W2:Y:S06]  /*73c0*/  S2R R6, SR_LTMASK ;  /* 0x0000000000067919 */ /* 0x000eac0000003900 */
[----:B------:R-:W3:Y:S01]  /*73d0*/  LDC R15, c[0x0][0x390] ;  /* 0x0000e400ff0f7b82 */ /* 0x000ee20000000800 */
[----:B------:R-:W1:Y:S01]  /*73e0*/  POPC R11, UR4 ;  /* 0x00000004000b7d09 */ /* 0x000e620008000000 */
[----:B0-----:R-:W-:-:S13]  /*73f0*/  ISETP.EQ.U32.AND P3, PT, R10, R7, PT ;  /* 0x000000070a00720c */ /* 0x001fda0003f62070 */
[----:B-1----:R-:W4:Y:S01]  /*7400*/  @P3 ATOMG.E.ADD.STRONG.GPU PT, R13, desc[UR8][R4.64], R11 ;  /* 0x8000000b040d39a8 */ /* 0x002f2200081ef108 */
[----:B--2---:R-:W-:-:S04]  /*7410*/  LOP3.LUT R12, R6, UR4, RZ, 0xc0, !PT ;  /* 0x00000004060c7c12 */ /* 0x004fc8000f8ec0ff */
[----:B------:R-:W0:Y:S01]  /*7420*/  POPC R7, R12 ;  /* 0x0000000c00077309 */ /* 0x000e220000000000 */
[----:B----4-:R-:W0:Y:S02]  /*7430*/  SHFL.IDX PT, R8, R13, R10, 0x1f ;  /* 0x00001f0a0d087589 */ /* 0x010e2400000e0000 */
[----:B0-----:R-:W-:-:S04]  /*7440*/  IADD3 R8, PT, PT, R8, R7, RZ ;  /* 0x0000000708087210 */ /* 0x001fc80007ffe0ff */
[----:B------:R-:W-:-:S04]  /*7450*/  IADD3 R6, PT, PT, R8, 0x1, RZ ;  /* 0x0000000108067810 */ /* 0x000fc80007ffe0ff */
[----:B---3--:R-:W-:-:S13]  /*7460*/  ISETP.GE.AND P3, PT, R6, R15, PT ;  /* 0x0000000f0600720c */ /* 0x008fda0003f66270 */
[----:B------:R-:W0:Y:S01]  /*7470*/  @!P3 LDC.64 R6, c[0x0][0x380] ;  /* 0x0000e000ff06bb82 */ /* 0x000e220000000a00 */
[----:B------:R-:W-:Y:S02]  /*7480*/  @!P3 SHF.L.U32 R9, R8, 0x1, RZ ;  /* 0x000000010809b819 */ /* 0x000fe400000006ff */
[----:B------:R-:W-:-:S03]  /*7490*/  @!P3 IADD3 R11, PT, PT, R82, 0x20, RZ ;  /* 0x00000020520bb810 */ /* 0x000fc60007ffe0ff */
[----:B0-----:R-:W-:-:S05]  /*74a0*/  @!P3 IMAD.WIDE R6, R9, 0x4, R6 ;  /* 0x000000040906b825 */ /* 0x001fca00078e0206 */
[----:B------:R0:W-:Y:S04]  /*74b0*/  @!P3 STG.E desc[UR8][R6.64+0x4], R11 ;  /* 0x0000040b0600b986 */ /* 0x0001e8000c101908 */
[----:B------:R0:W-:Y:S04]  /*74c0*/  @!P3 STG.E desc[UR8][R6.64], R17 ;  /* 0x000000110600b986 */ /* 0x0001e8000c101908 */
[----:B------:R0:W-:Y:S02]  /*74d0*/  @P3 STG.E desc[UR8][R4.64], R15 ;  /* 0x0000000f04003986 */ /* 0x0001e4000c101908 */
.L_x_130:
[----:B------:R-:W-:Y:S05]  /*74e0*/  BSYNC.RECONVERGENT B0 ;  /* 0x0000000000007941 */ /* 0x000fea0003800200 */
.L_x_129:
[----:B------:R-:W-:Y:S04]  /*74f0*/  BSSY.RECONVERGENT B0, `(.L_x_131) ;  /* 0x0000018000007945 */ /* 0x000fe80003800200 */
[----:B------:R-:W-:Y:S05]  /*7500*/  @P0 BRA `(.L_x_132) ;  /* 0x0000000000580947 */ /* 0x000fea0003800000 */
[----:B0-----:R-:W0:Y:S01]  /*7510*/  S2R R5, SR_LANEID ;  /* 0x0000000000057919 */ /* 0x001e220000000000 */
        /* <DEDUP_REMOVED lines=15> */
[----:B------:R-:W-:Y:S01]  /*7610*/  @!P0 SHF.L.U32 R9, R8, 0x1, RZ ;  /* 0x0000000108098819 */ /* 0x000fe200000006ff */
[----:B------:R1:W-:Y:S01]  /*7620*/  @P0 STG.E desc[UR8][R6.64], R15 ;  /* 0x0000000f06000986 */ /* 0x0003e2000c101908 */
[----:B------:R-:W-:-:S03]  /*7630*/  @!P0 IADD3 R11, PT, PT, R82, 0x21, RZ ;  /* 0x00000021520b8810 */ /* 0x000fc60007ffe0ff */
[----:B0-----:R-:W-:-:S05]  /*7640*/  @!P0 IMAD.WIDE R4, R9, 0x4, R4 ;  /* 0x0000000409048825 */ /* 0x001fca00078e0204 */
[----:B------:R1:W-:Y:S04]  /*7650*/  @!P0 STG.E desc[UR8][R4.64+0x4], R11 ;  /* 0x0000040b04008986 */ /* 0x0003e8000c101908 */
[----:B------:R1:W-:Y:S02]  /*7660*/  @!P0 STG.E desc[UR8][R4.64], R17 ;  /* 0x0000001104008986 */ /* 0x0003e4000c101908 */
.L_x_132:
[----:B------:R-:W-:Y:S05]  /*7670*/  BSYNC.RECONVERGENT B0 ;  /* 0x0000000000007941 */ /* 0x000fea0003800200 */
.L_x_131:
[----:B------:R-:W-:Y:S04]  /*7680*/  BSSY.RECONVERGENT B0, `(.L_x_133) ;  /* 0x0000018000007945 */ /* 0x000fe80003800200 */
[----:B------:R-:W-:Y:S05]  /*7690*/  @P1 BRA `(.L_x_134) ;  /* 0x0000000000581947 */ /* 0x000fea0003800000 */
[----:B01----:R-:W0:Y:S01]  /*76a0*/  S2R R5, SR_LANEID ;  /* 0x0000000000057919 */ /* 0x003e220000000000 */
        /* <DEDUP_REMOVED lines=21> */
.L_x_134:
[----:B------:R-:W-:Y:S05]  /*7800*/  BSYNC.RECONVERGENT B0 ;  /* 0x0000000000007941 */ /* 0x000fea0003800200 */
.L_x_133:
[----:B------:R-:W-:Y:S01]  /*7810*/  BSSY.RECONVERGENT B0, `(.L_x_135) ;  /* 0x0000018000007945 */ /* 0x000fe20003800200 */
[----:B------:R-:W-:-:S03]  /*7820*/  IADD3 R13, PT, PT, R82, 0x23, RZ ;  /* 0x00000023520d7810 */ /* 0x000fc60007ffe0ff */
[----:B------:R-:W-:Y:S05]  /*7830*/  @P2 BRA `(.L_x_136) ;  /* 0x0000000000542947 */ /* 0x000fea0003800000 */
[----:B012---:R-:W0:Y:S01]  /*7840*/  S2R R5, SR_LANEID ;  /* 0x0000000000057919 */ /* 0x007e220000000000 */
        /* <DEDUP_REMOVED lines=16> */
[----:B------:R3:W-:Y:S04]  /*7950*/  @P0 STG.E desc[UR8][R6.64], R15 ;  /* 0x0000000f06000986 */ /* 0x0007e8000c101908 */
[----:B0-----:R-:W-:-:S05]  /*7960*/  @!P0 IMAD.WIDE R4, R9, 0x4, R4 ;  /* 0x0000000409048825 */ /* 0x001fca00078e0204 */
[----:B------:R3:W-:Y:S04]  /*7970*/  @!P0 STG.E desc[UR8][R4.64], R17 ;  /* 0x0000001104008986 */ /* 0x0007e8000c101908 */
[----:B------:R3:W-:Y:S02]  /*7980*/  @!P0 STG.E desc[UR8][R4.64+0x4], R13 ;  /* 0x0000040d04008986 */ /* 0x0007e4000c101908 */
.L_x_136:
[----:B------:R-:W-:Y:S05]  /*7990*/  BSYNC.RECONVERGENT B0 ;  /* 0x0000000000007941 */ /* 0x000fea0003800200 */
.L_x_135:
[C---:B0123--:R-:W-:Y:S01]  /*79a0*/  IADD3 R5, PT, PT, R81.reuse, 0x1, RZ ;  /* 0x0000000151057810 */ /* 0x04ffe20007ffe0ff */
[----:B------:R-:W-:Y:S01]  /*79b0*/  BAR.SYNC.DEFER_BLOCKING 0x0 ;  /* 0x0000000000007b1d */ /* 0x000fe20000010000 */
[----:B------:R-:W-:Y:S02]  /*79c0*/  IADD3 R81, PT, PT, R81, 0x20, RZ ;  /* 0x0000002051517810 */ /* 0x000fe40007ffe0ff */
[----:B------:R-:W-:Y:S02]  /*79d0*/  ISETP.GE.AND P0, PT, R5, R0, PT ;  /* 0x000000000500720c */ /* 0x000fe40003f06270 */
[----:B------:R-:W-:-:S11]  /*79e0*/  IADD3 R82, PT, PT, R82, 0x20, RZ ;  /* 0x0000002052527810 */ /* 0x000fd60007ffe0ff */
[----:B------:R-:W-:Y:S05]  /*79f0*/  @!P0 BRA `(.L_x_137) ;  /* 0xffffff90007c8947 */ /* 0x000fea000383ffff */
.L_x_128:
[----:B------:R-:W0:Y:S02]  /*7a00*/  LDC R5, c[0x0][0x370] ;  /* 0x0000dc00ff057b82 */ /* 0x000e240000000800 */
[----:B0-----:R-:W-:-:S04]  /*7a10*/  LEA R76, R5, R76, 0x5 ;  /* 0x0000004c054c7211 */ /* 0x001fc800078e28ff */
[----:B------:R-:W-:-:S13]  /*7a20*/  ISETP.GE.AND P0, PT, R76, R0, PT ;  /* 0x000000004c00720c */ /* 0x000fda0003f06270 */
[----:B------:R-:W-:Y:S05]  /*7a30*/  @!P0 BRA `(.L_x_138) ;  /* 0xffffff8800088947 */ /* 0x000fea000383ffff */
[----:B------:R-:W-:Y:S05]  /*7a40*/  EXIT ;  /* 0x000000000000794d */ /* 0x000fea0003800000 */
.L_x_139:
        /* <DEDUP_REMOVED lines=11> */
.L_x_251:


//--------------------- .text._Z13kernel_normalPfiiifl --------------------------
	.section	.text._Z13kernel_normalPfiiifl,"ax",@progbits
	.align	128
        .global         _Z13kernel_normalPfiiifl
        .type           _Z13kernel_normalPfiiifl,@function
        .size           _Z13kernel_normalPfiiifl,(.L_x_240 - _Z13kernel_normalPfiiifl)
        .other          _Z13kernel_normalPfiiifl,@"STO_CUDA_ENTRY STV_DEFAULT"
_Z13kernel_normalPfiiifl:
.text._Z13kernel_normalPfiiifl:
[----:B------:R-:W0:Y:S08]  /*0000*/  LDC R1, c[0x0][0x37c] ;  /* 0x0000df00ff017b82 */ /* 0x000e300000000800 */
[----:B------:R-:W1:Y:S01]  /*0010*/  LDC.64 R2, c[0x0][0x398] ;  /* 0x0000e600ff027b82 */ /* 0x000e620000000a00 */
[----:B------:R-:W2:Y:S01]  /*0020*/  S2R R10, SR_TID.X ;  /* 0x00000000000a7919 */ /* 0x000ea20000002100 */
[----:B0-----:R-:W-:Y:S01]  /*0030*/  VIADD R1, R1, 0xffffffd0 ;  /* 0xffffffd001017836 */ /* 0x001fe20000000000 */
[----:B------:R-:W0:Y:S01]  /*0040*/  LDCU.64 UR8, c[0x0][0x358] ;  /* 0x00006b00ff0877ac */ /* 0x000e220008000a00 */
[----:B------:R-:W-:Y:S04]  /*0050*/  BSSY.RECONVERGENT B0, `(.L_x_140) ;  /* 0x000025a000007945 */ /* 0x000fe80003800200 */
[----:B------:R-:W2:Y:S08]  /*0060*/  S2UR UR5, SR_CTAID.X ;  /* 0x00000000000579c3 */ /* 0x000eb00000002500 */
[----:B------:R-:W2:Y:S01]  /*0070*/  LDC R13, c[0x0][0x360] ;  /* 0x0000d800ff0d7b82 */ /* 0x000ea20000000800 */
[----:B-1----:R-:W-:-:S02]  /*0080*/  LOP3.LUT R0, R2, 0xaad26b49, RZ, 0x3c, !PT ;  /* 0xaad26b4902007812 */ /* 0x002fc400078e3cff */
[----:B------:R-:W-:-:S03]  /*0090*/  LOP3.LUT R2, R3, 0xf7dcefdd, RZ, 0x3c, !PT ;  /* 0xf7dcefdd03027812 */ /* 0x000fc600078e3cff */
[----:B------:R-:W-:Y:S02]  /*00a0*/  IMAD R0, R0, 0x4182bed5, RZ ;  /* 0x4182bed500007824 */ /* 0x000fe400078e02ff */
[----:B------:R-:W-:Y:S02]  /*00b0*/  IMAD R9, R2, -0x658354e5, RZ ;  /* 0x9a7cab1b02097824 */ /* 0x000fe400078e02ff */
[C---:B------:R-:W-:Y:S01]  /*00c0*/  VIADD R3, R0.reuse, 0x75bcd15 ;  /* 0x075bcd1500037836 */ /* 0x040fe20000000000 */
[C---:B------:R-:W-:Y:S01]  /*00d0*/  LOP3.LUT R4, R0.reuse, 0x159a55e5, RZ, 0x3c, !PT ;  /* 0x159a55e500047812 */ /* 0x040fe200078e3cff */
[C---:B------:R-:W-:Y:S01]  /*00e0*/  VIADD R7, R0.reuse, 0x583f19 ;  /* 0x00583f1900077836 */ /* 0x040fe20000000000 */
[----:B------:R-:W-:Y:S01]  /*00f0*/  IADD3 R2, PT, PT, R0, 0x64f0c9, R9 ;  /* 0x0064f0c900027810 */ /* 0x000fe20007ffe009 */
[C---:B------:R-:W-:Y:S01]  /*0100*/  VIADD R5, R9.reuse, 0x1f123bb5 ;  /* 0x1f123bb509057836 */ /* 0x040fe20000000000 */
[----:B------:R-:W-:Y:S01]  /*0110*/  LOP3.LUT R6, R9, 0x5491333, RZ, 0x3c, !PT ;  /* 0x0549133309067812 */ /* 0x000fe200078e3cff */
[----:B--2---:R-:W-:-:S02]  /*0120*/  IMAD R0, R13, UR5, R10 ;  /* 0x000000050d007c24 */ /* 0x004fc4000f8e020a */
[----:B------:R1:W-:Y:S04]  /*0130*/  STL.64 [R1], R2 ;  /* 0x0000000201007387 */ /* 0x0003e80000100a00 */
[----:B------:R1:W-:Y:S01]  /*0140*/  STL.64 [R1+0x8], R4 ;  /* 0x0000080401007387 */ /* 0x0003e20000100a00 */
[----:B------:R-:W-:-:S03]  /*0150*/  ISETP.NE.AND P0, PT, R0, RZ, PT ;  /* 0x000000ff0000720c */ /* 0x000fc60003f05270 */
[----:B------:R1:W-:Y:S10]  /*0160*/  STL.64 [R1+0x10], R6 ;  /* 0x0000100601007387 */ /* 0x0003f40000100a00 */
[----:B0-----:R-:W-:Y:S05]  /*0170*/  @!P0 BRA `(.L_x_141) ;  /* 0x00000024001c8947 */ /* 0x001fea0003800000 */
[----:B------:R-:W-:Y:S01]  /*0180*/  IMAD.MOV.U32 R12, RZ, RZ, R0 ;  /* 0x000000ffff0c7224 */ /* 0x000fe200078e0000 */
[----:B------:R-:W-:-:S07]  /*0190*/  CS2R R8, SRZ ;  /* 0x0000000000087805 */ /* 0x000fce000001ff00 */
.L_x_150:
[----:B------:R-:W-:Y:S01]  /*01a0*/  LOP3.LUT R20, R12, 0x3, RZ, 0xc0, !PT ;  /* 0x000000030c147812 */ /* 0x000fe200078ec0ff */
[----:B------:R-:W-:Y:S03]  /*01b0*/  BSSY.RECONVERGENT B1, `(.L_x_142) ;  /* 0x000023d000017945 */ /* 0x000fe60003800200 */
[----:B------:R-:W-:-:S04]  /*01c0*/  ISETP.NE.U32.AND P0, PT, R20, RZ, PT ;  /* 0x000000ff1400720c */ /* 0x000fc80003f05070 */
[----:B------:R-:W-:-:S13]  /*01d0*/  ISETP.NE.AND.EX P0, PT, RZ, RZ, PT, P0 ;  /* 0x000000ffff00720c */ /* 0x000fda0003f05300 */
[----:B0-----:R-:W-:Y:S05]  /*01e0*/  @!P0 BRA `(.L_x_143) ;  /* 0x0000002000e48947 */ /* 0x001fea0003800000 */
[----:B-1----:R-:W0:Y:S01]  /*01f0*/  LDC.64 R6, c[0x4][RZ] ;  /* 0x01000000ff067b82 */ /* 0x002e220000000a00 */
[----:B------:R-:W-:Y:S01]  /*0200*/  IMAD.MOV.U32 R0, RZ, RZ, RZ ;  /* 0x000000ffff007224 */ /* 0x000fe200078e00ff */
[----:B------:R-:W-:Y:S01]  /*0210*/  CS2R R2, SRZ ;  /* 0x0000000000027805 */ /* 0x000fe2000001ff00 */
[----:B------:R-:W-:Y:S01]  /*0220*/  IMAD.MOV.U32 R16, RZ, RZ, RZ ;  /* 0x000000ffff107224 */ /* 0x000fe200078e00ff */
[----:B------:R-:W-:Y:S01]  /*0230*/  CS2R R4, SRZ ;  /* 0x0000000000047805 */ /* 0x000fe2000001ff00 */
[----:B0-----:R-:W-:-:S07]  /*0240*/  IMAD.WIDE.U32 R6, R8, 0xc80, R6 ;  /* 0x00000c8008067825 */ /* 0x001fce00078e0006 */
.L_x_145:
[----:B------:R-:W-:-:S06]  /*0250*/  IMAD R13, R16, 0x4, R1 ;  /* 0x00000004100d7824 */ /* 0x000fcc00078e0201 */
[----:B------:R-:W5:Y:S01]  /*0260*/  LDL R13, [R13+0x4] ;  /* 0x000004000d0d7983 */ /* 0x000f620000100800 */
[----:B------:R-:W-:Y:S01]  /*0270*/  IMAD.SHL.U32 R17, R16, 0x20, RZ ;  /* 0x0000002010117824 */ /* 0x000fe200078e00ff */
[----:B------:R-:W-:-:S06]  /*0280*/  UMOV UR4, URZ ;  /* 0x000000ff00047c82 */ /* 0x000fcc0008000000 */
.L_x_144:
[----:B-----5:R-:W-:Y:S01]  /*0290*/  SHF.R.U32.HI R22, RZ, UR4, R13 ;  /* 0x00000004ff167c19 */ /* 0x020fe2000801160d */
[----:B------:R-:W-:-:S03]  /*02a0*/  VIADD R14, R17, UR4 ;  /* 0x00000004110e7c36 */ /* 0x000fc60008000000 */
[----:B------:R-:W-:-:S04]  /*02b0*/  LOP3.LUT R15, R22, 0x1, RZ, 0xc0, !PT ;  /* 0x00000001160f7812 */ /* 0x000fc800078ec0ff */
[----:B------:R-:W-:Y:S01]  /*02c0*/  ISETP.NE.U32.AND P0, PT, R15, 0x1, PT ;  /* 0x000000010f00780c */ /* 0x000fe20003f05070 */
[----:B------:R-:W-:-:S03]  /*02d0*/  IMAD R15, R14, 0x5, RZ ;  /* 0x000000050e0f7824 */ /* 0x000fc600078e02ff */
[----:B------:R-:W-:Y:S01]  /*02e0*/  R2P PR, R22, 0x7e ;  /* 0x0000007e16007804 */ /* 0x000fe20000000000 */
[----:B------:R-:W-:-:S08]  /*02f0*/  IMAD.WIDE.U32 R14, R15, 0x4, R6 ;  /* 0x000000040f0e7825 */ /* 0x000fd000078e0006 */
        /* <DEDUP_REMOVED lines=135> */
[----:B------:R-:W-:Y:S02]  /*0b70*/  @P3 LOP3.LUT R3, R3, R18, RZ, 0x3c, !PT ;  /* 0x0000001203033212 */ /* 0x000fe400078e3cff */
[----:B------:R-:W-:Y:S01]  /*0b80*/  @P4 LOP3.LUT R5, R5, R24, RZ, 0x3c, !PT ;  /* 0x0000001805054212 */ /* 0x000fe200078e3cff */
[----:B------:R-:W2:Y:S01]  /*0b90*/  @P5 LDG.E R18, desc[UR8][R14.64+0x114] ;  /* 0x000114080e125981 */ /* 0x000ea2000c1e1900 */
[----:B------:R-:W-:-:S03]  /*0ba0*/  @P6 LOP3.LUT R0, R0, R27, RZ, 0x3c, !PT ;  /* 0x0000001b00006212 */ /* 0x000fc600078e3cff */
[----:B------:R-:W2:Y:S04]  /*0bb0*/  @P6 LDG.E R24, desc[UR8][R14.64+0x128] ;  /* 0x000128080e186981 */ /* 0x000ea8000c1e1900 */
        /* <DEDUP_REMOVED lines=29> */
[----:B------:R0:W-:Y:S01]  /*0d90*/  STL.64 [R1+0x8], R4 ;  /* 0x0000080401007387 */ /* 0x0001e20000100a00 */
[----:B------:R-:W-:-:S03]  /*0da0*/  ISETP.NE.U32.AND P0, PT, R20, 0x1, PT ;  /* 0x000000011400780c */ /* 0x000fc60003f05070 */
[----:B------:R0:W-:Y:S01]  /*0db0*/  STL.64 [R1+0x10], R2 ;  /* 0x0000100201007387 */ /* 0x0001e20000100a00 */
[----:B------:R-:W-:-:S03]  /*0dc0*/  ISETP.NE.AND.EX P0, PT, RZ, RZ, PT, P0 ;  /* 0x000000ffff00720c */ /* 0x000fc60003f05300 */
[----:B------:R0:W-:Y:S10]  /*0dd0*/  STL [R1+0x4], R0 ;  /* 0x0000040001007387 */ /* 0x0001f40000100800 */
[----:B0-----:R-:W-:Y:S05]  /*0de0*/  @!P0 BRA `(.L_x_143) ;  /* 0x0000001400e48947 */ /* 0x001fea0003800000 */
[----:B------:R-:W-:Y:S01]  /*0df0*/  IMAD.MOV.U32 R0, RZ, RZ, RZ ;  /* 0x000000ffff007224 */ /* 0x000fe200078e00ff */
[----:B------:R-:W-:Y:S01]  /*0e00*/  CS2R R4, SRZ ;  /* 0x0000000000047805 */ /* 0x000fe2000001ff00 */
[----:B------:R-:W-:Y:S01]  /*0e10*/  IMAD.MOV.U32 R16, RZ, RZ, RZ ;  /* 0x000000ffff107224 */ /* 0x000fe200078e00ff */
[----:B------:R-:W-:-:S07]  /*0e20*/  CS2R R2, SRZ ;  /* 0x0000000000027805 */ /* 0x000fce000001ff00 */
.L_x_147:
[----:B------:R-:W-:-:S06]  /*0e30*/  IMAD R13, R16, 0x4, R1 ;  /* 0x00000004100d7824 */ /* 0x000fcc00078e0201 */
[----:B------:R-:W5:Y:S01]  /*0e40*/  LDL R13, [R13+0x4] ;  /* 0x000004000d0d7983 */ /* 0x000f620000100800 */
[----:B------:R-:W-:Y:S01]  /*0e50*/  IMAD.SHL.U32 R17, R16, 0x20, RZ ;  /* 0x0000002010117824 */ /* 0x000fe200078e00ff */
[----:B------:R-:W-:-:S06]  /*0e60*/  UMOV UR4, URZ ;  /* 0x000000ff00047c82 */ /* 0x000fcc0008000000 */
.L_x_146:
        /* <DEDUP_REMOVED lines=181> */
[----:B0-----:R-:W-:Y:S05]  /*19c0*/  @P0 BRA `(.L_x_143) ;  /* 0x0000000800ec0947 */ /* 0x001fea0003800000 */
[----:B------:R-:W-:Y:S01]  /*19d0*/  IMAD.MOV.U32 R0, RZ, RZ, RZ ;  /* 0x000000ffff007224 */ /* 0x000fe200078e00ff */
[----:B------:R-:W-:Y:S01]  /*19e0*/  CS2R R2, SRZ ;  /* 0x0000000000027805 */ /* 0x000fe2000001ff00 */
[----:B------:R-:W-:Y:S01]  /*19f0*/  IMAD.MOV.U32 R16, RZ, RZ, RZ ;  /* 0x000000ffff107224 */ /* 0x000fe200078e00ff */
[----:B------:R-:W-:-:S07]  /*1a00*/  CS2R R4, SRZ ;  /* 0x0000000000047805 */ /* 0x000fce000001ff00 */
.L_x_149:
[----:B------:R-:W-:-:S06]  /*1a10*/  IMAD R13, R16, 0x4, R1 ;  /* 0x00000004100d7824 */ /* 0x000fcc00078e0201 */
[----:B------:R-:W5:Y:S01]  /*1a20*/  LDL R13, [R13+0x4] ;  /* 0x000004000d0d7983 */ /* 0x000f620000100800 */
[----:B------:R-:W-:Y:S01]  /*1a30*/  IMAD.SHL.U32 R17, R16, 0x20, RZ ;  /* 0x0000002010117824 */ /* 0x000fe200078e00ff */
[----:B------:R-:W-:-:S06]  /*1a40*/  UMOV UR4, URZ ;  /* 0x000000ff00047c82 */ /* 0x000fcc0008000000 */
.L_x_148:
        /* <DEDUP_REMOVED lines=8> */
[----:B------:R-:W3:Y:S04]  /*1ad0*/  @P1 LDG.E R21, desc[UR8][R14.64+0x14] ;  /* 0x000014080e151981 */ /* 0x000ee8000c1e1900 */
[----:B------:R-:W4:Y:S04]  /*1ae0*/  @!P0 LDG.E R18, desc[UR8][R14.64+0x10] ;  /* 0x000010080e128981 */ /* 0x000f28000c1e1900 */
        /* <DEDUP_REMOVED lines=8> */
[----:B---3--:R-:W-:-:S03]  /*1b70*/  @P1 LOP3.LUT R0, R0, R21, RZ, 0x3c, !PT ;  /* 0x0000001500001212 */ /* 0x008fc600078e3cff */
[----:B------:R-:W3:Y:S01]  /*1b80*/  @!P0 LDG.E R21, desc[UR8][R14.64+0xc] ;  /* 0x00000c080e158981 */ /* 0x000ee2000c1e1900 */
[----:B----4-:R-:W-:-:S03]  /*1b90*/  @!P0 LOP3.LUT R3, R3, R18, RZ, 0x3c, !PT ;  /* 0x0000001203038212 */ /* 0x010fc600078e3cff */
[----:B------:R-:W4:Y:S01]  /*1ba0*/  @!P0 LDG.E R18, desc[UR8][R14.64+0x8] ;  /* 0x000008080e128981 */ /* 0x000f22000c1e1900 */
        /* <DEDUP_REMOVED lines=38> */
[----:B------:R-:W-:Y:S02]  /*1e10*/  LOP3.LUT P0, RZ, R20, 0x80, RZ, 0xc0, !PT ;  /* 0x0000008014ff7812 */ /* 0x000fe4000780c0ff */
[----:B------:R-:W-:-:S04]  /*1e20*/  @P5 LOP3.LUT R0, R0, R29, RZ, 0x3c, !PT ;  /* 0x0000001d00005212 */ /* 0x000fc800078e3cff */
[----:B------:R-:W-:-:S07]  /*1e30*/  @P6 LOP3.LUT R0, R0, R27, RZ, 0x3c, !PT ;  /* 0x0000001b00006212 */ /* 0x000fce00078e3cff */
        /* <DEDUP_REMOVED lines=17> */
[----:B--2---:R-:W-:Y:S02]  /*1f50*/  @P6 LOP3.LUT R4, R4, R19, RZ, 0x3c, !PT ;  /* 0x0000001304046212 */ /* 0x004fe400078e3cff */
[----:B---3--:R-:W-:Y:S02]  /*1f60*/  @P6 LOP3.LUT R2, R2, R21, RZ, 0x3c, !PT ;  /* 0x0000001502026212 */ /* 0x008fe400078e3cff */
[----:B----4-:R-:W-:Y:S02]  /*1f70*/  @P6 LOP3.LUT R5, R5, R18, RZ, 0x3c, !PT ;  /* 0x0000001205056212 */ /* 0x010fe400078e3cff */
[----:B------:R-:W-:Y:S02]  /*1f80*/  @P0 LOP3.LUT R4, R4, R23, RZ, 0x3c, !PT ;  /* 0x0000001704040212 */ /* 0x000fe400078e3cff */
[----:B------:R-:W-:-:S02]  /*1f90*/  @P6 LOP3.LUT R3, R3, R22, RZ, 0x3c, !PT ;  /* 0x0000001603036212 */ /* 0x000fc400078e3cff */
[----:B------:R-:W-:Y:S02]  /*1fa0*/  @P0 LOP3.LUT R2, R2, R25, RZ, 0x3c, !PT ;  /* 0x0000001902020212 */ /* 0x000fe400078e3cff */
        /* <DEDUP_REMOVED lines=29> */
[----:B---3--:R-:W-:Y:S02]  /*2180*/  @P0 LOP3.LUT R4, R4, R23, RZ, 0x3c, !PT ;  /* 0x0000001704040212 */ /* 0x008fe400078e3cff */
[----:B------:R-:W-:Y:S01]  /*2190*/  LOP3.LUT P0, RZ, R20, 0x8000, RZ, 0xc0, !PT ;  /* 0x0000800014ff7812 */ /* 0x000fe2000780c0ff */
[----:B------:R-:W3:Y:S01]  /*21a0*/  @P2 LDG.E R23, desc[UR8][R14.64+0xcc] ;  /* 0x0000cc080e172981 */ /* 0x000ee2000c1e1900 */
[----:B--2---:R-:W-:-:S03]  /*21b0*/  @P1 LOP3.LUT R4, R4, R19, RZ, 0x3c, !PT ;  /* 0x0000001304041212 */ /* 0x004fc600078e3cff */
[----:B------:R-:W2:Y:S04]  /*21c0*/  @P1 LDG.E R20, desc[UR8][R14.64+0xc4] ;  /* 0x0000c4080e141981 */ /* 0x000ea8000c1e1900 */
[----:B------:R-:W2:Y:S01]  /*21d0*/  @P3 LDG.E R19, desc[UR8][R14.64+0xe0] ;  /* 0x0000e0080e133981 */ /* 0x000ea2000c1e1900 */
[----:B------:R-:W-:Y:S02]  /*21e0*/  @P4 LOP3.LUT R0, R0, R29, RZ, 0x3c, !PT ;  /* 0x0000001d00004212 */ /* 0x000fe400078e3cff */
[----:B----4-:R-:W-:Y:S02]  /*21f0*/  @P2 LOP3.LUT R5, R5, R22, RZ, 0x3c, !PT ;  /* 0x0000001605052212 */ /* 0x010fe400078e3cff */
[----:B------:R-:W-:Y:S01]  /*2200*/  @P5 LOP3.LUT R0, R0, R26, RZ, 0x3c, !PT ;  /* 0x0000001a00005212 */ /* 0x000fe200078e3cff */
[----:B------:R-:W4:Y:S01]  /*2210*/  @P4 LDG.E R22, desc[UR8][R14.64+0xf8] ;  /* 0x0000f8080e164981 */ /* 0x000f22000c1e1900 */
[----:B------:R-:W-:-:S03]  /*2220*/  @P1 LOP3.LUT R2, R2, R21, RZ, 0x3c, !PT ;  /* 0x0000001502021212 */ /* 0x000fc600078e3cff */
[----:B------:R-:W4:Y:S04]  /*2230*/  @P0 LDG.E R26, desc[UR8][R14.64+0x13c] ;  /* 0x00013c080e1a0981 */ /* 0x000f28000c1e1900 */
[----:B------:R-:W4:Y:S01]  /*2240*/  @P3 LDG.E R21, desc[UR8][R14.64+0xe8] ;  /* 0x0000e8080e153981 */ /* 0x000f22000c1e1900 */
[----:B------:R-:W-:Y:S02]  /*2250*/  @P6 LOP3.LUT R0, R0, R27, RZ, 0x3c, !PT ;  /* 0x0000001b00006212 */ /* 0x000fe400078e3cff */
[----:B------:R-:W-:Y:S01]  /*2260*/  @P2 LOP3.LUT R2, R2, R25, RZ, 0x3c, !PT ;  /* 0x0000001902022212 */ /* 0x000fe200078e3cff */
[----:B------:R-:W4:Y:S01]  /*2270*/  @P0 LDG.E R27, desc[UR8][R14.64+0x12c] ;  /* 0x00012c080e1b0981 */ /* 0x000f22000c1e1900 */
[----:B------:R-:W-:-:S03]  /*2280*/  @P3 LOP3.LUT R5, R5, R18, RZ, 0x3c, !PT ;  /* 0x0000001205053212 */ /* 0x000fc600078e3cff */
[----:B------:R-:W4:Y:S04]  /*2290*/  @P4 LDG.E R25, desc[UR8][R14.64+0xfc] ;  /* 0x0000fc080e194981 */ /* 0x000f28000c1e1900 */
[----:B------:R-:W4:Y:S01]  /*22a0*/  @P5 LDG.E R18, desc[UR8][R14.64+0x10c] ;  /* 0x00010c080e125981 */ /* 0x000f22000c1e1900 */
[----:B---3--:R-:W-:-:S03]  /*22b0*/  @P2 LOP3.LUT R4, R4, R23, RZ, 0x3c, !PT ;  /* 0x0000001704042212 */ /* 0x008fc600078e3cff */
[----:B------:R-:W3:Y:S01]  /*22c0*/  @P4 LDG.E R23, desc[UR8][R14.64+0xf4] ;  /* 0x0000f4080e174981 */ /* 0x000ee2000c1e1900 */
[----:B--2---:R-:W-:-:S03]  /*22d0*/  @P1 LOP3.LUT R3, R3, R20, RZ, 0x3c, !PT ;  /* 0x0000001403031212 */ /* 0x004fc600078e3cff */
[----:B------:R-:W2:Y:S01]  /*22e0*/  @P3 LDG.E R20, desc[UR8][R14.64+0xec] ;  /* 0x0000ec080e143981 */ /* 0x000ea2000c1e1900 */
[----:B------:R-:W-:Y:S02]  /*22f0*/  @P2 LOP3.LUT R3, R3, R24, RZ, 0x3c, !PT ;  /* 0x0000001803032212 */ /* 0x000fe400078e3cff */
[----:B------:R-:W-:Y:S01]  /*2300*/  @P3 LOP3.LUT R4, R4, R19, RZ, 0x3c, !PT ;  /* 0x0000001304043212 */ /* 0x000fe200078e3cff */
[----:B------:R-:W2:Y:S04]  /*2310*/  @P4 LDG.E R24, desc[UR8][R14.64+0x100] ;  /* 0x000100080e184981 */ /* 0x000ea8000c1e1900 */
[----:B------:R-:W2:Y:S01]  /*2320*/  @P5 LDG.E R19, desc[UR8][R14.64+0x108] ;  /* 0x000108080e135981 */ /* 0x000ea2000c1e1900 */
        /* <DEDUP_REMOVED lines=10> */
[----:B---3--:R-:W-:-:S03]  /*23d0*/  @P4 LOP3.LUT R4, R4, R23, RZ, 0x3c, !PT ;  /* 0x0000001704044212 */ /* 0x008fc600078e3cff */
[----:B------:R-:W3:Y:S01]  /*23e0*/  @P6 LDG.E R23, desc[UR8][R14.64+0x11c] ;  /* 0x00011c080e176981 */ /* 0x000ee2000c1e1900 */
[----:B--2---:R-:W-:-:S03]  /*23f0*/  @P3 LOP3.LUT R3, R3, R20, RZ, 0x3c, !PT ;  /* 0x0000001403033212 */ /* 0x004fc600078e3cff */
[----:B------:R-:W2:Y:S01]  /*2400*/  @P5 LDG.E R20, desc[UR8][R14.64+0x114] ;  /* 0x000114080e145981 */ /* 0x000ea2000c1e1900 */
[----:B------:R-:W-:-:S03]  /*2410*/  @P4 LOP3.LUT R3, R3, R24, RZ, 0x3c, !PT ;  /* 0x0000001803034212 */ /* 0x000fc600078e3cff */
[----:B------:R-:W2:Y:S01]  /*2420*/  @P6 LDG.E R24, desc[UR8][R14.64+0x128] ;  /* 0x000128080e186981 */ /* 0x000ea2000c1e1900 */
[----:B------:R-:W-:-:S03]  /*2430*/  @P5 LOP3.LUT R4, R4, R19, RZ, 0x3c, !PT ;  /* 0x0000001304045212 */ /* 0x000fc600078e3cff */
[----:B------:R-:W2:Y:S01]  /*2440*/  @P6 LDG.E R19, desc[UR8][R14.64+0x124] ;  /* 0x000124080e136981 */ /* 0x000ea2000c1e1900 */
[----:B------:R-:W-:-:S04]  /*2450*/  UIADD3 UR4, UPT, UPT, UR4, 0x10, URZ ;  /* 0x0000001004047890 */ /* 0x000fc8000fffe0ff */
[----:B------:R-:W-:Y:S01]  /*2460*/  UISETP.NE.AND UP0, UPT, UR4, 0x20, UPT ;  /* 0x000000200400788c */ /* 0x000fe2000bf05270 */
[----:B----4-:R-:W-:Y:S02]  /*2470*/  @P5 LOP3.LUT R2, R2, R21, RZ, 0x3c, !PT ;  /* 0x0000001502025212 */ /* 0x010fe400078e3cff */
[----:B------:R-:W-:-:S04]  /*2480*/  @P6 LOP3.LUT R5, R5, R22, RZ, 0x3c, !PT ;  /* 0x0000001605056212 */ /* 0x000fc800078e3cff */
[----:B------:R-:W-:Y:S02]  /*2490*/  @P0 LOP3.LUT R5, R5, R18, RZ, 0x3c, !PT ;  /* 0x0000001205050212 */ /* 0x000fe400078e3cff */
[----:B---3--:R-:W-:Y:S02]  /*24a0*/  @P6 LOP3.LUT R4, R4, R23, RZ, 0x3c, !PT ;  /* 0x0000001704046212 */ /* 0x008fe400078e3cff */
[----:B--2---:R-:W-:-:S04]  /*24b0*/  @P5 LOP3.LUT R3, R3, R20, RZ, 0x3c, !PT ;  /* 0x0000001403035212 */ /* 0x004fc800078e3cff */
[----:B------:R-:W-:Y:S02]  /*24c0*/  @P6 LOP3.LUT R3, R3, R24, RZ, 0x3c, !PT ;  /* 0x0000001803036212 */ /* 0x000fe400078e3cff */
[----:B------:R-:W-:Y:S02]  /*24d0*/  @P6 LOP3.LUT R2, R2, R19, RZ, 0x3c, !PT ;  /* 0x0000001302026212 */ /* 0x000fe400078e3cff */
[----:B------:R-:W-:Y:S02]  /*24e0*/  @P0 LOP3.LUT R4, R4, R25, RZ, 0x3c, !PT ;  /* 0x0000001904040212 */ /* 0x000fe400078e3cff */
[----:B------:R-:W-:Y:S02]  /*24f0*/  @P0 LOP3.LUT R3, R3, R26, RZ, 0x3c, !PT ;  /* 0x0000001a03030212 */ /* 0x000fe400078e3cff */
[----:B------:R-:W-:Y:S01]  /*2500*/  @P0 LOP3.LUT R2, R2, R27, RZ, 0x3c, !PT ;  /* 0x0000001b02020212 */ /* 0x000fe200078e3cff */
[----:B------:R-:W-:Y:S06]  /*2510*/  BRA.U UP0, `(.L_x_148) ;  /* 0xfffffff5004c7547 */ /* 0x000fec000b83ffff */
[----:B------:R-:W-:-:S05]  /*2520*/  VIADD R16, R16, 0x1 ;  /* 0x0000000110107836 */ /* 0x000fca0000000000 */
[----:B------:R-:W-:-:S13]  /*2530*/  ISETP.NE.AND P0, PT, R16, 0x5, PT ;  /* 0x000000051000780c */ /* 0x000fda0003f05270 */
[----:B------:R-:W-:Y:S05]  /*2540*/  @P0 BRA `(.L_x_149) ;  /* 0xfffffff400300947 */ /* 0x000fea000383ffff */
[----:B------:R0:W-:Y:S04]  /*2550*/  STL.64 [R1+0x8], R4 ;  /* 0x0000080401007387 */ /* 0x0001e80000100a00 */
[----:B------:R0:W-:Y:S04]  /*2560*/  STL.64 [R1+0x10], R2 ;  /* 0x0000100201007387 */ /* 0x0001e80000100a00 */
[----:B------:R0:W-:Y:S02]  /*2570*/  STL [R1+0x4], R0 ;  /* 0x0000040001007387 */ /* 0x0001e40000100800 */
.L_x_143:
[----:B------:R-:W-:Y:S05]  /*2580*/  BSYNC.RECONVERGENT B1 ;  /* 0x0000000000017941 */ /* 0x000fea0003800200 */
.L_x_142:
[----:B------:R-:W-:Y:S01]  /*2590*/  ISETP.GT.U32.AND P0, PT, R12, 0x3, PT ;  /* 0x000000030c00780c */ /* 0x000fe20003f04070 */
[----:B------:R-:W-:Y:S01]  /*25a0*/  VIADD R8, R8, 0x1 ;  /* 0x0000000108087836 */ /* 0x000fe20000000000 */
[--C-:B------:R-:W-:Y:S02]  /*25b0*/  SHF.R.U64 R12, R12, 0x2, R9.reuse ;  /* 0x000000020c0c7819 */ /* 0x100fe40000001209 */
[----:B------:R-:W-:Y:S02]  /*25c0*/  ISETP.GT.U32.AND.EX P0, PT, R9, RZ, PT, P0 ;  /* 0x000000ff0900720c */ /* 0x000fe40003f04100 */
[----:B------:R-:W-:-:S11]  /*25d0*/  SHF.R.U32.HI R9, RZ, 0x2, R9 ;  /* 0x00000002ff097819 */ /* 0x000fd60000011609 */
[----:B------:R-:W-:Y:S05]  /*25e0*/  @P0 BRA `(.L_x_150) ;  /* 0xffffffd800ec0947 */ /* 0x000fea000383ffff */
.L_x_141:
[----:B------:R-:W-:Y:S05]  /*25f0*/  BSYNC.RECONVERGENT B0 ;  /* 0x0000000000007941 */ /* 0x000fea0003800200 */
.L_x_140:
[----:B0-----:R-:W0:Y:S01]  /*2600*/  LDC R0, c[0x0][0x390] ;  /* 0x0000e400ff007b82 */ /* 0x001e220000000800 */
[----:B------:R-:W-:Y:S01]  /*2610*/  USHF.L.U32 UR4, UR5, 0x6, URZ ;  /* 0x0000000605047899 */ /* 0x000fe200080006ff */
[----:B------:R2:W-:Y:S04]  /*2620*/  STL.64 [R1+0x18], RZ ;  /* 0x000018ff01007387 */ /* 0x0005e80000100a00 */
[----:B------:R2:W-:Y:S04]  /*2630*/  STL [R1+0x20], RZ ;  /* 0x000020ff01007387 */ /* 0x0005e80000100800 */
[----:B------:R2:W-:Y:S01]  /*2640*/  STL.64 [R1+0x28], RZ ;  /* 0x000028ff01007387 */ /* 0x0005e20000100a00 */
[----:B0-----:R-:W-:-:S13]  /*2650*/  ISETP.LE.AND P0, PT, R0, UR4, PT ;  /* 0x0000000400007c0c */ /* 0x001fda000bf03270 */
[----:B--2---:R-:W-:Y:S05]  /*2660*/  @P0 EXIT ;  /* 0x000000000000094d */ /* 0x004fea0003800000 */
[----:B------:R-:W0:Y:S01]  /*2670*/  S2R R0, SR_CgaCtaId ;  /* 0x0000000000007919 */ /* 0x000e220000008800 */
[----:B------:R-:W2:Y:S01]  /*2680*/  LDCU.64 UR6, c[0x0][0x388] ;  /* 0x00007100ff0677ac */ /* 0x000ea20008000a00 */
[----:B------:R-:W-:Y:S01]  /*2690*/  MOV R13, 0x400 ;  /* 0x00000400000d7802 */ /* 0x000fe20000000f00 */
[----:B------:R-:W-:Y:S01]  /*26a0*/  IMAD.MOV.U32 R11, RZ, RZ, RZ ;  /* 0x000000ffff0b7224 */ /* 0x000fe200078e00ff */
[----:B------:R-:W-:Y:S01]  /*26b0*/  SHF.R.U32.HI R12, RZ, 0x2, R10 ;  /* 0x00000002ff0c7819 */ /* 0x000fe2000001160a */
[----:B------:R-:W3:Y:S01]  /*26c0*/  LDCU UR10, c[0x0][0x370] ;  /* 0x00006e00ff0a77ac */ /* 0x000ee20008000800 */
[----:B------:R-:W-:Y:S01]  /*26d0*/  UMOV UR5, UR4 ;  /* 0x0000000400057c82 */ /* 0x000fe20008000000 */
[----:B--2---:R-:W-:-:S04]  /*26e0*/  ISETP.GE.U32.AND P0, PT, R10, UR7, PT ;  /* 0x000000070a007c0c */ /* 0x004fc8000bf06070 */
[----:B------:R-:W-:Y:S02]  /*26f0*/  ISETP.GE.U32.AND P0, PT, R10, UR6, !P0 ;  /* 0x000000060a007c0c */ /* 0x000fe4000c706070 */
[----:B0-----:R-:W-:Y:S01]  /*2700*/  LEA R13, R0, R13, 0x18 ;  /* 0x0000000d000d7211 */ /* 0x001fe200078ec0ff */
[----:B------:R-:W-:-:S04]  /*2710*/  IMAD.SHL.U32 R0, R10, 0x100, RZ ;  /* 0x000001000a007824 */ /* 0x000fc800078e00ff */
[--C-:B------:R-:W-:Y:S01]  /*2720*/  IMAD R12, R12, 0x404, R13.reuse ;  /* 0x000004040c0c7824 */ /* 0x100fe200078e020d */
[----:B-1----:R-:W-:Y:S01]  /*2730*/  LOP3.LUT R3, R0, 0x300, RZ, 0xc0, !PT ;  /* 0x0000030000037812 */ /* 0x002fe200078ec0ff */
[----:B------:R-:W-:-:S04]  /*2740*/  IMAD R15, R10, 0x4, R13 ;  /* 0x000000040a0f7824 */ /* 0x000fc800078e020d */
[----:B------:R-:W-:Y:S02]  /*2750*/  IMAD.IADD R14, R12, 0x1, R3 ;  /* 0x000000010c0e7824 */ /* 0x000fe400078e0203 */
[----:B---3--:R-:W-:-:S07]  /*2760*/  IMAD R16, R10, 0x400, R15 ;  /* 0x000004000a107824 */ /* 0x008fce00078e020f */
.L_x_171:
[----:B--2---:R0:W5:Y:S01]  /*2770*/  LDL R8, [R1+0x18] ;  /* 0x0000180001087983 */ /* 0x0041620000100800 */
[----:B------:R-:W1:Y:S03]  /*2780*/  LDCU UR4, c[0x0][0x390] ;  /* 0x00007200ff0477ac */ /* 0x000e660008000800 */
[----:B------:R0:W5:Y:S04]  /*2790*/  LDL R0, [R1+0x20] ;  /* 0x0000200001007983 */ /* 0x0001680000100800 */
[----:B------:R0:W5:Y:S04]  /*27a0*/  LDL.64 R2, [R1] ;  /* 0x0000000001027983 */ /* 0x0001680000100a00 */
[----:B------:R0:W5:Y:S04]  /*27b0*/  LDL.64 R6, [R1+0x8] ;  /* 0x0000080001067983 */ /* 0x0001680000100a00 */
[----:B------:R0:W5:Y:S01]  /*27c0*/  LDL.64 R4, [R1+0x10] ;  /* 0x0000100001047983 */ /* 0x0001620000100a00 */
[----:B------:R-:W-:Y:S01]  /*27d0*/  UIADD3 UR6, UPT, UPT, UR5, 0x40, URZ ;  /* 0x0000004005067890 */ /* 0x000fe2000fffe0ff */
[----:B------:R-:W-:-:S03]  /*27e0*/  UMOV UR7, 0x404 ;  /* 0x0000040400077882 */ /* 0x000fc60000000000 */
[----:B-1----:R-:W-:Y:S02]  /*27f0*/  UISETP.GE.AND UP0, UPT, UR6, UR4, UPT ;  /* 0x000000040600728c */ /* 0x002fe4000bf06270 */
[----:B------:R-:W-:-:S04]  /*2800*/  UIADD3 UR4, UPT, UPT, -UR5, UR4, URZ ;  /* 0x0000000405047290 */ /* 0x000fc8000fffe1ff */
[----:B------:R-:W-:-:S03]  /*2810*/  USEL UR6, UR4, 0x40, UP0 ;  /* 0x0000004004067887 */ /* 0x000fc60008000000 */
[----:B0-----:R-:W-:-:S09]  /*2820*/  UMOV UR4, URZ ;  /* 0x000000ff00047c82 */ /* 0x001fd20008000000 */
.L_x_161:
[----:B------:R-:W-:Y:S01]  /*2830*/  BSSY.RECONVERGENT B0, `(.L_x_151) ;  /* 0x0000051000007945 */ /* 0x000fe20003800200 */
[----:B0-----:R-:W-:Y:S02]  /*2840*/  IMAD.MOV.U32 R20, RZ, RZ, RZ ;  /* 0x000000ffff147224 */ /* 0x001fe400078e00ff */
[----:B-----5:R-:W-:Y:S02]  /*2850*/  IMAD.MOV.U32 R19, RZ, RZ, R5 ;  /* 0x000000ffff137224 */ /* 0x020fe400078e0005 */
[----:B------:R-:W-:Y:S02]  /*2860*/  IMAD.MOV.U32 R17, RZ, RZ, R4 ;  /* 0x000000ffff117224 */ /* 0x000fe400078e0004 */
[----:B------:R-:W-:Y:S01]  /*2870*/  IMAD.MOV.U32 R18, RZ, RZ, R7 ;  /* 0x000000ffff127224 */ /* 0x000fe200078e0007 */
[----:B------:R-:W-:Y:S06]  /*2880*/  @!P0 BRA `(.L_x_152) ;  /* 0x00000004002c8947 */ /* 0x000fec0003800000 */
[----:B------:R-:W-:Y:S01]  /*2890*/  ISETP.NE.AND P1, PT, R8, 0x1, PT ;  /* 0x000000010800780c */ /* 0x000fe20003f25270 */
[----:B------:R-:W-:Y:S02]  /*28a0*/  IMAD.MOV.U32 R20, RZ, RZ, R0 ;  /* 0x000000ffff147224 */ /* 0x000fe400078e0000 */
[----:B------:R-:W-:-:S10]  /*28b0*/  IMAD.MOV.U32 R8, RZ, RZ, RZ ;  /* 0x000000ffff087224 */ /* 0x000fd400078e00ff */
[----:B------:R-:W-:Y:S05]  /*28c0*/  @!P1 BRA `(.L_x_152) ;  /* 0x00000004001c9947 */ /* 0x000fea0003800000 */
[----:B------:R-:W-:Y:S01]  /*28d0*/  SHF.R.U32.HI R0, RZ, 0x2, R3 ;  /* 0x00000002ff007819 */ /* 0x000fe20000011603 */
[----:B------:R-:W-:Y:S01]  /*28e0*/  IMAD.MOV.U32 R19, RZ, RZ, 0x3e055027 ;  /* 0x3e055027ff137424 */ /* 0x000fe200078e00ff */
[----:B------:R-:W-:Y:S02]  /*28f0*/  BSSY.RECONVERGENT B1, `(.L_x_153) ;  /* 0x000003b000017945 */ /* 0x000fe40003800200 */
[----:B------:R-:W-:Y:S01]  /*2900*/  LOP3.LUT R0, R0, R3, RZ, 0x3c, !PT ;  /* 0x0000000300007212 */ /* 0x000fe200078e3cff */
[----:B------:R-:W-:-:S04]  /*2910*/  IMAD.SHL.U32 R3, R5, 0x10, RZ ;  /* 0x0000001005037824 */ /* 0x000fc800078e00ff */
[----:B------:R-:W-:-:S05]  /*2920*/  IMAD.SHL.U32 R8, R0, 0x2, RZ ;  /* 0x0000000200087824 */ /* 0x000fca00078e00ff */
[----:B------:R-:W-:Y:S01]  /*2930*/  LOP3.LUT R8, R0, R8, R3, 0x96, !PT ;  /* 0x0000000800087212 */ /* 0x000fe200078e9603 */
[----:B------:R-:W-:-:S03]  /*2940*/  IMAD.MOV.U32 R3, RZ, RZ, 0x2f800000 ;  /* 0x2f800000ff037424 */ /* 0x000fc600078e00ff */
[----:B------:R-:W-:-:S04]  /*2950*/  LOP3.LUT R17, R8, R5, RZ, 0x3c, !PT ;  /* 0x0000000508117212 */ /* 0x000fc800078e3cff */
[C---:B------:R-:W-:Y:S01]  /*2960*/  IADD3 R0, PT, PT, R2.reuse, 0x587c5, R17 ;  /* 0x000587c502007810 */ /* 0x040fe20007ffe011 */
[----:B------:R-:W-:-:S03]  /*2970*/  VIADD R2, R2, 0xb0f8a ;  /* 0x000b0f8a02027836 */ /* 0x000fc60000000000 */
[----:B------:R-:W-:-:S05]  /*2980*/  I2FP.F32.U32 R0, R0 ;  /* 0x0000000000007245 */ /* 0x000fca0000201000 */
[----:B------:R-:W-:-:S05]  /*2990*/  FFMA R0, R0, R3, 1.1641532182693481445e-10 ;  /* 0x2f00000000007423 */ /* 0x000fca0000000003 */
[----:B------:R-:W-:-:S13]  /*29a0*/  FSETP.GEU.AND P1, PT, R0, 1.175494350822287508e-38, PT ;  /* 0x008000000000780b */ /* 0x000fda0003f2e000 */
[----:B------:R-:W-:-:S04]  /*29b0*/  @!P1 FMUL R0, R0, 8388608 ;  /* 0x4b00000000009820 */ /* 0x000fc80000400000 */
[----:B------:R-:W-:-:S05]  /*29c0*/  VIADD R3, R0, 0xc0d55555 ;  /* 0xc0d5555500037836 */ /* 0x000fca0000000000 */
[----:B------:R-:W-:-:S04]  /*29d0*/  LOP3.LUT R9, R3, 0xff800000, RZ, 0xc0, !PT ;  /* 0xff80000003097812 */ /* 0x000fc800078ec0ff */
[----:B------:R-:W-:Y:S01]  /*29e0*/  I2FP.F32.S32 R8, R9 ;  /* 0x0000000900087245 */ /* 0x000fe20000201400 */
[----:B------:R-:W-:Y:S02]  /*29f0*/  IMAD.IADD R3, R0, 0x1, -R9 ;  /* 0x0000000100037824 */ /* 0x000fe400078e0a09 */
[----:B------:R-:W-:Y:S02]  /*2a00*/  IMAD.MOV.U32 R9, RZ, RZ, 0x7f800000 ;  /* 0x7f800000ff097424 */ /* 0x000fe400078e00ff */
[----:B------:R-:W-:-:S04]  /*2a10*/  FADD R18, R3, -1 ;  /* 0xbf80000003127421 */ /* 0x000fc80000000000 */
[----:B------:R-:W-:-:S04]  /*2a20*/  FFMA R3, R18, -R19, 0.14084610342979431152 ;  /* 0x3e1039f612037423 */ /* 0x000fc80000000813 */
[----:B------:R-:W-:-:S04]  /*2a30*/  FFMA R3, R18, R3, -0.12148627638816833496 ;  /* 0xbdf8cdcc12037423 */ /* 0x000fc80000000003 */
[----:B------:R-:W-:-:S04]  /*2a40*/  FFMA R3, R18, R3, 0.13980610668659210205 ;  /* 0x3e0f295512037423 */ /* 0x000fc80000000003 */
[----:B------:R-:W-:-:S04]  /*2a50*/  FFMA R3, R18, R3, -0.16684235632419586182 ;  /* 0xbe2ad8b912037423 */ /* 0x000fc80000000003 */
[----:B------:R-:W-:-:S04]  /*2a60*/  FFMA R3, R18, R3, 0.20012299716472625732 ;  /* 0x3e4ced0b12037423 */ /* 0x000fc80000000003 */
[----:B------:R-:W-:-:S04]  /*2a70*/  FFMA R3, R18, R3, -0.24999669194221496582 ;  /* 0xbe7fff2212037423 */ /* 0x000fc80000000003 */
[----:B------:R-:W-:-:S04]  /*2a80*/  FFMA R3, R18, R3, 0.33333182334899902344 ;  /* 0x3eaaaa7812037423 */ /* 0x000fc80000000003 */
[----:B------:R-:W-:Y:S01]  /*2a90*/  FFMA R19, R18, R3, -0.5 ;  /* 0xbf00000012137423 */ /* 0x000fe20000000003 */
[----:B------:R-:W-:Y:S02]  /*2aa0*/  FSEL R3, RZ, -23, P1 ;  /* 0xc1b80000ff037808 */ /* 0x000fe40000800000 */
[----:B------:R-:W-:Y:S01]  /*2ab0*/  ISETP.GT.U32.AND P1, PT, R0, 0x7f7fffff, PT ;  /* 0x7f7fffff0000780c */ /* 0x000fe20003f24070 */
[----:B------:R-:W-:Y:S02]  /*2ac0*/  FMUL R19, R18, R19 ;  /* 0x0000001312137220 */ /* 0x000fe40000400000 */
[----:B------:R-:W-:Y:S01]  /*2ad0*/  FFMA R8, R8, 1.1920928955078125e-07, R3 ;  /* 0x3400000008087823 */ /* 0x000fe20000000003 */
[----:B------:R-:W-:Y:S01]  /*2ae0*/  SHF.R.U32.HI R3, RZ, 0x2, R6 ;  /* 0x00000002ff037819 */ /* 0x000fe20000011606 */
[----:B------:R-:W-:-:S03]  /*2af0*/  FFMA R19, R18, R19, R18 ;  /* 0x0000001312137223 */ /* 0x000fc60000000012 */
[----:B------:R-:W-:Y:S01]  /*2b00*/  LOP3.LUT R3, R3, R6, RZ, 0x3c, !PT ;  /* 0x0000000603037212 */ /* 0x000fe200078e3cff */
[----:B------:R-:W-:Y:S01]  /*2b10*/  FFMA R19, R8, 0.69314718246459960938, R19 ;  /* 0x3f31721808137823 */ /* 0x000fe20000000013 */
[----:B------:R-:W-:-:S03]  /*2b20*/  IMAD.SHL.U32 R6, R17, 0x10, RZ ;  /* 0x0000001011067824 */ /* 0x000fc600078e00ff */
[C---:B------:R-:W-:Y:S01]  /*2b30*/  @P1 FFMA R19, R0.reuse, R9, +INF ;  /* 0x7f80000000131423 */ /* 0x040fe20000000009 */
[----:B------:R-:W-:Y:S01]  /*2b40*/  FSETP.NEU.AND P1, PT, R0, RZ, PT ;  /* 0x000000ff0000720b */ /* 0x000fe20003f2d000 */
[----:B------:R-:W-:Y:S02]  /*2b50*/  IMAD.SHL.U32 R8, R3, 0x2, RZ ;  /* 0x0000000203087824 */ /* 0x000fe400078e00ff */
[----:B------:R-:W-:-:S03]  /*2b60*/  FMUL R19, R19, -2 ;  /* 0xc000000013137820 */ /* 0x000fc60000400000 */
[----:B------:R-:W-:Y:S02]  /*2b70*/  LOP3.LUT R6, R3, R8, R6, 0x96, !PT ;  /* 0x0000000803067212 */ /* 0x000fe400078e9606 */
[----:B------:R-:W-:Y:S02]  /*2b80*/  FSEL R9, R19, +INF , P1 ;  /* 0x7f80000013097808 */ /* 0x000fe40000800000 */
[----:B------:R-:W-:Y:S02]  /*2b90*/  LOP3.LUT R19, R6, R17, RZ, 0x3c, !PT ;  /* 0x0000001106137212 */ /* 0x000fe400078e3cff */
[----:B------:R0:W1:Y:S01]  /*2ba0*/  MUFU.RSQ R6, R9 ;  /* 0x0000000900067308 */ /* 0x0000620000001400 */
[----:B------:R-:W-:Y:S02]  /*2bb0*/  VIADD R3, R9, 0xf3000000 ;  /* 0xf300000009037836 */ /* 0x000fe40000000000 */
[----:B------:R-:W-:-:S03]  /*2bc0*/  IMAD.IADD R0, R19, 0x1, R2 ;  /* 0x0000000113007824 */ /* 0x000fc600078e0202 */
[----:B------:R-:W-:Y:S01]  /*2bd0*/  ISETP.GT.U32.AND P1, PT, R3, 0x727fffff, PT ;  /* 0x727fffff0300780c */ /* 0x000fe20003f24070 */
[----:B------:R-:W-:Y:S01]  /*2be0*/  IMAD.MOV.U32 R3, RZ, RZ, 0x30c90fdb ;  /* 0x30c90fdbff037424 */ /* 0x000fe200078e00ff */
[----:B------:R-:W-:-:S05]  /*2bf0*/  I2FP.F32.U32 R0, R0 ;  /* 0x0000000000007245 */ /* 0x000fca0000201000 */
[----:B------:R-:W-:-:S06]  /*2c00*/  FFMA R3, R0, R3, 7.314590599882819788e-10 ;  /* 0x30490fdb00037423 */ /* 0x000fcc0000000003 */
[----:B01----:R-:W-:Y:S05]  /*2c10*/  @!P1 BRA `(.L_x_154) ;  /* 0x0000000000109947 */ /* 0x003fea0003800000 */
[----:B------:R-:W-:Y:S01]  /*2c20*/  IMAD.MOV.U32 R0, RZ, RZ, R9 ;  /* 0x000000ffff007224 */ /* 0x000fe200078e0009 */
[----:B------:R-:W-:-:S07]  /*2c30*/  MOV R8, 0x2c50 ;  /* 0x00002c5000087802 */ /* 0x000fce0000000f00 */
[----:B------:R-:W-:Y:S05]  /*2c40*/  CALL.REL.NOINC `($__internal_5_$__cuda_sm20_sqrt_rn_f32_slowpath) ;  /* 0x0000001400807944 */ /* 0x000fea0003c00000 */
[----:B------:R-:W-:Y:S05]  /*2c50*/  BRA `(.L_x_155) ;  /* 0x0000000000107947 */ /* 0x000fea0003800000 */
.L_x_154:
[----:B------:R-:W-:Y:S01]  /*2c60*/  FMUL.FTZ R0, R9, R6 ;  /* 0x0000000609007220 */ /* 0x000fe20000410000 */
[----:B------:R-:W-:-:S03]  /*2c70*/  FMUL.FTZ R6, R6, 0.5 ;  /* 0x3f00000006067820 */ /* 0x000fc60000410000 */
[----:B------:R-:W-:-:S04]  /*2c80*/  FFMA R9, -R0, R0, R9 ;  /* 0x0000000000097223 */ /* 0x000fc80000000109 */
[----:B------:R-:W-:-:S07]  /*2c90*/  FFMA R0, R9, R6, R0 ;  /* 0x0000000609007223 */ /* 0x000fce0000000000 */
.L_x_155:
[----:B------:R-:W-:Y:S05]  /*2ca0*/  BSYNC.RECONVERGENT B1 ;  /* 0x0000000000017941 */ /* 0x000fea0003800200 */
.L_x_153:
[----:B------:R-:W-:Y:S01]  /*2cb0*/  FMUL.RZ R21, R3, 0.15915493667125701904 ;  /* 0x3e22f98303157820 */ /* 0x000fe2000040c000 */
[----:B------:R-:W-:Y:S02]  /*2cc0*/  IMAD.MOV.U32 R18, RZ, RZ, R5 ;  /* 0x000000ffff127224 */ /* 0x000fe400078e0005 */
[----:B------:R-:W-:Y:S01]  /*2cd0*/  IMAD.MOV.U32 R6, RZ, RZ, R4 ;  /* 0x000000ffff067224 */ /* 0x000fe200078e0004 */
[----:B------:R-:W0:Y:S01]  /*2ce0*/  MUFU.SIN R3, R21 ;  /* 0x0000001500037308 */ /* 0x000e220000000400 */
[----:B------:R-:W-:-:S07]  /*2cf0*/  IMAD.MOV.U32 R8, RZ, RZ, 0x1 ;  /* 0x00000001ff087424 */ /* 0x000fce00078e00ff */
[----:B------:R-:W1:Y:S01]  /*2d00*/  MUFU.COS R9, R21 ;  /* 0x0000001500097308 */ /* 0x000e620000000000 */
[-C--:B0-----:R-:W-:Y:S01]  /*2d10*/  FMUL R20, R3, R0.reuse ;  /* 0x0000000003147220 */ /* 0x081fe20000400000 */
[----:B------:R-:W-:Y:S02]  /*2d20*/  IMAD.MOV.U32 R3, RZ, RZ, R7 ;  /* 0x000000ffff037224 */ /* 0x000fe400078e0007 */
[----:B-1----:R-:W-:-:S07]  /*2d30*/  FMUL R0, R9, R0 ;  /* 0x0000000009007220 */ /* 0x002fce0000400000 */
.L_x_152:
[----:B------:R-:W-:Y:S05]  /*2d40*/  BSYNC.RECONVERGENT B0 ;  /* 0x0000000000007941 */ /* 0x000fea0003800200 */
.L_x_151:
[----:B------:R0:W-:Y:S01]  /*2d50*/  STS [R15+UR4], R20 ;  /* 0x000000140f007988 */ /* 0x0001e20008000804 */
[----:B------:R-:W-:Y:S01]  /*2d60*/  BSSY.RECONVERGENT B0, `(.L_x_156) ;  /* 0x0000051000007945 */ /* 0x000fe20003800200 */
[----:B------:R-:W-:Y:S02]  /*2d70*/  IMAD.MOV.U32 R22, RZ, RZ, RZ ;  /* 0x000000ffff167224 */ /* 0x000fe400078e00ff */
[----:B------:R-:W-:Y:S02]  /*2d80*/  IMAD.MOV.U32 R5, RZ, RZ, R19 ;  /* 0x000000ffff057224 */ /* 0x000fe400078e0013 */
        /* <DEDUP_REMOVED lines=23> */
[----:B------:R-:W-:-:S05]  /*2f00*/  LOP3.LUT R5, R3, 0xff800000, RZ, 0xc0, !PT ;  /* 0xff80000003057812 */ /* 0x000fca00078ec0ff */
[----:B------:R-:W-:-:S04]  /*2f10*/  IMAD.IADD R3, R0, 0x1, -R5 ;  /* 0x0000000100037824 */ /* 0x000fc800078e0a05 */
[----:B------:R-:W-:Y:S01]  /*2f20*/  FADD R7, R3, -1 ;  /* 0xbf80000003077421 */ /* 0x000fe20000000000 */
[----:B------:R-:W-:Y:S02]  /*2f30*/  FSEL R3, RZ, -23, P1 ;  /* 0xc1b80000ff037808 */ /* 0x000fe40000800000 */
[----:B------:R-:W-:Y:S01]  /*2f40*/  ISETP.GT.U32.AND P1, PT, R0, 0x7f7fffff, PT ;  /* 0x7f7fffff0000780c */ /* 0x000fe20003f24070 */
[----:B------:R-:W-:-:S04]  /*2f50*/  FFMA R8, R7, -R8, 0.14084610342979431152 ;  /* 0x3e1039f607087423 */ /* 0x000fc80000000808 */
[----:B------:R-:W-:-:S04]  /*2f60*/  FFMA R8, R7, R8, -0.12148627638816833496 ;  /* 0xbdf8cdcc07087423 */ /* 0x000fc80000000008 */
[----:B------:R-:W-:-:S04]  /*2f70*/  FFMA R8, R7, R8, 0.13980610668659210205 ;  /* 0x3e0f295507087423 */ /* 0x000fc80000000008 */
[----:B------:R-:W-:-:S04]  /*2f80*/  FFMA R8, R7, R8, -0.16684235632419586182 ;  /* 0xbe2ad8b907087423 */ /* 0x000fc80000000008 */
[----:B------:R-:W-:-:S04]  /*2f90*/  FFMA R8, R7, R8, 0.20012299716472625732 ;  /* 0x3e4ced0b07087423 */ /* 0x000fc80000000008 */
[----:B------:R-:W-:-:S04]  /*2fa0*/  FFMA R8, R7, R8, -0.24999669194221496582 ;  /* 0xbe7fff2207087423 */ /* 0x000fc80000000008 */
[----:B------:R-:W-:-:S04]  /*2fb0*/  FFMA R8, R7, R8, 0.33333182334899902344 ;  /* 0x3eaaaa7807087423 */ /* 0x000fc80000000008 */
[C---:B0-----:R-:W-:Y:S01]  /*2fc0*/  FFMA R20, R7.reuse, R8, -0.5 ;  /* 0xbf00000007147423 */ /* 0x041fe20000000008 */
[----:B------:R-:W-:Y:S02]  /*2fd0*/  I2FP.F32.S32 R8, R5 ;  /* 0x0000000500087245 */ /* 0x000fe40000201400 */
[----:B------:R-:W-:Y:S01]  /*2fe0*/  SHF.R.U32.HI R5, RZ, 0x2, R6 ;  /* 0x00000002ff057819 */ /* 0x000fe20000011606 */
[----:B------:R-:W-:Y:S02]  /*2ff0*/  FMUL R20, R7, R20 ;  /* 0x0000001407147220 */ /* 0x000fe40000400000 */
[----:B------:R-:W-:Y:S01]  /*3000*/  FFMA R3, R8, 1.1920928955078125e-07, R3 ;  /* 0x3400000008037823 */ /* 0x000fe20000000003 */
[----:B------:R-:W-:Y:S01]  /*3010*/  LOP3.LUT R6, R5, R6, RZ, 0x3c, !PT ;  /* 0x0000000605067212 */ /* 0x000fe200078e3cff */
[----:B------:R-:W-:Y:S01]  /*3020*/  FFMA R20, R7, R20, R7 ;  /* 0x0000001407147223 */ /* 0x000fe20000000007 */
[----:B------:R-:W-:-:S03]  /*3030*/  IMAD.MOV.U32 R7, RZ, RZ, 0x7f800000 ;  /* 0x7f800000ff077424 */ /* 0x000fc600078e00ff */
[----:B------:R-:W-:Y:S01]  /*3040*/  FFMA R20, R3, 0.69314718246459960938, R20 ;  /* 0x3f31721803147823 */ /* 0x000fe20000000014 */
[----:B------:R-:W-:Y:S01]  /*3050*/  @P1 FFMA R20, R0, R7, +INF ;  /* 0x7f80000000141423 */ /* 0x000fe20000000007 */
[----:B------:R-:W-:Y:S01]  /*3060*/  IMAD.SHL.U32 R5, R6, 0x2, RZ ;  /* 0x0000000206057824 */ /* 0x000fe200078e00ff */
        /* <DEDUP_REMOVED lines=18> */
.L_x_159:
[----:B------:R-:W-:Y:S01]  /*3190*/  FMUL.FTZ R0, R7, R6 ;  /* 0x0000000607007220 */ /* 0x000fe20000410000 */
[----:B------:R-:W-:-:S03]  /*31a0*/  FMUL.FTZ R6, R6, 0.5 ;  /* 0x3f00000006067820 */ /* 0x000fc60000410000 */
[----:B------:R-:W-:-:S04]  /*31b0*/  FFMA R7, -R0, R0, R7 ;  /* 0x0000000000077223 */ /* 0x000fc80000000107 */
[----:B------:R-:W-:-:S07]  /*31c0*/  FFMA R0, R7, R6, R0 ;  /* 0x0000000607007223 */ /* 0x000fce0000000000 */
.L_x_160:
[----:B------:R-:W-:Y:S05]  /*31d0*/  BSYNC.RECONVERGENT B1 ;  /* 0x0000000000017941 */ /* 0x000fea0003800200 */
.L_x_158:
[----:B------:R-:W-:Y:S01]  /*31e0*/  FMUL.RZ R9, R3, 0.15915493667125701904 ;  /* 0x3e22f98303097820 */ /* 0x000fe2000040c000 */
[----:B------:R-:W-:Y:S02]  /*31f0*/  IMAD.MOV.U32 R8, RZ, RZ, 0x1 ;  /* 0x00000001ff087424 */ /* 0x000fe400078e00ff */
[----:B------:R-:W-:Y:S01]  /*3200*/  IMAD.MOV.U32 R6, RZ, RZ, R17 ;  /* 0x000000ffff067224 */ /* 0x000fe200078e0011 */
[----:B------:R-:W0:Y:S08]  /*3210*/  MUFU.SIN R3, R9 ;  /* 0x0000000900037308 */ /* 0x000e300000000400 */
[----:B------:R-:W1:Y:S01]  /*3220*/  MUFU.COS R7, R9 ;  /* 0x0000000900077308 */ /* 0x000e620000000000 */
[----:B0-----:R-:W-:Y:S01]  /*3230*/  FMUL R22, R3, R0 ;  /* 0x0000000003167220 */ /* 0x001fe20000400000 */
[----:B------:R-:W-:-:S02]  /*3240*/  IMAD.MOV.U32 R3, RZ, RZ, R18 ;  /* 0x000000ffff037224 */ /* 0x000fc400078e0012 */
[----:B-1----:R-:W-:Y:S01]  /*3250*/  FMUL R0, R7, R0 ;  /* 0x0000000007007220 */ /* 0x002fe20000400000 */
[----:B------:R-:W-:-:S07]  /*3260*/  IMAD.MOV.U32 R7, RZ, RZ, R19 ;  /* 0x000000ffff077224 */ /* 0x000fce00078e0013 */
.L_x_157:
[----:B------:R-:W-:Y:S05]  /*3270*/  BSYNC.RECONVERGENT B0 ;  /* 0x0000000000007941 */ /* 0x000fea0003800200 */
.L_x_156:
[----:B------:R1:W-:Y:S01]  /*3280*/  STS [R15+UR7], R22 ;  /* 0x000000160f007988 */ /* 0x0003e20008000807 */
[----:B------:R-:W-:Y:S02]  /*3290*/  UIADD3 UR7, UPT, UPT, UR7, 0x808, URZ ;  /* 0x0000080807077890 */ /* 0x000fe4000fffe0ff */
[----:B------:R-:W-:Y:S02]  /*32a0*/  UIADD3 UR4, UPT, UPT, UR4, 0x808, URZ ;  /* 0x0000080804047890 */ /* 0x000fe4000fffe0ff */
[----:B------:R-:W-:-:S09]  /*32b0*/  UISETP.NE.AND UP0, UPT, UR7, 0x10504, UPT ;  /* 0x000105040700788c */ /* 0x000fd2000bf05270 */
[----:B-1----:R-:W-:Y:S05]  /*32c0*/  BRA.U UP0, `(.L_x_161) ;  /* 0xfffffff500587547 */ /* 0x002fea000b83ffff */
[----:B------:R-:W-:Y:S01]  /*32d0*/  ISETP.GT.U32.AND P1, PT, R10, 0x3f, PT ;  /* 0x0000003f0a00780c */ /* 0x000fe20003f24070 */
[----:B------:R-:W-:Y:S01]  /*32e0*/  STL.64 [R1+0x8], R6 ;  /* 0x0000080601007387 */ /* 0x000fe20000100a00 */
[----:B------:R-:W-:Y:S03]  /*32f0*/  BSSY.RECONVERGENT B0, `(.L_x_162) ;  /* 0x000008b000007945 */ /* 0x000fe60003800200 */
[----:B------:R-:W-:Y:S04]  /*3300*/  STL.64 [R1+0x10], R4 ;  /* 0x0000100401007387 */ /* 0x000fe80000100a00 */
[----:B------:R-:W-:Y:S04]  /*3310*/  STL.64 [R1], R2 ;  /* 0x0000000201007387 */ /* 0x000fe80000100a00 */
[----:B------:R-:W-:Y:S01]  /*3320*/  @!P1 STS [R16+0x400], RZ ;  /* 0x000400ff10009388 */ /* 0x000fe20000000800 */
[----:B------:R-:W-:Y:S06]  /*3330*/  BAR.SYNC.DEFER_BLOCKING 0x0 ;  /* 0x0000000000007b1d */ /* 0x000fec0000010000 */
[----:B------:R-:W-:Y:S04]  /*3340*/  STL [R1+0x18], R8 ;  /* 0x0000180801007387 */ /* 0x000fe80000100800 */
[----:B------:R-:W-:Y:S04]  /*3350*/  STL [R1+0x20], R0 ;  /* 0x0000200001007387 */ /* 0x000fe80000100800 */
[----:B------:R-:W1:Y:S04]  /*3360*/  LDS R9, [R14] ;  /* 0x000000000e097984 */ /* 0x000e680000000800 */
[----:B0-----:R-:W0:Y:S04]  /*3370*/  LDS R20, [R14+0x4] ;  /* 0x000004000e147984 */ /* 0x001e280000000800 */
        /* <DEDUP_REMOVED lines=8> */
[----:B-1----:R-:W-:-:S03]  /*3400*/  FFMA R9, R9, R9, RZ ;  /* 0x0000000909097223 */ /* 0x002fc600000000ff */
[----:B------:R-:W1:Y:S01]  /*3410*/  LDS R25, [R14+0x28] ;  /* 0x000028000e197984 */ /* 0x000e620000000800 */
[----:B0-----:R-:W-:-:S03]  /*3420*/  FFMA R9, R20, R20, R9 ;  /* 0x0000001414097223 */ /* 0x001fc60000000009 */
[----:B------:R-:W0:Y:S01]  /*3430*/  LDS R20, [R14+0x2c] ;  /* 0x00002c000e147984 */ /* 0x000e220000000800 */
[----:B--2---:R-:W-:-:S04]  /*3440*/  FFMA R26, R26, R26, R9 ;  /* 0x0000001a1a1a7223 */ /* 0x004fc80000000009 */
[----:B---3--:R-:W-:Y:S02]  /*3450*/  FFMA R9, R19, R19, R26 ;  /* 0x0000001313097223 */ /* 0x008fe4000000001a */
[----:B------:R-:W2:Y:S02]  /*3460*/  LDS R19, [R14+0x30] ;  /* 0x000030000e137984 */ /* 0x000ea40000000800 */
[----:B----4-:R-:W-:Y:S02]  /*3470*/  FFMA R24, R24, R24, R9 ;  /* 0x0000001818187223 */ /* 0x010fe40000000009 */
[----:B------:R-:W3:Y:S02]  /*3480*/  LDS R9, [R14+0x34] ;  /* 0x000034000e097984 */ /* 0x000ee40000000800 */
[----:B-----5:R-:W-:Y:S02]  /*3490*/  FFMA R27, R17, R17, R24 ;  /* 0x00000011111b7223 */ /* 0x020fe40000000018 */
[----:B------:R-:W4:Y:S02]  /*34a0*/  LDS R17, [R14+0x38] ;  /* 0x000038000e117984 */ /* 0x000f240000000800 */
[----:B------:R-:W-:-:S02]  /*34b0*/  FFMA R24, R18, R18, R27 ;  /* 0x0000001212187223 */ /* 0x000fc4000000001b */
[----:B------:R-:W5:Y:S02]  /*34c0*/  LDS R18, [R14+0x3c] ;  /* 0x00003c000e127984 */ /* 0x000f640000000800 */
[----:B------:R-:W-:Y:S02]  /*34d0*/  FFMA R23, R23, R23, R24 ;  /* 0x0000001717177223 */ /* 0x000fe40000000018 */
[----:B------:R-:W5:Y:S02]  /*34e0*/  LDS R24, [R14+0x40] ;  /* 0x000040000e187984 */ /* 0x000f640000000800 */
[----:B------:R-:W-:Y:S02]  /*34f0*/  FFMA R22, R22, R22, R23 ;  /* 0x0000001616167223 */ /* 0x000fe40000000017 */
[----:B------:R-:W5:Y:S02]  /*3500*/  LDS R23, [R14+0x44] ;  /* 0x000044000e177984 */ /* 0x000f640000000800 */
[----:B------:R-:W-:-:S02]  /*3510*/  FFMA R26, R21, R21, R22 ;  /* 0x00000015151a7223 */ /* 0x000fc40000000016 */
[----:B------:R-:W5:Y:S02]  /*3520*/  LDS R22, [R14+0x48] ;  /* 0x000048000e167984 */ /* 0x000f640000000800 */
[----:B-1----:R-:W-:Y:S02]  /*3530*/  FFMA R25, R25, R25, R26 ;  /* 0x0000001919197223 */ /* 0x002fe4000000001a */
[----:B------:R-:W1:Y:S02]  /*3540*/  LDS R21, [R14+0x4c] ;  /* 0x00004c000e157984 */ /* 0x000e640000000800 */
[----:B0-----:R-:W-:Y:S02]  /*3550*/  FFMA R26, R20, R20, R25 ;  /* 0x00000014141a7223 */ /* 0x001fe40000000019 */
[----:B------:R-:W0:Y:S02]  /*3560*/  LDS R20, [R14+0x50] ;  /* 0x000050000e147984 */ /* 0x000e240000000800 */
[----:B--2---:R-:W-:-:S02]  /*3570*/  FFMA R26, R19, R19, R26 ;  /* 0x00000013131a7223 */ /* 0x004fc4000000001a */
[----:B------:R-:W2:Y:S02]  /*3580*/  LDS R19, [R14+0x54] ;  /* 0x000054000e137984 */ /* 0x000ea40000000800 */
[----:B---3--:R-:W-:Y:S02]  /*3590*/  FFMA R26, R9, R9, R26 ;  /* 0x00000009091a7223 */ /* 0x008fe4000000001a */
[----:B------:R-:W3:Y:S02]  /*35a0*/  LDS R9, [R14+0x58] ;  /* 0x000058000e097984 */ /* 0x000ee40000000800 */
[----:B----4-:R-:W-:Y:S02]  /*35b0*/  FFMA R25, R17, R17, R26 ;  /* 0x0000001111197223 */ /* 0x010fe4000000001a */
[----:B------:R-:W4:Y:S02]  /*35c0*/  LDS R17, [R14+0x5c] ;  /* 0x00005c000e117984 */ /* 0x000f240000000800 */
[----:B-----5:R-:W-:-:S02]  /*35d0*/  FFMA R25, R18, R18, R25 ;  /* 0x0000001212197223 */ /* 0x020fc40000000019 */
        /* <DEDUP_REMOVED lines=79> */
[----:B-1----:R-:W-:-:S04]  /*3ad0*/  FFMA R23, R21, R21, R23 ;  /* 0x0000001515177223 */ /* 0x002fc80000000017 */
[----:B0-----:R-:W-:-:S04]  /*3ae0*/  FFMA R20, R20, R20, R23 ;  /* 0x0000001414147223 */ /* 0x001fc80000000017 */
[----:B--2---:R-:W-:-:S04]  /*3af0*/  FFMA R20, R19, R19, R20 ;  /* 0x0000001313147223 */ /* 0x004fc80000000014 */
[----:B---3--:R-:W-:-:S04]  /*3b00*/  FFMA R9, R9, R9, R20 ;  /* 0x0000000909097223 */ /* 0x008fc80000000014 */
[----:B----4-:R-:W-:-:S04]  /*3b10*/  FFMA R9, R26, R26, R9 ;  /* 0x0000001a1a097223 */ /* 0x010fc80000000009 */
[----:B-----5:R-:W-:-:S04]  /*3b20*/  FFMA R9, R18, R18, R9 ;  /* 0x0000001212097223 */ /* 0x020fc80000000009 */
[----:B------:R-:W-:-:S04]  /*3b30*/  FFMA R9, R24, R24, R9 ;  /* 0x0000001818097223 */ /* 0x000fc80000000009 */
[----:B------:R-:W-:-:S04]  /*3b40*/  FFMA R9, R28, R28, R9 ;  /* 0x0000001c1c097223 */ /* 0x000fc80000000009 */
[----:B------:R-:W-:-:S07]  /*3b50*/  FFMA R9, R22, R22, R9 ;  /* 0x0000001616097223 */ /* 0x000fce0000000009 */
.L_x_163:
[----:B------:R-:W0:Y:S02]  /*3b60*/  LDS R2, [R12+0x400] ;  /* 0x000400000c027984 */ /* 0x000e240000000800 */
[----:B0-----:R-:W-:-:S05]  /*3b70*/  FADD R3, R9, R2 ;  /* 0x0000000209037221 */ /* 0x001fca0000000000 */
[----:B------:R-:W0:Y:S02]  /*3b80*/  ATOMS.CAST.SPIN P1, [R12+0x400], R2, R3 ;  /* 0x000400020c00758d */ /* 0x000e240001820003 */
[----:B0-----:R-:W-:Y:S05]  /*3b90*/  @!P1 BRA `(.L_x_163) ;  /* 0xfffffffc00f09947 */ /* 0x001fea000383ffff */
[----:B------:R-:W-:Y:S05]  /*3ba0*/  BSYNC.RECONVERGENT B0 ;  /* 0x0000000000007941 */ /* 0x000fea0003800200 */
.L_x_162:
[----:B------:R-:W-:Y:S01]  /*3bb0*/  BAR.SYNC.DEFER_BLOCKING 0x0 ;  /* 0x0000000000007b1d */ /* 0x000fe20000010000 */
[----:B------:R-:W-:-:S09]  /*3bc0*/  UISETP.GE.AND UP0, UPT, UR6, 0x1, UPT ;  /* 0x000000010600788c */ /* 0x000fd2000bf06270 */
[----:B------:R-:W-:Y:S05]  /*3bd0*/  BRA.U !UP0, `(.L_x_164) ;  /* 0x0000000108b47547 */ /* 0x000fea000b800000 */
[----:B------:R-:W-:Y:S01]  /*3be0*/  IMAD.MOV.U32 R2, RZ, RZ, RZ ;  /* 0x000000ffff027224 */ /* 0x000fe200078e00ff */
[----:B------:R-:W0:Y:S01]  /*3bf0*/  LDCU UR4, c[0x0][0x394] ;  /* 0x00007280ff0477ac */ /* 0x000e220008000800 */
[----:B------:R-:W1:Y:S05]  /*3c00*/  LDCU.64 UR12, c[0x0][0x380] ;  /* 0x00007000ff0c77ac */ /* 0x000e6a0008000a00 */
.L_x_170:
[C---:B------:R-:W-:Y:S02]  /*3c10*/  IMAD R0, R2.reuse, 0x404, R13 ;  /* 0x0000040402007824 */ /* 0x040fe400078e020d */
[----:B--2---:R-:W-:-:S03]  /*3c20*/  IMAD R5, R2, 0x404, R15 ;  /* 0x0000040402057824 */ /* 0x004fc600078e020f */
[----:B------:R-:W2:Y:S04]  /*3c30*/  LDS R7, [R0+0x400] ;  /* 0x0004000000077984 */ /* 0x000ea80000000800 */
[----:B------:R-:W0:Y:S01]  /*3c40*/  LDS R4, [R5] ;  /* 0x0000000005047984 */ /* 0x000e220000000800 */
[----:B--2---:R-:W-:Y:S02]  /*3c50*/  VIADD R3, R7, 0x1800000 ;  /* 0x0180000007037836 */ /* 0x004fe40000000000 */
[----:B0-----:R-:W-:-:S03]  /*3c60*/  FMUL R4, R4, UR4 ;  /* 0x0000000404047c20 */ /* 0x001fc60008400000 */
[----:B------:R-:W-:-:S04]  /*3c70*/  LOP3.LUT R3, R3, 0x7f800000, RZ, 0xc0, !PT ;  /* 0x7f80000003037812 */ /* 0x000fc800078ec0ff */
[----:B------:R-:W-:Y:S01]  /*3c80*/  ISETP.GT.U32.AND P1, PT, R3, 0x1ffffff, PT ;  /* 0x01ffffff0300780c */ /* 0x000fe20003f24070 */
[----:B------:R-:W-:-:S12]  /*3c90*/  IMAD.MOV.U32 R3, RZ, RZ, R2 ;  /* 0x000000ffff037224 */ /* 0x000fd800078e0002 */
[----:B------:R-:W-:Y:S05]  /*3ca0*/  @P1 BRA `(.L_x_165) ;  /* 0x0000000000101947 */ /* 0x000fea0003800000 */
[----:B------:R-:W-:-:S07]  /*3cb0*/  MOV R6, 0x3cd0 ;  /* 0x00003cd000067802 */ /* 0x000fce0000000f00 */
[----:B-1----:R-:W-:Y:S05]  /*3cc0*/  CALL.REL.NOINC `($__internal_4_$__cuda_sm20_rcp_rn_f32_slowpath) ;  /* 0x0000000000907944 */ /* 0x002fea0003c00000 */
[----:B------:R-:W-:Y:S01]  /*3cd0*/  IMAD.MOV.U32 R0, RZ, RZ, R5 ;  /* 0x000000ffff007224 */ /* 0x000fe200078e0005 */
[----:B------:R-:W-:Y:S06]  /*3ce0*/  BRA `(.L_x_166) ;  /* 0x0000000000107947 */ /* 0x000fec0003800000 */
.L_x_165:
[----:B------:R-:W0:Y:S02]  /*3cf0*/  MUFU.RCP R0, R7 ;  /* 0x0000000700007308 */ /* 0x000e240000001000 */
[----:B0-----:R-:W-:-:S04]  /*3d00*/  FFMA R5, R7, R0, -1 ;  /* 0xbf80000007057423 */ /* 0x001fc80000000000 */
[----:B------:R-:W-:-:S04]  /*3d10*/  FADD.FTZ R5, -R5, -RZ ;  /* 0x800000ff05057221 */ /* 0x000fc80000010100 */
[----:B------:R-:W-:-:S07]  /*3d20*/  FFMA R0, R0, R5, R0 ;  /* 0x0000000500007223 */ /* 0x000fce0000000000 */
.L_x_166:
[----:B------:R-:W-:Y:S01]  /*3d30*/  VIADD R5, R0, 0xf3000000 ;  /* 0xf300000000057836 */ /* 0x000fe20000000000 */
[----:B------:R0:W2:Y:S04]  /*3d40*/  MUFU.RSQ R7, R0 ;  /* 0x0000000000077308 */ /* 0x0000a80000001400 */
[----:B------:R-:W-:-:S13]  /*3d50*/  ISETP.GT.U32.AND P1, PT, R5, 0x727fffff, PT ;  /* 0x727fffff0500780c */ /* 0x000fda0003f24070 */
[----:B0-2---:R-:W-:Y:S05]  /*3d60*/  @!P1 BRA `(.L_x_167) ;  /* 0x0000000000189947 */ /* 0x005fea0003800000 */
[----:B------:R-:W-:Y:S01]  /*3d70*/  BSSY.RECONVERGENT B0, `(.L_x_168) ;  /* 0x0000003000007945 */ /* 0x000fe20003800200 */
[----:B------:R-:W-:-:S07]  /*3d80*/  MOV R8, 0x3da0 ;  /* 0x00003da000087802 */ /* 0x000fce0000000f00 */
[----:B-1----:R-:W-:Y:S05]  /*3d90*/  CALL.REL.NOINC `($__internal_5_$__cuda_sm20_sqrt_rn_f32_slowpath) ;  /* 0x00000004002c7944 */ /* 0x002fea0003c00000 */
[----:B------:R-:W-:Y:S05]  /*3da0*/  BSYNC.RECONVERGENT B0 ;  /* 0x0000000000007941 */ /* 0x000fea0003800200 */
.L_x_168:
[----:B------:R-:W-:Y:S01]  /*3db0*/  IMAD.MOV.U32 R5, RZ, RZ, R0 ;  /* 0x000000ffff057224 */ /* 0x000fe200078e0000 */
[----:B------:R-:W-:Y:S06]  /*3dc0*/  BRA `(.L_x_169) ;  /* 0x0000000000107947 */ /* 0x000fec0003800000 */
.L_x_167:
[C---:B------:R-:W-:Y:S01]  /*3dd0*/  FMUL.FTZ R5, R7.reuse, R0 ;  /* 0x0000000007057220 */ /* 0x040fe20000410000 */
[----:B------:R-:W-:-:S03]  /*3de0*/  FMUL.FTZ R6, R7, 0.5 ;  /* 0x3f00000007067820 */ /* 0x000fc60000410000 */
[----:B------:R-:W-:-:S04]  /*3df0*/  FFMA R0, -R5, R5, R0 ;  /* 0x0000000505007223 */ /* 0x000fc80000000100 */
[----:B------:R-:W-:-:S07]  /*3e00*/  FFMA R5, R0, R6, R5 ;  /* 0x0000000600057223 */ /* 0x000fce0000000005 */
.L_x_169:
[----:B------:R-:W-:Y:S02]  /*3e10*/  VIADD R7, R2, UR5 ;  /* 0x0000000502077c36 */ /* 0x000fe40008000000 */
[----:B------:R-:W-:Y:S01]  /*3e20*/  FMUL R5, R4, R5 ;  /* 0x0000000504057220 */ /* 0x000fe20000400000 */
[----:B------:R-:W-:Y:S01]  /*3e30*/  VIADD R2, R2, 0x1 ;  /* 0x0000000102027836 */ /* 0x000fe20000000000 */
[----:B------:R-:W-:Y:S01]  /*3e40*/  ISETP.LT.U32.AND P2, PT, R3, 0x3f, PT ;  /* 0x0000003f0300780c */ /* 0x000fe20003f41070 */
[----:B------:R-:W-:-:S03]  /*3e50*/  IMAD.WIDE R6, R7, 0x100, R10 ;  /* 0x0000010007067825 */ /* 0x000fc600078e020a */
[----:B-1----:R-:W-:-:S04]  /*3e60*/  LEA R8, P1, R6, UR12, 0x2 ;  /* 0x0000000c06087c11 */ /* 0x002fc8000f8210ff */
[----:B------:R-:W-:Y:S02]  /*3e70*/  LEA.HI.X R9, R6, UR13, R7, 0x2, P1 ;  /* 0x0000000d06097c11 */ /* 0x000fe400088f1407 */
[----:B------:R-:W-:-:S03]  /*3e80*/  ISETP.GE.U32.AND P1, PT, R2, UR6, PT ;  /* 0x0000000602007c0c */ /* 0x000fc6000bf26070 */
[----:B------:R2:W-:Y:S10]  /*3e90*/  STG.E desc[UR8][R8.64], R5 ;  /* 0x0000000508007986 */ /* 0x0005f4000c101908 */
[----:B------:R-:W-:Y:S05]  /*3ea0*/  @!P1 BRA P2, `(.L_x_170) ;  /* 0xfffffffc00589947 */ /* 0x000fea000103ffff */
.L_x_164:
[----:B------:R-:W0:Y:S01]  /*3eb0*/  LDCU UR4, c[0x0][0x390] ;  /* 0x00007200ff0477ac */ /* 0x000e220008000800 */
[----:B------:R-:W-:-:S04]  /*3ec0*/  ULEA UR5, UR10, UR5, 0x6 ;  /* 0x000000050a057291 */ /* 0x000fc8000f8e30ff */
[----:B0-----:R-:W-:Y:S01]  /*3ed0*/  UISETP.GE.AND UP0, UPT, UR5, UR4, UPT ;  /* 0x000000040500728c */ /* 0x001fe2000bf06270 */
[----:B------:R-:W-:Y:S08]  /*3ee0*/  BAR.SYNC.DEFER_BLOCKING 0x0 ;  /* 0x0000000000007b1d */ /* 0x000ff00000010000 */
[----:B------:R-:W-:Y:S05]  /*3ef0*/  BRA.U !UP0, `(.L_x_171) ;  /* 0xffffffe9081c7547 */ /* 0x000fea000b83ffff */
[----:B------:R-:W-:Y:S05]  /*3f00*/  EXIT ;  /* 0x000000000000794d */ /* 0x000fea0003800000 */
        .weak           $__internal_4_$__cuda_sm20_rcp_rn_f32_slowpath
        .type           $__internal_4_$__cuda_sm20_rcp_rn_f32_slowpath,@function
        .size           $__internal_4_$__cuda_sm20_rcp_rn_f32_slowpath,($__internal_5_$__cuda_sm20_sqrt_rn_f32_slowpath - $__internal_4_$__cuda_sm20_rcp_rn_f32_slowpath)
$__internal_4_$__cuda_sm20_rcp_rn_f32_slowpath:
[----:B------:R-:W-:Y:S02]  /*3f10*/  IMAD.SHL.U32 R5, R7, 0x2, RZ ;  /* 0x0000000207057824 */ /* 0x000fe400078e00ff */
[----:B------:R-:W-:-:S03]  /*3f20*/  IMAD.MOV.U32 R0, RZ, RZ, R7 ;  /* 0x000000ffff007224 */ /* 0x000fc600078e0007 */
[----:B------:R-:W-:-:S04]  /*3f30*/  SHF.R.U32.HI R5, RZ, 0x18, R5 ;  /* 0x00000018ff057819 */ /* 0x000fc80000011605 */
[----:B------:R-:W-:-:S13]  /*3f40*/  ISETP.NE.U32.AND P1, PT, R5, RZ, PT ;  /* 0x000000ff0500720c */ /* 0x000fda0003f25070 */
[----:B------:R-:W-:Y:S05]  /*3f50*/  @P1 BRA `(.L_x_172) ;  /* 0x00000000002c1947 */ /* 0x000fea0003800000 */
[----:B------:R-:W-:-:S05]  /*3f60*/  IMAD.SHL.U32 R5, R0, 0x2, RZ ;  /* 0x0000000200057824 */ /* 0x000fca00078e00ff */
[----:B------:R-:W-:-:S13]  /*3f70*/  ISETP.NE.AND P1, PT, R5, RZ, PT ;  /* 0x000000ff0500720c */ /* 0x000fda0003f25270 */
[----:B------:R2:W3:Y:S01]  /*3f80*/  @!P1 MUFU.RCP R5, R0 ;  /* 0x0000000000059308 */ /* 0x0004e20000001000 */
[----:B------:R-:W-:Y:S05]  /*3f90*/  @!P1 BRA `(.L_x_173) ;  /* 0x0000000000a49947 */ /* 0x000fea0003800000 */
[----:B------:R-:W-:-:S04]  /*3fa0*/  FFMA R7, R0, 1.84467440737095516160e+19, RZ ;  /* 0x5f80000000077823 */ /* 0x000fc800000000ff */
[----:B--2---:R-:W3:Y:S02]  /*3fb0*/  MUFU.RCP R0, R7 ;  /* 0x0000000700007308 */ /* 0x004ee40000001000 */
[----:B---3--:R-:W-:-:S04]  /*3fc0*/  FFMA R5, R7, R0, -1 ;  /* 0xbf80000007057423 */ /* 0x008fc80000000000 */
[----:B------:R-:W-:-:S04]  /*3fd0*/  FADD.FTZ R5, -R5, -RZ ;  /* 0x800000ff05057221 */ /* 0x000fc80000010100 */
[----:B------:R-:W-:-:S04]  /*3fe0*/  FFMA R0, R0, R5, R0 ;  /* 0x0000000500007223 */ /* 0x000fc80000000000 */
[----:B------:R-:W-:Y:S01]  /*3ff0*/  FFMA R5, R0, 1.84467440737095516160e+19, RZ ;  /* 0x5f80000000057823 */ /* 0x000fe200000000ff */
[----:B------:R-:W-:Y:S06]  /*4000*/  BRA `(.L_x_173) ;  /* 0x0000000000887947 */ /* 0x000fec0003800000 */
.L_x_172:
[----:B------:R-:W-:-:S05]  /*4010*/  VIADD R20, R5, 0xffffff03 ;  /* 0xffffff0305147836 */ /* 0x000fca0000000000 */
[----:B------:R-:W-:-:S13]  /*4020*/  ISETP.GT.U32.AND P1, PT, R20, 0x1, PT ;  /* 0x000000011400780c */ /* 0x000fda0003f24070 */
[----:B------:R-:W-:Y:S05]  /*4030*/  @P1 BRA `(.L_x_174) ;  /* 0x0000000000781947 */ /* 0x000fea0003800000 */
[----:B------:R-:W-:Y:S01]  /*4040*/  LOP3.LUT R7, R0, 0x7fffff, RZ, 0xc0, !PT ;  /* 0x007fffff00077812 */ /* 0x000fe200078ec0ff */
[----:B------:R-:W-:Y:S02]  /*4050*/  IMAD.MOV.U32 R19, RZ, RZ, 0x3 ;  /* 0x00000003ff137424 */ /* 0x000fe400078e00ff */
[----:B------:R-:W-:Y:S01]  /*4060*/  VIADD R5, R5, 0xffffff04 ;  /* 0xffffff0405057836 */ /* 0x000fe20000000000 */
[----:B------:R-:W-:Y:S02]  /*4070*/  LOP3.LUT R7, R7, 0x3f800000, RZ, 0xfc, !PT ;  /* 0x3f80000007077812 */ /* 0x000fe400078efcff */
[----:B------:R-:W-:Y:S02]  /*4080*/  SHF.L.U32 R19, R19, R20, RZ ;  /* 0x0000001413137219 */ /* 0x000fe400000006ff */
[----:B------:R-:W0:Y:S02]  /*4090*/  MUFU.RCP R8, R7 ;  /* 0x0000000700087308 */ /* 0x000e240000001000 */
[----:B0-----:R-:W-:-:S04]  /*40a0*/  FFMA R9, R7, R8, -1 ;  /* 0xbf80000007097423 */ /* 0x001fc80000000008 */
[----:B------:R-:W-:-:S04]  /*40b0*/  FADD.FTZ R9, -R9, -RZ ;  /* 0x800000ff09097221 */ /* 0x000fc80000010100 */
[CCC-:B------:R-:W-:Y:S01]  /*40c0*/  FFMA.RM R17, R8.reuse, R9.reuse, R8.reuse ;  /* 0x0000000908117223 */ /* 0x1c0fe20000004008 */
[----:B------:R-:W-:-:S04]  /*40d0*/  FFMA.RP R18, R8, R9, R8 ;  /* 0x0000000908127223 */ /* 0x000fc80000008008 */
[C---:B------:R-:W-:Y:S02]  /*40e0*/  LOP3.LUT R8, R17.reuse, 0x7fffff, RZ, 0xc0, !PT ;  /* 0x007fffff11087812 */ /* 0x040fe400078ec0ff */
[----:B------:R-:W-:Y:S02]  /*40f0*/  FSETP.NEU.FTZ.AND P1, PT, R17, R18, PT ;  /* 0x000000121100720b */ /* 0x000fe40003f3d000 */
[----:B------:R-:W-:Y:S02]  /*4100*/  LOP3.LUT R8, R8, 0x800000, RZ, 0xfc, !PT ;  /* 0x0080000008087812 */ /* 0x000fe400078efcff */
[----:B------:R-:W-:Y:S02]  /*4110*/  SEL R9, RZ, 0xffffffff, !P1 ;  /* 0xffffffffff097807 */ /* 0x000fe40004800000 */
[----:B------:R-:W-:Y:S02]  /*4120*/  LOP3.LUT R19, R19, R8, RZ, 0xc0, !PT ;  /* 0x0000000813137212 */ /* 0x000fe400078ec0ff */
[----:B------:R-:W-:Y:S01]  /*4130*/  SHF.R.U32.HI R5, RZ, R5, R8 ;  /* 0x00000005ff057219 */ /* 0x000fe20000011608 */
[----:B------:R-:W-:Y:S01]  /*4140*/  IMAD.MOV R9, RZ, RZ, -R9 ;  /* 0x000000ffff097224 */ /* 0x000fe200078e0a09 */
[----:B------:R-:W-:-:S04]  /*4150*/  SHF.R.U32.HI R19, RZ, R20, R19 ;  /* 0x00000014ff137219 */ /* 0x000fc80000011613 */
[----:B------:R-:W-:Y:S02]  /*4160*/  LOP3.LUT P2, RZ, R9, R20, R8, 0xf8, !PT ;  /* 0x0000001409ff7212 */ /* 0x000fe4000784f808 */
[C---:B------:R-:W-:Y:S02]  /*4170*/  LOP3.LUT P1, RZ, R19.reuse, 0x1, RZ, 0xc0, !PT ;  /* 0x0000000113ff7812 */ /* 0x040fe4000782c0ff */
[----:B------:R-:W-:-:S04]  /*4180*/  LOP3.LUT P3, RZ, R19, 0x2, RZ, 0xc0, !PT ;  /* 0x0000000213ff7812 */ /* 0x000fc8000786c0ff */
[----:B------:R-:W-:Y:S02]  /*4190*/  PLOP3.LUT P1, PT, P1, P2, P3, 0xe0, 0x0 ;  /* 0x000000000000781c */ /* 0x000fe40000f25c30 */
[----:B------:R-:W-:Y:S02]  /*41a0*/  LOP3.LUT P2, RZ, R0, 0x7fffff, RZ, 0xc0, !PT ;  /* 0x007fffff00ff7812 */ /* 0x000fe4000784c0ff */
[----:B------:R-:W-:-:S05]  /*41b0*/  SEL R7, RZ, 0x1, !P1 ;  /* 0x00000001ff077807 */ /* 0x000fca0004800000 */
[----:B------:R-:W-:-:S05]  /*41c0*/  IMAD.MOV R7, RZ, RZ, -R7 ;  /* 0x000000ffff077224 */ /* 0x000fca00078e0a07 */
[----:B------:R-:W-:-:S13]  /*41d0*/  ISETP.GE.AND P1, PT, R7, RZ, PT ;  /* 0x000000ff0700720c */ /* 0x000fda0003f26270 */
[----:B------:R-:W-:-:S04]  /*41e0*/  @!P1 VIADD R5, R5, 0x1 ;  /* 0x0000000105059836 */ /* 0x000fc80000000000 */
[----:B------:R-:W-:-:S05]  /*41f0*/  @!P2 IMAD.SHL.U32 R5, R5, 0x2, RZ ;  /* 0x000000020505a824 */ /* 0x000fca00078e00ff */
[----:B------:R-:W-:Y:S01]  /*4200*/  LOP3.LUT R5, R5, 0x80000000, R0, 0xf8, !PT ;  /* 0x8000000005057812 */ /* 0x000fe200078ef800 */
[----:B------:R-:W-:Y:S06]  /*4210*/  BRA `(.L_x_173) ;  /* 0x0000000000047947 */ /* 0x000fec0003800000 */
.L_x_174:
[----:B------:R0:W1:Y:S02]  /*4220*/  MUFU.RCP R5, R0 ;  /* 0x0000000000057308 */ /* 0x0000640000001000 */
.L_x_173:
[----:B------:R-:W-:-:S04]  /*4230*/  IMAD.MOV.U32 R7, RZ, RZ, 0x0 ;  /* 0x00000000ff077424 */ /* 0x000fc800078e00ff */
[----:B0123--:R-:W-:Y:S05]  /*4240*/  RET.REL.NODEC R6 `(_Z13kernel_normalPfiiifl) ;  /* 0xffffffbc066c7950 */ /* 0x00ffea0003c3ffff */
        .weak           $__internal_5_$__cuda_sm20_sqrt_rn_f32_slowpath
        .type           $__internal_5_$__cuda_sm20_sqrt_rn_f32_slowpath,@function
        .size           $__internal_5_$__cuda_sm20_sqrt_rn_f32_slowpath,(.L_x_240 - $__internal_5_$__cuda_sm20_sqrt_rn_f32_slowpath)
$__internal_5_$__cuda_sm20_sqrt_rn_f32_slowpath:
[----:B------:R-:W-:-:S13]  /*4250*/  LOP3.LUT P1, RZ, R0, 0x7fffffff, RZ, 0xc0, !PT ;  /* 0x7fffffff00ff7812 */ /* 0x000fda000782c0ff */
[----:B------:R-:W-:Y:S01]  /*4260*/  @!P1 IMAD.MOV.U32 R6, RZ, RZ, R0 ;  /* 0x000000ffff069224 */ /* 0x000fe200078e0000 */
[----:B------:R-:W-:Y:S06]  /*4270*/  @!P1 BRA `(.L_x_175) ;  /* 0x0000000000409947 */ /* 0x000fec0003800000 */
[----:B------:R-:W-:-:S13]  /*4280*/  FSETP.GEU.FTZ.AND P1, PT, R0, RZ, PT ;  /* 0x000000ff0000720b */ /* 0x000fda0003f3e000 */
[----:B------:R-:W-:Y:S01]  /*4290*/  @!P1 IMAD.MOV.U32 R6, RZ, RZ, 0x7fffffff ;  /* 0x7fffffffff069424 */ /* 0x000fe200078e00ff */
[----:B------:R-:W-:Y:S06]  /*42a0*/  @!P1 BRA `(.L_x_175) ;  /* 0x0000000000349947 */ /* 0x000fec0003800000 */
[----:B------:R-:W-:-:S13]  /*42b0*/  FSETP.GTU.FTZ.AND P1, PT, |R0|, +INF , PT ;  /* 0x7f8000000000780b */ /* 0x000fda0003f3c200 */
[----:B------:R-:W-:Y:S01]  /*42c0*/  @P1 FADD.FTZ R6, R0, 1 ;  /* 0x3f80000000061421 */ /* 0x000fe20000010000 */
[----:B------:R-:W-:Y:S06]  /*42d0*/  @P1 BRA `(.L_x_175) ;  /* 0x0000000000281947 */ /* 0x000fec0003800000 */
[----:B------:R-:W-:-:S13]  /*42e0*/  FSETP.NEU.FTZ.AND P1, PT, |R0|, +INF , PT ;  /* 0x7f8000000000780b */ /* 0x000fda0003f3d200 */
[----:B------:R-:W-:-:S04]  /*42f0*/  @P1 FFMA R9, R0, 1.84467440737095516160e+19, RZ ;  /* 0x5f80000000091823 */ /* 0x000fc800000000ff */
[----:B------:R-:W0:Y:S02]  /*4300*/  @P1 MUFU.RSQ R6, R9 ;  /* 0x0000000900061308 */ /* 0x000e240000001400 */
[----:B0-----:R-:W-:Y:S01]  /*4310*/  @P1 FMUL.FTZ R20, R9, R6 ;  /* 0x0000000609141220 */ /* 0x001fe20000410000 */
[----:B------:R-:W-:Y:S01]  /*4320*/  @P1 FMUL.FTZ R22, R6, 0.5 ;  /* 0x3f00000006161820 */ /* 0x000fe20000410000 */
[----:B------:R-:W-:Y:S02]  /*4330*/  @!P1 IMAD.MOV.U32 R6, RZ, RZ, R0 ;  /* 0x000000ffff069224 */ /* 0x000fe400078e0000 */
[----:B------:R-:W-:-:S04]  /*4340*/  @P1 FADD.FTZ R21, -R20, -RZ ;  /* 0x800000ff14151221 */ /* 0x000fc80000010100 */
[----:B------:R-:W-:-:S04]  /*4350*/  @P1 FFMA R21, R20, R21, R9 ;  /* 0x0000001514151223 */ /* 0x000fc80000000009 */
[----:B------:R-:W-:-:S04]  /*4360*/  @P1 FFMA R21, R21, R22, R20 ;  /* 0x0000001615151223 */ /* 0x000fc80000000014 */
[----:B------:R-:W-:-:S07]  /*4370*/  @P1 FMUL.FTZ R6, R21, 2.3283064365386962891e-10 ;  /* 0x2f80000015061820 */ /* 0x000fce0000410000 */
.L_x_175:
[----:B------:R-:W-:Y:S02]  /*4380*/  IMAD.MOV.U32 R9, RZ, RZ, 0x0 ;  /* 0x00000000ff097424 */ /* 0x000fe400078e00ff */
[----:B------:R-:W-:Y:S02]  /*4390*/  IMAD.MOV.U32 R0, RZ, RZ, R6 ;  /* 0x000000ffff007224 */ /* 0x000fe400078e0006 */
[----:B------:R-:W-:Y:S05]  /*43a0*/  RET.REL.NODEC R8 `(_Z13kernel_normalPfiiifl) ;  /* 0xffffffbc08147950 */ /* 0x000fea0003c3ffff */
.L_x_176:
        /* <DEDUP_REMOVED lines=13> */
.L_x_240:


//--------------------- .text._Z13kernel_db_genPfiifl --------------------------
	.section	.text._Z13kernel_db_genPfiifl,"ax",@progbits
	.align	128
        .global         _Z13kernel_db_genPfiifl
        .type           _Z13kernel_db_genPfiifl,@function
        .size           _Z13kernel_db_genPfiifl,(.L_x_242 - _Z13kernel_db_genPfiifl)
        .other          _Z13kernel_db_genPfiifl,@"STO_CUDA_ENTRY STV_DEFAULT"
_Z13kernel_db_genPfiifl:
.text._Z13kernel_db_genPfiifl:
        /* <DEDUP_REMOVED lines=26> */
.L_x_187:
        /* <DEDUP_REMOVED lines=11> */
.L_x_182:
[----:B------:R-:W-:-:S06]  /*0250*/  IMAD R11, R16, 0x4, R1 ;  /* 0x00000004100b7824 */ /* 0x000fcc00078e0201 */
[----:B------:R-:W5:Y:S01]  /*0260*/  LDL R11, [R11+0x4] ;  /* 0x000004000b0b7983 */ /* 0x000f620000100800 */
[----:B------:R-:W-:Y:S01]  /*0270*/  IMAD.SHL.U32 R17, R16, 0x20, RZ ;  /* 0x0000002010117824 */ /* 0x000fe200078e00ff */
[----:B------:R-:W-:-:S06]  /*0280*/  UMOV UR4, URZ ;  /* 0x000000ff00047c82 */ /* 0x000fcc0008000000 */
.L_x_181:
        /* <DEDUP_REMOVED lines=186> */
.L_x_184:
[----:B------:R-:W-:-:S06]  /*0e30*/  IMAD R11, R16, 0x4, R1 ;  /* 0x00000004100b7824 */ /* 0x000fcc00078e0201 */
[----:B------:R-:W5:Y:S01]  /*0e40*/  LDL R11, [R11+0x4] ;  /* 0x000004000b0b7983 */ /* 0x000f620000100800 */
[----:B------:R-:W-:Y:S01]  /*0e50*/  IMAD.SHL.U32 R17, R16, 0x20, RZ ;  /* 0x0000002010117824 */ /* 0x000fe200078e00ff */
[----:B------:R-:W-:-:S06]  /*0e60*/  UMOV UR4, URZ ;  /* 0x000000ff00047c82 */ /* 0x000fcc0008000000 */
.L_x_183:
        /* <DEDUP_REMOVED lines=186> */
.L_x_186:
[----:B------:R-:W-:-:S06]  /*1a10*/  IMAD R11, R16, 0x4, R1 ;  /* 0x00000004100b7824 */ /* 0x000fcc00078e0201 */
[----:B------:R-:W5:Y:S01]  /*1a20*/  LDL R11, [R11+0x4] ;  /* 0x000004000b0b7983 */ /* 0x000f620000100800 */
[----:B------:R-:W-:Y:S01]  /*1a30*/  IMAD.SHL.U32 R17, R16, 0x20, RZ ;  /* 0x0000002010117824 */ /* 0x000fe200078e00ff */
[----:B------:R-:W-:-:S06]  /*1a40*/  UMOV UR4, URZ ;  /* 0x000000ff00047c82 */ /* 0x000fcc0008000000 */
.L_x_185:
        /* <DEDUP_REMOVED lines=179> */
.L_x_180:
[----:B------:R-:W-:Y:S05]  /*2580*/  BSYNC.RECONVERGENT B1 ;  /* 0x0000000000017941 */ /* 0x000fea0003800200 */
.L_x_179:
[----:B------:R-:W-:Y:S01]  /*2590*/  ISETP.GT.U32.AND P0, PT, R10, 0x3, PT ;  /* 0x000000030a00780c */ /* 0x000fe20003f04070 */
[----:B------:R-:W-:Y:S01]  /*25a0*/  VIADD R8, R8, 0x1 ;  /* 0x0000000108087836 */ /* 0x000fe20000000000 */
[--C-:B------:R-:W-:Y:S02]  /*25b0*/  SHF.R.U64 R10, R10, 0x2, R9.reuse ;  /* 0x000000020a0a7819 */ /* 0x100fe40000001209 */
[----:B------:R-:W-:Y:S02]  /*25c0*/  ISETP.GT.U32.AND.EX P0, PT, R9, RZ, PT, P0 ;  /* 0x000000ff0900720c */ /* 0x000fe40003f04100 */
[----:B------:R-:W-:-:S11]  /*25d0*/  SHF.R.U32.HI R9, RZ, 0x2, R9 ;  /* 0x00000002ff097819 */ /* 0x000fd60000011609 */
[----:B------:R-:W-:Y:S05]  /*25e0*/  @P0 BRA `(.L_x_187) ;  /* 0xffffffd800ec0947 */ /* 0x000fea000383ffff */
.L_x_178:
[----:B------:R-:W-:Y:S05]  /*25f0*/  BSYNC.RECONVERGENT B0 ;  /* 0x0000000000007941 */ /* 0x000fea0003800200 */
.L_x_177:
        /* <DEDUP_REMOVED lines=8> */
[----:B------:R-:W2:Y:S01]  /*2680*/  LDCU UR5, c[0x0][0x388] ;  /* 0x00007100ff0577ac */ /* 0x000ea20008000800 */
[----:B------:R-:W-:Y:S01]  /*2690*/  MOV R0, 0x400 ;  /* 0x0000040000007802 */ /* 0x000fe20000000f00 */
[----:B------:R-:W-:Y:S01]  /*26a0*/  IMAD.MOV.U32 R13, RZ, RZ, RZ ;  /* 0x000000ffff0d7224 */ /* 0x000fe200078e00ff */
[----:B-1----:R-:W-:Y:S02]  /*26b0*/  SHF.R.U32.HI R2, RZ, 0x2, R12 ;  /* 0x00000002ff027819 */ /* 0x002fe4000001160c */
[----:B0-----:R-:W-:Y:S01]  /*26c0*/  LEA R15, R15, R0, 0x18 ;  /* 0x000000000f0f7211 */ /* 0x001fe200078ec0ff */
[----:B------:R-:W-:-:S04]  /*26d0*/  IMAD.SHL.U32 R0, R12, 0x100, RZ ;  /* 0x000001000c007824 */ /* 0x000fc800078e00ff */
[--C-:B------:R-:W-:Y:S01]  /*26e0*/  IMAD R11, R2, 0x404, R15.reuse ;  /* 0x00000404020b7824 */ /* 0x100fe200078e020f */
[----:B------:R-:W-:Y:S01]  /*26f0*/  LOP3.LUT R14, R0, 0x300, RZ, 0xc0, !PT ;  /* 0x00000300000e7812 */ /* 0x000fe200078ec0ff */
[----:B------:R-:W-:Y:S01]  /*2700*/  IMAD R15, R12, 0x4, R15 ;  /* 0x000000040c0f7824 */ /* 0x000fe200078e020f */
[----:B--2---:R-:W-:Y:S01]  /*2710*/  I2FP.F32.S32 R0, UR5 ;  /* 0x0000000500007c45 */ /* 0x004fe20008201400 */
[----:B------:R-:W-:Y:S02]  /*2720*/  UMOV UR5, UR4 ;  /* 0x0000000400057c82 */ /* 0x000fe40008000000 */
[----:B------:R-:W-:-:S07]  /*2730*/  IMAD.IADD R14, R11, 0x1, R14 ;  /* 0x000000010b0e7824 */ /* 0x000fce00078e020e */
.L_x_224:
[----:B------:R-:W0:Y:S01]  /*2740*/  LDCU UR4, c[0x0][0x38c] ;  /* 0x00007180ff0477ac */ /* 0x000e220008000800 */
[----:B------:R-:W-:Y:S01]  /*2750*/  IMAD.MOV.U32 R16, RZ, RZ, RZ ;  /* 0x000000ffff107224 */ /* 0x000fe200078e00ff */
[----:B------:R-:W-:-:S04]  /*2760*/  UIADD3 UR6, UPT, UPT, UR5, 0x40, URZ ;  /* 0x0000004005067890 */ /* 0x000fc8000fffe0ff */
[----:B0-----:R-:W-:Y:S02]  /*2770*/  UISETP.GE.AND UP0, UPT, UR6, UR4, UPT ;  /* 0x000000040600728c */ /* 0x001fe4000bf06270 */
[----:B------:R-:W-:-:S04]  /*2780*/  UIADD3 UR4, UPT, UPT, -UR5, UR4, URZ ;  /* 0x0000000405047290 */ /* 0x000fc8000fffe1ff */
[----:B-1234-:R-:W-:-:S12]  /*2790*/  USEL UR6, UR4, 0x40, UP0 ;  /* 0x0000004004067887 */ /* 0x01efd80008000000 */
.L_x_223:
[----:B0-----:R0:W5:Y:S01]  /*27a0*/  LDL R10, [R1+0x18] ;  /* 0x00001800010a7983 */ /* 0x0011620000100800 */
[----:B-1----:R-:W1:Y:S03]  /*27b0*/  LDCU UR10, c[0x0][0x388] ;  /* 0x00007100ff0a77ac */ /* 0x002e660008000800 */
[----:B--234-:R0:W5:Y:S04]  /*27c0*/  LDL R8, [R1+0x20] ;  /* 0x0000200001087983 */ /* 0x01c1680000100800 */
[----:B------:R0:W5:Y:S04]  /*27d0*/  LDL.64 R2, [R1] ;  /* 0x0000000001027983 */ /* 0x0001680000100a00 */
[----:B------:R0:W5:Y:S04]  /*27e0*/  LDL.64 R6, [R1+0x8] ;  /* 0x0000080001067983 */ /* 0x0001680000100a00 */
[----:B------:R0:W5:Y:S01]  /*27f0*/  LDL.64 R4, [R1+0x10] ;  /* 0x0000100001047983 */ /* 0x0001620000100a00 */
[----:B------:R-:W-:Y:S01]  /*2800*/  UMOV UR7, 0x404 ;  /* 0x0000040400077882 */ /* 0x000fe20000000000 */
[----:B------:R-:W-:-:S05]  /*2810*/  UMOV UR4, URZ ;  /* 0x000000ff00047c82 */ /* 0x000fca0008000000 */
.L_x_198:
[----:B-1----:R-:W-:Y:S01]  /*2820*/  ISETP.GE.U32.AND P0, PT, R12, UR10, PT ;  /* 0x0000000a0c007c0c */ /* 0x002fe2000bf06070 */
[----:B------:R-:W-:Y:S01]  /*2830*/  BSSY.RECONVERGENT B0, `(.L_x_188) ;  /* 0x0000052000007945 */ /* 0x000fe20003800200 */
[----:B------:R-:W-:Y:S02]  /*2840*/  IMAD.MOV.U32 R20, RZ, RZ, RZ ;  /* 0x000000ffff147224 */ /* 0x000fe400078e00ff */
[----:B-----5:R-:W-:Y:S02]  /*2850*/  IMAD.MOV.U32 R19, RZ, RZ, R5 ;  /* 0x000000ffff137224 */ /* 0x020fe400078e0005 */
[----:B------:R-:W-:Y:S02]  /*2860*/  IMAD.MOV.U32 R17, RZ, RZ, R4 ;  /* 0x000000ffff117224 */ /* 0x000fe400078e0004 */
[----:B------:R-:W-:-:S05]  /*2870*/  IMAD.MOV.U32 R18, RZ, RZ, R7 ;  /* 0x000000ffff127224 */ /* 0x000fca00078e0007 */
[----:B------:R-:W-:Y:S05]  /*2880*/  @P0 BRA `(.L_x_189) ;  /* 0x0000000400300947 */ /* 0x000fea0003800000 */
[----:B------:R-:W-:Y:S01]  /*2890*/  ISETP.NE.AND P1, PT, R10, 0x1, PT ;  /* 0x000000010a00780c */ /* 0x000fe20003f25270 */
[----:B------:R-:W-:Y:S02]  /*28a0*/  IMAD.MOV.U32 R20, RZ, RZ, R8 ;  /* 0x000000ffff147224 */ /* 0x000fe400078e0008 */
[----:B------:R-:W-:-:S10]  /*28b0*/  IMAD.MOV.U32 R10, RZ, RZ, RZ ;  /* 0x000000ffff0a7224 */ /* 0x000fd400078e00ff */
[----:B------:R-:W-:Y:S05]  /*28c0*/  @!P1 BRA `(.L_x_189) ;  /* 0x0000000400209947 */ /* 0x000fea0003800000 */
[----:B------:R-:W-:Y:S01]  /*28d0*/  SHF.R.U32.HI R8, RZ, 0x2, R3 ;  /* 0x00000002ff087819 */ /* 0x000fe20000011603 */
[----:B------:R-:W-:Y:S03]  /*28e0*/  BSSY.RECONVERGENT B1, `(.L_x_190) ;  /* 0x000003d000017945 */ /* 0x000fe60003800200 */
[----:B------:R-:W-:Y:S01]  /*28f0*/  LOP3.LUT R8, R8, R3, RZ, 0x3c, !PT ;  /* 0x0000000308087212 */ /* 0x000fe200078e3cff */
[----:B------:R-:W-:-:S04]  /*2900*/  IMAD.SHL.U32 R3, R5, 0x10, RZ ;  /* 0x0000001005037824 */ /* 0x000fc800078e00ff */
[----:B------:R-:W-:-:S05]  /*2910*/  IMAD.SHL.U32 R9, R8, 0x2, RZ ;  /* 0x0000000208097824 */ /* 0x000fca00078e00ff */
[----:B------:R-:W-:Y:S01]  /*2920*/  LOP3.LUT R8, R8, R9, R3, 0x96, !PT ;  /* 0x0000000908087212 */ /* 0x000fe200078e9603 */
[----:B------:R-:W-:-:S03]  /*2930*/  IMAD.MOV.U32 R9, RZ, RZ, 0x3e055027 ;  /* 0x3e055027ff097424 */ /* 0x000fc600078e00ff */
[----:B------:R-:W-:Y:S01]  /*2940*/  LOP3.LUT R17, R8, R5, RZ, 0x3c, !PT ;  /* 0x0000000508117212 */ /* 0x000fe200078e3cff */
[----:B------:R-:W-:-:S03]  /*2950*/  IMAD.MOV.U32 R8, RZ, RZ, 0x2f800000 ;  /* 0x2f800000ff087424 */ /* 0x000fc600078e00ff */
        /* <DEDUP_REMOVED lines=19> */
[C---:B------:R-:W-:Y:S01]  /*2a90*/  FFMA R19, R18.reuse, R9, -0.5 ;  /* 0xbf00000012137423 */ /* 0x040fe20000000009 */
[----:B------:R-:W-:Y:S01]  /*2aa0*/  I2FP.F32.S32 R9, R10 ;  /* 0x0000000a00097245 */ /* 0x000fe20000201400 */
[----:B------:R-:W-:Y:S02]  /*2ab0*/  IMAD.MOV.U32 R10, RZ, RZ, 0x7f800000 ;  /* 0x7f800000ff0a7424 */ /* 0x000fe400078e00ff */
[C---:B------:R-:W-:Y:S02]  /*2ac0*/  FMUL R19, R18.reuse, R19 ;  /* 0x0000001312137220 */ /* 0x040fe40000400000 */
[----:B------:R-:W-:Y:S01]  /*2ad0*/  FFMA R8, R9, 1.1920928955078125e-07, R8 ;  /* 0x3400000009087823 */ /* 0x000fe20000000008 */
[----:B------:R-:W-:Y:S01]  /*2ae0*/  SHF.R.U32.HI R9, RZ, 0x2, R6 ;  /* 0x00000002ff097819 */ /* 0x000fe20000011606 */
[----:B------:R-:W-:-:S03]  /*2af0*/  FFMA R19, R18, R19, R18 ;  /* 0x0000001312137223 */ /* 0x000fc60000000012 */
[----:B------:R-:W-:Y:S01]  /*2b00*/  LOP3.LUT R9, R9, R6, RZ, 0x3c, !PT ;  /* 0x0000000609097212 */ /* 0x000fe200078e3cff */
        /* <DEDUP_REMOVED lines=9> */
[----:B------:R1:W2:Y:S01]  /*2ba0*/  MUFU.RSQ R10, R21 ;  /* 0x00000015000a7308 */ /* 0x0002a20000001400 */
[----:B------:R-:W-:Y:S02]  /*2bb0*/  VIADD R6, R21, 0xf3000000 ;  /* 0xf300000015067836 */ /* 0x000fe40000000000 */
[----:B------:R-:W-:-:S03]  /*2bc0*/  IMAD.IADD R3, R19, 0x1, R2 ;  /* 0x0000000113037824 */ /* 0x000fc600078e0202 */
[----:B------:R-:W-:Y:S01]  /*2bd0*/  ISETP.GT.U32.AND P1, PT, R6, 0x727fffff, PT ;  /* 0x727fffff0600780c */ /* 0x000fe20003f24070 */
[----:B------:R-:W-:Y:S01]  /*2be0*/  IMAD.MOV.U32 R6, RZ, RZ, 0x30c90fdb ;  /* 0x30c90fdbff067424 */ /* 0x000fe200078e00ff */
[----:B------:R-:W-:-:S05]  /*2bf0*/  I2FP.F32.U32 R3, R3 ;  /* 0x0000000300037245 */ /* 0x000fca0000201000 */
[----:B------:R-:W-:-:S06]  /*2c00*/  FFMA R6, R3, R6, 7.314590599882819788e-10 ;  /* 0x30490fdb03067423 */ /* 0x000fcc0000000006 */
[----:B-12---:R-:W-:Y:S05]  /*2c10*/  @!P1 BRA `(.L_x_191) ;  /* 0x0000000000149947 */ /* 0x006fea0003800000 */
[----:B------:R-:W-:Y:S01]  /*2c20*/  IMAD.MOV.U32 R3, RZ, RZ, R21 ;  /* 0x000000ffff037224 */ /* 0x000fe200078e0015 */
[----:B------:R-:W-:-:S07]  /*2c30*/  MOV R8, 0x2c50 ;  /* 0x00002c5000087802 */ /* 0x000fce0000000f00 */
[----:B0-----:R-:W-:Y:S05]  /*2c40*/  CALL.REL.NOINC `($__internal_6_$__cuda_sm20_sqrt_rn_f32_slowpath) ;  /* 0x0000001800c87944 */ /* 0x001fea0003c00000 */
[----:B------:R-:W-:Y:S01]  /*2c50*/  IMAD.MOV.U32 R8, RZ, RZ, R3 ;  /* 0x000000ffff087224 */ /* 0x000fe200078e0003 */
[----:B------:R-:W-:Y:S06]  /*2c60*/  BRA `(.L_x_192) ;  /* 0x0000000000107947 */ /* 0x000fec0003800000 */
.L_x_191:
[----:B------:R-:W-:Y:S01]  /*2c70*/  FMUL.FTZ R8, R21, R10 ;  /* 0x0000000a15087220 */ /* 0x000fe20000410000 */
[----:B------:R-:W-:-:S03]  /*2c80*/  FMUL.FTZ R9, R10, 0.5 ;  /* 0x3f0000000a097820 */ /* 0x000fc60000410000 */
[----:B------:R-:W-:-:S04]  /*2c90*/  FFMA R3, -R8, R8, R21 ;  /* 0x0000000808037223 */ /* 0x000fc80000000115 */
[----:B------:R-:W-:-:S07]  /*2ca0*/  FFMA R8, R3, R9, R8 ;  /* 0x0000000903087223 */ /* 0x000fce0000000008 */
.L_x_192:
[----:B------:R-:W-:Y:S05]  /*2cb0*/  BSYNC.RECONVERGENT B1 ;  /* 0x0000000000017941 */ /* 0x000fea0003800200 */
.L_x_190:
[----:B------:R-:W-:Y:S01]  /*2cc0*/  FMUL.RZ R21, R6, 0.15915493667125701904 ;  /* 0x3e22f98306157820 */ /* 0x000fe2000040c000 */
[----:B------:R-:W-:Y:S02]  /*2cd0*/  IMAD.MOV.U32 R18, RZ, RZ, R5 ;  /* 0x000000ffff127224 */ /* 0x000fe400078e0005 */
[----:B------:R-:W-:Y:S01]  /*2ce0*/  IMAD.MOV.U32 R6, RZ, RZ, R4 ;  /* 0x000000ffff067224 */ /* 0x000fe200078e0004 */
[----:B------:R-:W1:Y:S01]  /*2cf0*/  MUFU.SIN R3, R21 ;  /* 0x0000001500037308 */ /* 0x000e620000000400 */
[----:B------:R-:W-:-:S07]  /*2d00*/  IMAD.MOV.U32 R10, RZ, RZ, 0x1 ;  /* 0x00000001ff0a7424 */ /* 0x000fce00078e00ff */
[----:B------:R-:W2:Y:S01]  /*2d10*/  MUFU.COS R9, R21 ;  /* 0x0000001500097308 */ /* 0x000ea20000000000 */
[-C--:B-1----:R-:W-:Y:S01]  /*2d20*/  FMUL R20, R3, R8.reuse ;  /* 0x0000000803147220 */ /* 0x082fe20000400000 */
[----:B------:R-:W-:Y:S02]  /*2d30*/  IMAD.MOV.U32 R3, RZ, RZ, R7 ;  /* 0x000000ffff037224 */ /* 0x000fe400078e0007 */
[----:B--2---:R-:W-:-:S07]  /*2d40*/  FMUL R8, R9, R8 ;  /* 0x0000000809087220 */ /* 0x004fce0000400000 */
.L_x_189:
[----:B------:R-:W-:Y:S05]  /*2d50*/  BSYNC.RECONVERGENT B0 ;  /* 0x0000000000007941 */ /* 0x000fea0003800200 */
.L_x_188:
[----:B------:R1:W-:Y:S01]  /*2d60*/  STS [R15+UR4], R20 ;  /* 0x000000140f007988 */ /* 0x0003e20008000804 */
[----:B------:R-:W-:Y:S01]  /*2d70*/  BSSY.RECONVERGENT B0, `(.L_x_193) ;  /* 0x0000052000007945 */ /* 0x000fe20003800200 */
[----:B------:R-:W-:Y:S02]  /*2d80*/  IMAD.MOV.U32 R22, RZ, RZ, RZ ;  /* 0x000000ffff167224 */ /* 0x000fe400078e00ff */
[----:B------:R-:W-:Y:S02]  /*2d90*/  IMAD.MOV.U32 R5, RZ, RZ, R19 ;  /* 0x000000ffff057224 */ /* 0x000fe400078e0013 */
[----:B------:R-:W-:Y:S02]  /*2da0*/  IMAD.MOV.U32 R4, RZ, RZ, R17 ;  /* 0x000000ffff047224 */ /* 0x000fe400078e0011 */
[----:B------:R-:W-:Y:S01]  /*2db0*/  IMAD.MOV.U32 R7, RZ, RZ, R18 ;  /* 0x000000ffff077224 */ /* 0x000fe200078e0012 */
[----:B------:R-:W-:Y:S06]  /*2dc0*/  @P0 BRA `(.L_x_194) ;  /* 0x0000000400300947 */ /* 0x000fec0003800000 */
[----:B------:R-:W-:Y:S01]  /*2dd0*/  ISETP.NE.AND P0, PT, R10, 0x1, PT ;  /* 0x000000010a00780c */ /* 0x000fe20003f05270 */
[----:B------:R-:W-:Y:S02]  /*2de0*/  IMAD.MOV.U32 R22, RZ, RZ, R8 ;  /* 0x000000ffff167224 */ /* 0x000fe400078e0008 */
[----:B------:R-:W-:-:S10]  /*2df0*/  IMAD.MOV.U32 R10, RZ, RZ, RZ ;  /* 0x000000ffff0a7224 */ /* 0x000fd400078e00ff */
[----:B------:R-:W-:Y:S05]  /*2e00*/  @!P0 BRA `(.L_x_194) ;  /* 0x0000000400208947 */ /* 0x000fea0003800000 */
[----:B------:R-:W-:Y:S01]  /*2e10*/  SHF.R.U32.HI R4, RZ, 0x2, R3 ;  /* 0x00000002ff047819 */ /* 0x000fe20000011603 */
[----:B------:R-:W-:Y:S01]  /*2e20*/  IMAD.MOV.U32 R8, RZ, RZ, 0x2f800000 ;  /* 0x2f800000ff087424 */ /* 0x000fe200078e00ff */
[----:B------:R-:W-:Y:S01]  /*2e30*/  BSSY.RECONVERGENT B1, `(.L_x_195) ;  /* 0x000003c000017945 */ /* 0x000fe20003800200 */
[----:B------:R-:W-:Y:S01]  /*2e40*/  IMAD.MOV.U32 R10, RZ, RZ, 0x3e055027 ;  /* 0x3e055027ff0a7424 */ /* 0x000fe200078e00ff */
[----:B------:R-:W-:Y:S01]  /*2e50*/  LOP3.LUT R4, R4, R3, RZ, 0x3c, !PT ;  /* 0x0000000304047212 */ /* 0x000fe200078e3cff */
[----:B------:R-:W-:-:S04]  /*2e60*/  IMAD.SHL.U32 R3, R19, 0x10, RZ ;  /* 0x0000001013037824 */ /* 0x000fc800078e00ff */
[----:B------:R-:W-:-:S05]  /*2e70*/  IMAD.SHL.U32 R5, R4, 0x2, RZ ;  /* 0x0000000204057824 */ /* 0x000fca00078e00ff */
[----:B------:R-:W-:-:S04]  /*2e80*/  LOP3.LUT R4, R4, R5, R3, 0x96, !PT ;  /* 0x0000000504047212 */ /* 0x000fc800078e9603 */
        /* <DEDUP_REMOVED lines=9> */
[----:B------:R-:W-:Y:S01]  /*2f20*/  IMAD.IADD R5, R3, 0x1, -R8 ;  /* 0x0000000103057824 */ /* 0x000fe200078e0a08 */
[----:B------:R-:W-:-:S03]  /*2f30*/  I2FP.F32.S32 R8, R8 ;  /* 0x0000000800087245 */ /* 0x000fc60000201400 */
[----:B------:R-:W-:Y:S01]  /*2f40*/  FADD R7, R5, -1 ;  /* 0xbf80000005077421 */ /* 0x000fe20000000000 */
[----:B------:R-:W-:Y:S02]  /*2f50*/  FSEL R5, RZ, -23, P0 ;  /* 0xc1b80000ff057808 */ /* 0x000fe40000000000 */
[----:B------:R-:W-:Y:S01]  /*2f60*/  ISETP.GT.U32.AND P0, PT, R3, 0x7f7fffff, PT ;  /* 0x7f7fffff0300780c */ /* 0x000fe20003f04070 */
[C---:B------:R-:W-:Y:S02]  /*2f70*/  FFMA R10, R7.reuse, -R10, 0.14084610342979431152 ;  /* 0x3e1039f6070a7423 */ /* 0x040fe4000000080a */
[----:B------:R-:W-:Y:S01]  /*2f80*/  FFMA R5, R8, 1.1920928955078125e-07, R5 ;  /* 0x3400000008057823 */ /* 0x000fe20000000005 */
[----:B------:R-:W-:Y:S02]  /*2f90*/  IMAD.MOV.U32 R8, RZ, RZ, 0x7f800000 ;  /* 0x7f800000ff087424 */ /* 0x000fe400078e00ff */
[----:B------:R-:W-:-:S04]  /*2fa0*/  FFMA R10, R7, R10, -0.12148627638816833496 ;  /* 0xbdf8cdcc070a7423 */ /* 0x000fc8000000000a */
[----:B------:R-:W-:-:S04]  /*2fb0*/  FFMA R10, R7, R10, 0.13980610668659210205 ;  /* 0x3e0f2955070a7423 */ /* 0x000fc8000000000a */
[----:B------:R-:W-:-:S04]  /*2fc0*/  FFMA R10, R7, R10, -0.16684235632419586182 ;  /* 0xbe2ad8b9070a7423 */ /* 0x000fc8000000000a */
[----:B------:R-:W-:-:S04]  /*2fd0*/  FFMA R10, R7, R10, 0.20012299716472625732 ;  /* 0x3e4ced0b070a7423 */ /* 0x000fc8000000000a */
[----:B------:R-:W-:-:S04]  /*2fe0*/  FFMA R10, R7, R10, -0.24999669194221496582 ;  /* 0xbe7fff22070a7423 */ /* 0x000fc8000000000a */
[----:B------:R-:W-:-:S04]  /*2ff0*/  FFMA R10, R7, R10, 0.33333182334899902344 ;  /* 0x3eaaaa78070a7423 */ /* 0x000fc8000000000a */
[----:B------:R-:W-:-:S04]  /*3000*/  FFMA R10, R7, R10, -0.5 ;  /* 0xbf000000070a7423 */ /* 0x000fc8000000000a */
[----:B------:R-:W-:-:S04]  /*3010*/  FMUL R10, R7, R10 ;  /* 0x0000000a070a7220 */ /* 0x000fc80000400000 */
[----:B------:R-:W-:Y:S01]  /*3020*/  FFMA R10, R7, R10, R7 ;  /* 0x0000000a070a7223 */ /* 0x000fe20000000007 */
[----:B------:R-:W-:-:S03]  /*3030*/  SHF.R.U32.HI R7, RZ, 0x2, R6 ;  /* 0x00000002ff077819 */ /* 0x000fc60000011606 */
[----:B------:R-:W-:Y:S01]  /*3040*/  FFMA R10, R5, 0.69314718246459960938, R10 ;  /* 0x3f317218050a7823 */ /* 0x000fe2000000000a */
[----:B------:R-:W-:Y:S01]  /*3050*/  @P0 FFMA R10, R3, R8, +INF ;  /* 0x7f800000030a0423 */ /* 0x000fe20000000008 */
[----:B------:R-:W-:Y:S01]  /*3060*/  LOP3.LUT R6, R7, R6, RZ, 0x3c, !PT ;  /* 0x0000000607067212 */ /* 0x000fe200078e3cff */
[----:B------:R-:W-:Y:S01]  /*3070*/  IMAD.SHL.U32 R5, R4, 0x10, RZ ;  /* 0x0000001004057824 */ /* 0x000fe200078e00ff */
[----:B------:R-:W-:Y:S01]  /*3080*/  FSETP.NEU.AND P0, PT, R3, RZ, PT ;  /* 0x000000ff0300720b */ /* 0x000fe20003f0d000 */
[----:B------:R-:W-:Y:S02]  /*3090*/  FMUL R10, R10, -2 ;  /* 0xc00000000a0a7820 */ /* 0x000fe40000400000 */
[----:B------:R-:W-:-:S03]  /*30a0*/  IMAD.SHL.U32 R7, R6, 0x2, RZ ;  /* 0x0000000206077824 */ /* 0x000fc600078e00ff */
[----:B------:R-:W-:Y:S02]  /*30b0*/  FSEL R9, R10, +INF , P0 ;  /* 0x7f8000000a097808 */ /* 0x000fe40000000000 */
[----:B------:R-:W-:Y:S02]  /*30c0*/  LOP3.LUT R5, R6, R7, R5, 0x96, !PT ;  /* 0x0000000706057212 */ /* 0x000fe400078e9605 */
[----:B------:R2:W3:Y:S01]  /*30d0*/  MUFU.RSQ R10, R9 ;  /* 0x00000009000a7308 */ /* 0x0004e20000001400 */
[----:B------:R-:W-:Y:S01]  /*30e0*/  VIADD R6, R9, 0xf3000000 ;  /* 0xf300000009067836 */ /* 0x000fe20000000000 */
[----:B------:R-:W-:-:S04]  /*30f0*/  LOP3.LUT R5, R5, R4, RZ, 0x3c, !PT ;  /* 0x0000000405057212 */ /* 0x000fc800078e3cff */
[----:B------:R-:W-:Y:S01]  /*3100*/  ISETP.GT.U32.AND P0, PT, R6, 0x727fffff, PT ;  /* 0x727fffff0600780c */ /* 0x000fe20003f04070 */
[----:B------:R-:W-:Y:S02]  /*3110*/  IMAD.IADD R3, R2, 0x1, R5 ;  /* 0x0000000102037824 */ /* 0x000fe400078e0205 */
[----:B------:R-:W-:-:S03]  /*3120*/  IMAD.MOV.U32 R6, RZ, RZ, 0x30c90fdb ;  /* 0x30c90fdbff067424 */ /* 0x000fc600078e00ff */
[----:B------:R-:W-:-:S05]  /*3130*/  I2FP.F32.U32 R3, R3 ;  /* 0x0000000300037245 */ /* 0x000fca0000201000 */
[----:B------:R-:W-:Y:S02]  /*3140*/  FFMA R6, R3, R6, 7.314590599882819788e-10 ;  /* 0x30490fdb03067423 */ /* 0x000fe40000000006 */
[----:B--23--:R-:W-:Y:S05]  /*3150*/  @!P0 BRA `(.L_x_196) ;  /* 0x0000000000148947 */ /* 0x00cfea0003800000 */
[----:B------:R-:W-:Y:S01]  /*3160*/  IMAD.MOV.U32 R3, RZ, RZ, R9 ;  /* 0x000000ffff037224 */ /* 0x000fe200078e0009 */
[----:B------:R-:W-:-:S07]  /*3170*/  MOV R8, 0x3190 ;  /* 0x0000319000087802 */ /* 0x000fce0000000f00 */
[----:B01----:R-:W-:Y:S05]  /*3180*/  CALL.REL.NOINC `($__internal_6_$__cuda_sm20_sqrt_rn_f32_slowpath) ;  /* 0x0000001400787944 */ /* 0x003fea0003c00000 */
[----:B------:R-:W-:Y:S01]  /*3190*/  IMAD.MOV.U32 R8, RZ, RZ, R3 ;  /* 0x000000ffff087224 */ /* 0x000fe200078e0003 */
[----:B------:R-:W-:Y:S06]  /*31a0*/  BRA `(.L_x_197) ;  /* 0x0000000000107947 */ /* 0x000fec0003800000 */
.L_x_196:
[----:B------:R-:W-:Y:S01]  /*31b0*/  FMUL.FTZ R8, R9, R10 ;  /* 0x0000000a09087220 */ /* 0x000fe20000410000 */
[----:B------:R-:W-:-:S03]  /*31c0*/  FMUL.FTZ R7, R10, 0.5 ;  /* 0x3f0000000a077820 */ /* 0x000fc60000410000 */
[----:B------:R-:W-:-:S04]  /*31d0*/  FFMA R3, -R8, R8, R9 ;  /* 0x0000000808037223 */ /* 0x000fc80000000109 */
[----:B------:R-:W-:-:S07]  /*31e0*/  FFMA R8, R3, R7, R8 ;  /* 0x0000000703087223 */ /* 0x000fce0000000008 */
.L_x_197:
[----:B------:R-:W-:Y:S05]  /*31f0*/  BSYNC.RECONVERGENT B1 ;  /* 0x0000000000017941 */ /* 0x000fea0003800200 */
.L_x_195:
[----:B------:R-:W-:Y:S01]  /*3200*/  FMUL.RZ R9, R6, 0.15915493667125701904 ;  /* 0x3e22f98306097820 */ /* 0x000fe2000040c000 */
[----:B------:R-:W-:Y:S02]  /*3210*/  IMAD.MOV.U32 R10, RZ, RZ, 0x1 ;  /* 0x00000001ff0a7424 */ /* 0x000fe400078e00ff */
[----:B------:R-:W-:Y:S01]  /*3220*/  IMAD.MOV.U32 R6, RZ, RZ, R17 ;  /* 0x000000ffff067224 */ /* 0x000fe200078e0011 */
[----:B------:R-:W2:Y:S08]  /*3230*/  MUFU.SIN R3, R9 ;  /* 0x0000000900037308 */ /* 0x000eb00000000400 */
[----:B------:R-:W3:Y:S01]  /*3240*/  MUFU.COS R7, R9 ;  /* 0x0000000900077308 */ /* 0x000ee20000000000 */
[----:B--2---:R-:W-:Y:S01]  /*3250*/  FMUL R22, R3, R8 ;  /* 0x0000000803167220 */ /* 0x004fe20000400000 */
[----:B------:R-:W-:-:S02]  /*3260*/  IMAD.MOV.U32 R3, RZ, RZ, R18 ;  /* 0x000000ffff037224 */ /* 0x000fc400078e0012 */
[----:B---3--:R-:W-:Y:S01]  /*3270*/  FMUL R8, R7, R8 ;  /* 0x0000000807087220 */ /* 0x008fe20000400000 */
[----:B------:R-:W-:-:S07]  /*3280*/  IMAD.MOV.U32 R7, RZ, RZ, R19 ;  /* 0x000000ffff077224 */ /* 0x000fce00078e0013 */
.L_x_194:
[----:B------:R-:W-:Y:S05]  /*3290*/  BSYNC.RECONVERGENT B0 ;  /* 0x0000000000007941 */ /* 0x000fea0003800200 */
.L_x_193:
[----:B------:R2:W-:Y:S01]  /*32a0*/  STS [R15+UR7], R22 ;  /* 0x000000160f007988 */ /* 0x0005e20008000807 */
[----:B------:R-:W-:Y:S02]  /*32b0*/  UIADD3 UR7, UPT, UPT, UR7, 0x808, URZ ;  /* 0x0000080807077890 */ /* 0x000fe4000fffe0ff */
[----:B------:R-:W-:Y:S02]  /*32c0*/  UIADD3 UR4, UPT, UPT, UR4, 0x808, URZ ;  /* 0x0000080804047890 */ /* 0x000fe4000fffe0ff */
[----:B------:R-:W-:-:S09]  /*32d0*/  UISETP.NE.AND UP0, UPT, UR7, 0x10504, UPT ;  /* 0x000105040700788c */ /* 0x000fd2000bf05270 */
[----:B--2---:R-:W-:Y:S05]  /*32e0*/  BRA.U UP0, `(.L_x_198) ;  /* 0xfffffff5004c7547 */ /* 0x004fea000b83ffff */
[C---:B------:R-:W-:Y:S01]  /*32f0*/  ISETP.GT.U32.AND P0, PT, R12.reuse, 0x3f, PT ;  /* 0x0000003f0c00780c */ /* 0x040fe20003f04070 */
[----:B------:R-:W-:Y:S01]  /*3300*/  STL.64 [R1+0x8], R6 ;  /* 0x0000080601007387 */ /* 0x000fe20000100a00 */
[----:B------:R-:W-:Y:S03]  /*3310*/  BSSY.RECONVERGENT B0, `(.L_x_199) ;  /* 0x000008c000007945 */ /* 0x000fe60003800200 */
[----:B------:R-:W-:Y:S04]  /*3320*/  STL.64 [R1+0x10], R4 ;  /* 0x0000100401007387 */ /* 0x000fe80000100a00 */
[----:B------:R-:W-:Y:S04]  /*3330*/  STL.64 [R1], R2 ;  /* 0x0000000201007387 */ /* 0x000fe80000100a00 */
[----:B-1----:R-:W-:Y:S01]  /*3340*/  @!P0 IMAD R20, R12, 0x400, R15 ;  /* 0x000004000c148824 */ /* 0x002fe200078e020f */
[----:B------:R-:W-:Y:S04]  /*3350*/  STL [R1+0x18], R10 ;  /* 0x0000180a01007387 */ /* 0x000fe80000100800 */
[----:B------:R-:W-:Y:S01]  /*3360*/  @!P0 STS [R20+0x400], RZ ;  /* 0x000400ff14008388 */ /* 0x000fe20000000800 */
[----:B------:R-:W-:Y:S06]  /*3370*/  BAR.SYNC.DEFER_BLOCKING 0x0 ;  /* 0x0000000000007b1d */ /* 0x000fec0000010000 */
[----:B------:R-:W-:Y:S04]  /*3380*/  STL [R1+0x20], R8 ;  /* 0x0000200801007387 */ /* 0x000fe80000100800 */
[----:B------:R-:W1:Y:S04]  /*3390*/  LDS R9, [R14] ;  /* 0x000000000e097984 */ /* 0x000e680000000800 */
        /* <DEDUP_REMOVED lines=13> */
[----:B---3--:R-:W-:-:S04]  /*3470*/  FFMA R28, R28, R28, R9 ;  /* 0x0000001c1c1c7223 */ /* 0x008fc80000000009 */
[----:B----4-:R-:W-:Y:S02]  /*3480*/  FFMA R9, R19, R19, R28 ;  /* 0x0000001313097223 */ /* 0x010fe4000000001c */
[----:B------:R-:W3:Y:S02]  /*3490*/  LDS R19, [R14+0x30] ;  /* 0x000030000e137984 */ /* 0x000ee40000000800 */
[----:B-----5:R-:W-:Y:S02]  /*34a0*/  FFMA R24, R24, R24, R9 ;  /* 0x0000001818187223 */ /* 0x020fe40000000009 */
[----:B------:R-:W4:Y:S02]  /*34b0*/  LDS R9, [R14+0x34] ;  /* 0x000034000e097984 */ /* 0x000f240000000800 */
[----:B0-----:R-:W-:Y:S02]  /*34c0*/  FFMA R27, R17, R17, R24 ;  /* 0x00000011111b7223 */ /* 0x001fe40000000018 */
[----:B------:R-:W0:Y:S02]  /*34d0*/  LDS R17, [R14+0x38] ;  /* 0x000038000e117984 */ /* 0x000e240000000800 */
        /* <DEDUP_REMOVED lines=10> */
[----:B--2---:R-:W-:Y:S02]  /*3580*/  FFMA R26, R20, R20, R25 ;  /* 0x00000014141a7223 */ /* 0x004fe40000000019 */
[----:B------:R-:W2:Y:S02]  /*3590*/  LDS R20, [R14+0x50] ;  /* 0x000050000e147984 */ /* 0x000ea40000000800 */
[----:B---3--:R-:W-:-:S02]  /*35a0*/  FFMA R26, R19, R19, R26 ;  /* 0x00000013131a7223 */ /* 0x008fc4000000001a */
[----:B------:R-:W3:Y:S02]  /*35b0*/  LDS R19, [R14+0x54] ;  /* 0x000054000e137984 */ /* 0x000ee40000000800 */
[----:B----4-:R-:W-:Y:S02]  /*35c0*/  FFMA R26, R9, R9, R26 ;  /* 0x00000009091a7223 */ /* 0x010fe4000000001a */
[----:B------:R-:W4:Y:S02]  /*35d0*/  LDS R9, [R14+0x58] ;  /* 0x000058000e097984 */ /* 0x000f240000000800 */
[----:B0-----:R-:W-:Y:S02]  /*35e0*/  FFMA R25, R17, R17, R26 ;  /* 0x0000001111197223 */ /* 0x001fe4000000001a */
[----:B------:R-:W0:Y:S02]  /*35f0*/  LDS R17, [R14+0x5c] ;  /* 0x00005c000e117984 */ /* 0x000e240000000800 */
        /* <DEDUP_REMOVED lines=81> */
[----:B--2---:R-:W-:-:S04]  /*3b10*/  FFMA R20, R20, R20, R23 ;  /* 0x0000001414147223 */ /* 0x004fc80000000017 */
[----:B---3--:R-:W-:-:S04]  /*3b20*/  FFMA R20, R19, R19, R20 ;  /* 0x0000001313147223 */ /* 0x008fc80000000014 */
[----:B----4-:R-:W-:-:S04]  /*3b30*/  FFMA R9, R9, R9, R20 ;  /* 0x0000000909097223 */ /* 0x010fc80000000014 */
[----:B0-----:R-:W-:-:S04]  /*3b40*/  FFMA R9, R26, R26, R9 ;  /* 0x0000001a1a097223 */ /* 0x001fc80000000009 */
[----:B-----5:R-:W-:-:S04]  /*3b50*/  FFMA R9, R18, R18, R9 ;  /* 0x0000001212097223 */ /* 0x020fc80000000009 */
[----:B------:R-:W-:-:S04]  /*3b60*/  FFMA R9, R24, R24, R9 ;  /* 0x0000001818097223 */ /* 0x000fc80000000009 */
[----:B------:R-:W-:-:S04]  /*3b70*/  FFMA R9, R28, R28, R9 ;  /* 0x0000001c1c097223 */ /* 0x000fc80000000009 */
[----:B------:R-:W-:-:S07]  /*3b80*/  FFMA R9, R22, R22, R9 ;  /* 0x0000001616097223 */ /* 0x000fce0000000009 */
.L_x_200:
[----:B------:R-:W0:Y:S02]  /*3b90*/  LDS R2, [R11+0x400] ;  /* 0x000400000b027984 */ /* 0x000e240000000800 */
[----:B0-----:R-:W-:-:S05]  /*3ba0*/  FADD R3, R9, R2 ;  /* 0x0000000209037221 */ /* 0x001fca0000000000 */
[----:B------:R-:W0:Y:S02]  /*3bb0*/  ATOMS.CAST.SPIN P0, [R11+0x400], R2, R3 ;  /* 0x000400020b00758d */ /* 0x000e240001800003 */
[----:B0-----:R-:W-:Y:S05]  /*3bc0*/  @!P0 BRA `(.L_x_200) ;  /* 0xfffffffc00f08947 */ /* 0x001fea000383ffff */
[----:B------:R-:W-:Y:S05]  /*3bd0*/  BSYNC.RECONVERGENT B0 ;  /* 0x0000000000007941 */ /* 0x000fea0003800200 */
.L_x_199:
[----:B------:R-:W-:Y:S01]  /*3be0*/  BAR.SYNC.DEFER_BLOCKING 0x0 ;  /* 0x0000000000007b1d */ /* 0x000fe20000010000 */
[----:B------:R-:W-:-:S05]  /*3bf0*/  IMAD.MOV.U32 R6, RZ, RZ, RZ ;  /* 0x000000ffff067224 */ /* 0x000fca00078e00ff */
[----:B------:R-:W0:Y:S01]  /*3c00*/  LDCU UR4, c[0x0][0x390] ;  /* 0x00007200ff0477ac */ /* 0x000e220008000800 */
[----:B------:R-:W1:Y:S02]  /*3c10*/  LDCU.64 UR10, c[0x0][0x380] ;  /* 0x00007000ff0a77ac */ /* 0x000e640008000a00 */
.L_x_222:
[----:B------:R-:W2:Y:S01]  /*3c20*/  S2R R3, SR_CgaCtaId ;  /* 0x0000000000037919 */ /* 0x000ea20000008800 */
[----:B------:R-:W-:Y:S01]  /*3c30*/  MOV R2, 0x400 ;  /* 0x0000040000027802 */ /* 0x000fe20000000f00 */
[----:B------:R-:W-:-:S03]  /*3c40*/  IMAD R4, R6, 0x404, R15 ;  /* 0x0000040406047824 */ /* 0x000fc600078e020f */
[----:B--2---:R-:W-:-:S05]  /*3c50*/  LEA R3, R3, R2, 0x18 ;  /* 0x0000000203037211 */ /* 0x004fca00078ec0ff */
[----:B0-----:R-:W-:-:S05]  /*3c60*/  IMAD R5, R6, 0x404, R3 ;  /* 0x0000040406057824 */ /* 0x001fca00078e0203 */
[----:B------:R-:W2:Y:S02]  /*3c70*/  LDS R9, [R5+0x400] ;  /* 0x0004000005097984 */ /* 0x000ea40000000800 */
[----:B--2---:R-:W-:-:S13]  /*3c80*/  FSETP.GEU.AND P0, PT, R9, R0, PT ;  /* 0x000000000900720b */ /* 0x004fda0003f0e000 */
[----:B------:R-:W-:Y:S05]  /*3c90*/  @P0 BRA `(.L_x_201) ;  /* 0x0000000000980947 */ /* 0x000fea0003800000 */
[----:B------:R-:W2:Y:S08]  /*3ca0*/  MUFU.RCP R2, R9 ;  /* 0x0000000900027308 */ /* 0x000eb00000001000 */
[----:B------:R-:W3:Y:S01]  /*3cb0*/  FCHK P0, R0, R9 ;  /* 0x0000000900007302 */ /* 0x000ee20000000000 */
[----:B--2---:R-:W-:-:S04]  /*3cc0*/  FFMA R3, -R9, R2, 1 ;  /* 0x3f80000009037423 */ /* 0x004fc80000000102 */
[----:B------:R-:W-:-:S04]  /*3cd0*/  FFMA R3, R2, R3, R2 ;  /* 0x0000000302037223 */ /* 0x000fc80000000002 */
[----:B------:R-:W-:-:S04]  /*3ce0*/  FFMA R2, R0, R3, RZ ;  /* 0x0000000300027223 */ /* 0x000fc800000000ff */
[----:B------:R-:W-:-:S04]  /*3cf0*/  FFMA R7, -R9, R2, R0 ;  /* 0x0000000209077223 */ /* 0x000fc80000000100 */
[----:B------:R-:W-:Y:S01]  /*3d00*/  FFMA R3, R3, R7, R2 ;  /* 0x0000000703037223 */ /* 0x000fe20000000002 */
[----:B---3--:R-:W-:Y:S06]  /*3d10*/  @!P0 BRA `(.L_x_202) ;  /* 0x00000000000c8947 */ /* 0x008fec0003800000 */
[----:B------:R-:W-:Y:S01]  /*3d20*/  IMAD.MOV.U32 R3, RZ, RZ, R9 ;  /* 0x000000ffff037224 */ /* 0x000fe200078e0009 */
[----:B------:R-:W-:-:S07]  /*3d30*/  MOV R8, 0x3d50 ;  /* 0x00003d5000087802 */ /* 0x000fce0000000f00 */
[----:B01----:R-:W-:Y:S05]  /*3d40*/  CALL.REL.NOINC `($__internal_7_$__cuda_sm3x_div_rn_noftz_f32_slowpath) ;  /* 0x0000000800e07944 */ /* 0x003fea0003c00000 */
.L_x_202:
[----:B------:R-:W-:Y:S01]  /*3d50*/  VIADD R2, R3, 0xf3000000 ;  /* 0xf300000003027836 */ /* 0x000fe20000000000 */
[----:B------:R2:W3:Y:S04]  /*3d60*/  MUFU.RSQ R8, R3 ;  /* 0x0000000300087308 */ /* 0x0004e80000001400 */
[----:B------:R-:W-:-:S13]  /*3d70*/  ISETP.GT.U32.AND P0, PT, R2, 0x727fffff, PT ;  /* 0x727fffff0200780c */ /* 0x000fda0003f04070 */
[----:B--23--:R-:W-:Y:S05]  /*3d80*/  @!P0 BRA `(.L_x_203) ;  /* 0x0000000000188947 */ /* 0x00cfea0003800000 */
[----:B------:R-:W-:Y:S01]  /*3d90*/  BSSY.RECONVERGENT B0, `(.L_x_204) ;  /* 0x0000003000007945 */ /* 0x000fe20003800200 */
[----:B------:R-:W-:-:S07]  /*3da0*/  MOV R8, 0x3dc0 ;  /* 0x00003dc000087802 */ /* 0x000fce0000000f00 */
[----:B01----:R-:W-:Y:S05]  /*3db0*/  CALL.REL.NOINC `($__internal_6_$__cuda_sm20_sqrt_rn_f32_slowpath) ;  /* 0x00000008006c7944 */ /* 0x003fea0003c00000 */
[----:B------:R-:W-:Y:S05]  /*3dc0*/  BSYNC.RECONVERGENT B0 ;  /* 0x0000000000007941 */ /* 0x000fea0003800200 */
.L_x_204:
[----:B------:R-:W-:Y:S01]  /*3dd0*/  IMAD.MOV.U32 R7, RZ, RZ, R3 ;  /* 0x000000ffff077224 */ /* 0x000fe200078e0003 */
[----:B------:R-:W-:Y:S06]  /*3de0*/  BRA `(.L_x_205) ;  /* 0x0000000000107947 */ /* 0x000fec0003800000 */
.L_x_203:
[C---:B------:R-:W-:Y:S01]  /*3df0*/  FMUL.FTZ R2, R8.reuse, R3 ;  /* 0x0000000308027220 */ /* 0x040fe20000410000 */
[----:B------:R-:W-:-:S03]  /*3e00*/  FMUL.FTZ R7, R8, 0.5 ;  /* 0x3f00000008077820 */ /* 0x000fc60000410000 */
[----:B------:R-:W-:-:S04]  /*3e10*/  FFMA R3, -R2, R2, R3 ;  /* 0x0000000202037223 */ /* 0x000fc80000000103 */
[----:B------:R-:W-:-:S07]  /*3e20*/  FFMA R7, R3, R7, R2 ;  /* 0x0000000703077223 */ /* 0x000fce0000000002 */
.L_x_205:
[----:B------:R-:W0:Y:S01]  /*3e30*/  LDS R9, [R4] ;  /* 0x0000000004097984 */ /* 0x000e220000000800 */
[----:B------:R-:W-:Y:S02]  /*3e40*/  VIADD R3, R16, UR5 ;  /* 0x0000000510037c36 */ /* 0x000fe40008000000 */
[----:B------:R-:W-:Y:S02]  /*3e50*/  IMAD.MOV.U32 R8, RZ, RZ, 0x3f333333 ;  /* 0x3f333333ff087424 */ /* 0x000fe400078e00ff */
[----:B------:R-:W-:-:S04]  /*3e60*/  IMAD.WIDE R2, R3, 0x100, R12 ;  /* 0x0000010003027825 */ /* 0x000fc800078e020c */
[----:B------:R-:W-:Y:S01]  /*3e70*/  FFMA R7, R7, R8, 0.30000001192092895508 ;  /* 0x3e99999a07077423 */ /* 0x000fe20000000008 */
[----:B------:R-:W-:Y:S01]  /*3e80*/  VIADD R16, R16, 0x1 ;  /* 0x0000000110107836 */ /* 0x000fe20000000000 */
[----:B-1----:R-:W-:Y:S01]  /*3e90*/  LEA R8, P0, R2, UR10, 0x2 ;  /* 0x0000000a02087c11 */ /* 0x002fe2000f8010ff */
[----:B0-----:R-:W-:-:S03]  /*3ea0*/  FMUL R10, R9, UR4 ;  /* 0x00000004090a7c20 */ /* 0x001fc60008400000 */
[----:B------:R-:W-:Y:S02]  /*3eb0*/  LEA.HI.X R9, R2, UR11, R3, 0x2, P0 ;  /* 0x0000000b02097c11 */ /* 0x000fe400080f1403 */
[----:B------:R-:W-:Y:S01]  /*3ec0*/  ISETP.GE.AND P0, PT, R16, UR6, PT ;  /* 0x0000000610007c0c */ /* 0x000fe2000bf06270 */
[----:B------:R-:W-:-:S05]  /*3ed0*/  FMUL R7, R7, R10 ;  /* 0x0000000a07077220 */ /* 0x000fca0000400000 */
[----:B------:R2:W-:Y:S07]  /*3ee0*/  STG.E desc[UR8][R8.64], R7 ;  /* 0x0000000708007986 */ /* 0x0005ee000c101908 */
[----:B------:R-:W-:Y:S05]  /*3ef0*/  @P0 BRA `(.L_x_206) ;  /* 0x0000000400f80947 */ /* 0x000fea0003800000 */
.L_x_201:
[----:B--2---:R-:W2:Y:S02]  /*3f00*/  LDS R9, [R5+0x804] ;  /* 0x0008040005097984 */ /* 0x004ea40000000800 */
        /* <DEDUP_REMOVED lines=13> */
.L_x_208:
        /* <DEDUP_REMOVED lines=8> */
.L_x_210:
[----:B------:R-:W-:Y:S01]  /*4060*/  IMAD.MOV.U32 R7, RZ, RZ, R3 ;  /* 0x000000ffff077224 */ /* 0x000fe200078e0003 */
[----:B------:R-:W-:Y:S06]  /*4070*/  BRA `(.L_x_211) ;  /* 0x0000000000107947 */ /* 0x000fec0003800000 */
.L_x_209:
[C---:B------:R-:W-:Y:S01]  /*4080*/  FMUL.FTZ R2, R8.reuse, R3 ;  /* 0x0000000308027220 */ /* 0x040fe20000410000 */
[----:B------:R-:W-:-:S03]  /*4090*/  FMUL.FTZ R7, R8, 0.5 ;  /* 0x3f00000008077820 */ /* 0x000fc60000410000 */
[----:B------:R-:W-:-:S04]  /*40a0*/  FFMA R3, -R2, R2, R3 ;  /* 0x0000000202037223 */ /* 0x000fc80000000103 */
[----:B------:R-:W-:-:S07]  /*40b0*/  FFMA R7, R3, R7, R2 ;  /* 0x0000000703077223 */ /* 0x000fce0000000002 */
.L_x_211:
[----:B------:R-:W0:Y:S01]  /*40c0*/  LDS R9, [R4+0x404] ;  /* 0x0004040004097984 */ /* 0x000e220000000800 */
        /* <DEDUP_REMOVED lines=12> */
.L_x_207:
[----:B---3--:R-:W2:Y:S02]  /*4190*/  LDS R9, [R5+0xc08] ;  /* 0x000c080005097984 */ /* 0x008ea40000000800 */
        /* <DEDUP_REMOVED lines=13> */
.L_x_213:
        /* <DEDUP_REMOVED lines=8> */
.L_x_215:
[----:B------:R-:W-:Y:S01]  /*42f0*/  IMAD.MOV.U32 R7, RZ, RZ, R3 ;  /* 0x000000ffff077224 */ /* 0x000fe200078e0003 */
[----:B------:R-:W-:Y:S06]  /*4300*/  BRA `(.L_x_216) ;  /* 0x0000000000107947 */ /* 0x000fec0003800000 */
.L_x_214:
[C---:B------:R-:W-:Y:S01]  /*4310*/  FMUL.FTZ R2, R8.reuse, R3 ;  /* 0x0000000308027220 */ /* 0x040fe20000410000 */
[----:B------:R-:W-:-:S03]  /*4320*/  FMUL.FTZ R7, R8, 0.5 ;  /* 0x3f00000008077820 */ /* 0x000fc60000410000 */
[----:B------:R-:W-:-:S04]  /*4330*/  FFMA R3, -R2, R2, R3 ;  /* 0x0000000202037223 */ /* 0x000fc80000000103 */
[----:B------:R-:W-:-:S07]  /*4340*/  FFMA R7, R3, R7, R2 ;  /* 0x0000000703077223 */ /* 0x000fce0000000002 */
.L_x_216:
        /* <DEDUP_REMOVED lines=13> */
.L_x_212:
[----:B----4-:R-:W2:Y:S02]  /*4420*/  LDS R7, [R5+0x100c] ;  /* 0x00100c0005077984 */ /* 0x010ea40000000800 */
        /* <DEDUP_REMOVED lines=13> */
.L_x_218:
        /* <DEDUP_REMOVED lines=8> */
.L_x_220:
[----:B------:R-:W-:Y:S01]  /*4580*/  IMAD.MOV.U32 R5, RZ, RZ, R3 ;  /* 0x000000ffff057224 */ /* 0x000fe200078e0003 */
[----:B------:R-:W-:Y:S06]  /*4590*/  BRA `(.L_x_221) ;  /* 0x0000000000107947 */ /* 0x000fec0003800000 */
.L_x_219:
[C---:B------:R-:W-:Y:S01]  /*45a0*/  FMUL.FTZ R2, R8.reuse, R3 ;  /* 0x0000000308027220 */ /* 0x040fe20000410000 */
[----:B------:R-:W-:-:S03]  /*45b0*/  FMUL.FTZ R5, R8, 0.5 ;  /* 0x3f00000008057820 */ /* 0x000fc60000410000 */
[----:B------:R-:W-:-:S04]  /*45c0*/  FFMA R3, -R2, R2, R3 ;  /* 0x0000000202037223 */ /* 0x000fc80000000103 */
[----:B------:R-:W-:-:S07]  /*45d0*/  FFMA R5, R3, R5, R2 ;  /* 0x0000000503057223 */ /* 0x000fce0000000002 */
.L_x_221:
[----:B------:R-:W0:Y:S01]  /*45e0*/  LDS R4, [R4+0xc0c] ;  /* 0x000c0c0004047984 */ /* 0x000e220000000800 */
[----:B------:R-:W-:Y:S02]  /*45f0*/  VIADD R3, R16, UR5 ;  /* 0x0000000510037c36 */ /* 0x000fe40008000000 */
[----:B------:R-:W-:Y:S02]  /*4600*/  IMAD.MOV.U32 R8, RZ, RZ, 0x3f333333 ;  /* 0x3f333333ff087424 */ /* 0x000fe400078e00ff */
[----:B------:R-:W-:-:S04]  /*4610*/  IMAD.WIDE R2, R3, 0x100, R12 ;  /* 0x0000010003027825 */ /* 0x000fc800078e020c */
[----:B------:R-:W-:Y:S01]  /*4620*/  FFMA R5, R5, R8, 0.30000001192092895508 ;  /* 0x3e99999a05057423 */ /* 0x000fe20000000008 */
[----:B------:R-:W-:Y:S01]  /*4630*/  VIADD R16, R16, 0x1 ;  /* 0x0000000110107836 */ /* 0x000fe20000000000 */
[----:B-1----:R-:W-:-:S04]  /*4640*/  LEA R8, P0, R2, UR10, 0x2 ;  /* 0x0000000a02087c11 */ /* 0x002fc8000f8010ff */
[----:B------:R-:W-:Y:S02]  /*4650*/  LEA.HI.X R9, R2, UR11, R3, 0x2, P0 ;  /* 0x0000000b02097c11 */ /* 0x000fe400080f1403 */
[----:B------:R-:W-:Y:S01]  /*4660*/  ISETP.GE.AND P0, PT, R16, UR6, PT ;  /* 0x0000000610007c0c */ /* 0x000fe2000bf06270 */
[----:B0-----:R-:W-:-:S04]  /*4670*/  FMUL R10, R4, UR4 ;  /* 0x00000004040a7c20 */ /* 0x001fc80008400000 */
[----:B------:R-:W-:-:S05]  /*4680*/  FMUL R5, R5, R10 ;  /* 0x0000000a05057220 */ /* 0x000fca0000400000 */
[----:B------:R0:W-:Y:S03]  /*4690*/  STG.E desc[UR8][R8.64], R5 ;  /* 0x0000000508007986 */ /* 0x0001e6000c101908 */
[----:B------:R-:W-:Y:S05]  /*46a0*/  @P0 BRA `(.L_x_206) ;  /* 0x00000000000c0947 */ /* 0x000fea0003800000 */
.L_x_217:
[----:B------:R-:W-:-:S05]  /*46b0*/  VIADD R6, R6, 0x4 ;  /* 0x0000000406067836 */ /* 0x000fca0000000000 */
[----:B------:R-:W-:-:S13]  /*46c0*/  ISETP.NE.AND P0, PT, R6, 0x40, PT ;  /* 0x000000400600780c */ /* 0x000fda0003f05270 */
[----:B------:R-:W-:Y:S05]  /*46d0*/  @P0 BRA `(.L_x_222) ;  /* 0xfffffff400500947 */ /* 0x000fea000383ffff */
.L_x_206:
[----:B------:R-:W-:Y:S01]  /*46e0*/  BAR.SYNC.DEFER_BLOCKING 0x0 ;  /* 0x0000000000007b1d */ /* 0x000fe20000010000 */
[----:B------:R-:W-:-:S13]  /*46f0*/  ISETP.GE.AND P0, PT, R16, UR6, PT ;  /* 0x0000000610007c0c */ /* 0x000fda000bf06270 */
[----:B------:R-:W-:Y:S05]  /*4700*/  @!P0 BRA `(.L_x_223) ;  /* 0xffffffe000248947 */ /* 0x000fea000383ffff */
[----:B0-----:R-:W0:Y:S01]  /*4710*/  LDCU UR4, c[0x0][0x370] ;  /* 0x00006e00ff0477ac */ /* 0x001e220008000800 */
[----:B------:R-:W5:Y:S01]  /*4720*/  LDCU UR6, c[0x0][0x38c] ;  /* 0x00007180ff0677ac */ /* 0x000f620008000800 */
[----:B0-----:R-:W-:-:S04]  /*4730*/  ULEA UR5, UR4, UR5, 0x6 ;  /* 0x0000000504057291 */ /* 0x001fc8000f8e30ff */
[----:B-----5:R-:W-:-:S09]  /*4740*/  UISETP.GE.AND UP0, UPT, UR5, UR6, UPT ;  /* 0x000000060500728c */ /* 0x020fd2000bf06270 */
[----:B------:R-:W-:Y:S05]  /*4750*/  BRA.U !UP0, `(.L_x_224) ;  /* 0xffffffdd08f87547 */ /* 0x000fea000b83ffff */
[----:B-1----:R-:W-:Y:S05]  /*4760*/  EXIT ;  /* 0x000000000000794d */ /* 0x002fea0003800000 */
        .weak           $__internal_6_$__cuda_sm20_sqrt_rn_f32_slowpath
        .type           $__internal_6_$__cuda_sm20_sqrt_rn_f32_slowpath,@function
        .size           $__internal_6_$__cuda_sm20_sqrt_rn_f32_slowpath,($__internal_7_$__cuda_sm3x_div_rn_noftz_f32_slowpath - $__internal_6_$__cuda_sm20_sqrt_rn_f32_slowpath)
$__internal_6_$__cuda_sm20_sqrt_rn_f32_slowpath:
        /* <DEDUP_REMOVED lines=19> */
.L_x_225:
[----:B------:R-:W-:Y:S02]  /*48a0*/  IMAD.MOV.U32 R3, RZ, RZ, R9 ;  /* 0x000000ffff037224 */ /* 0x000fe400078e0009 */
[----:B------:R-:W-:-:S04]  /*48b0*/  IMAD.MOV.U32 R9, RZ, RZ, 0x0 ;  /* 0x00000000ff097424 */ /* 0x000fc800078e00ff */
[----:B------:R-:W-:Y:S05]  /*48c0*/  RET.REL.NODEC R8 `(_Z13kernel_db_genPfiifl) ;  /* 0xffffffb408cc7950 */ /* 0x000fea0003c3ffff */
        .weak           $__internal_7_$__cuda_sm3x_div_rn_noftz_f32_slowpath
        .type           $__internal_7_$__cuda_sm3x_div_rn_noftz_f32_slowpath,@function
        .size           $__internal_7_$__cuda_sm3x_div_rn_noftz_f32_slowpath,(.L_x_242 - $__internal_7_$__cuda_sm3x_div_rn_noftz_f32_slowpath)
$__internal_7_$__cuda_sm3x_div_rn_noftz_f32_slowpath:
[----:B------:R-:W-:Y:S02]  /*48d0*/  SHF.R.U32.HI R9, RZ, 0x17, R3 ;  /* 0x00000017ff097819 */ /* 0x000fe40000011603 */
[--C-:B------:R-:W-:Y:S02]  /*48e0*/  SHF.R.U32.HI R2, RZ, 0x17, R0.reuse ;  /* 0x00000017ff027819 */ /* 0x100fe40000011600 */
[----:B------:R-:W-:Y:S02]  /*48f0*/  LOP3.LUT R9, R9, 0xff, RZ, 0xc0, !PT ;  /* 0x000000ff09097812 */ /* 0x000fe400078ec0ff */
[----:B------:R-:W-:Y:S01]  /*4900*/  LOP3.LUT R18, R2, 0xff, RZ, 0xc0, !PT ;  /* 0x000000ff02127812 */ /* 0x000fe200078ec0ff */
[----:B------:R-:W-:Y:S02]  /*4910*/  IMAD.MOV.U32 R2, RZ, RZ, R0 ;  /* 0x000000ffff027224 */ /* 0x000fe400078e0000 */
[----:B------:R-:W-:Y:S02]  /*4920*/  VIADD R17, R9, 0xffffffff ;  /* 0xffffffff09117836 */ /* 0x000fe40000000000 */
[----:B------:R-:W-:-:S03]  /*4930*/  VIADD R10, R18, 0xffffffff ;  /* 0xffffffff120a7836 */ /* 0x000fc60000000000 */
[----:B------:R-:W-:-:S04]  /*4940*/  ISETP.GT.U32.AND P0, PT, R17, 0xfd, PT ;  /* 0x000000fd1100780c */ /* 0x000fc80003f04070 */
[----:B------:R-:W-:-:S13]  /*4950*/  ISETP.GT.U32.OR P0, PT, R10, 0xfd, P0 ;  /* 0x000000fd0a00780c */ /* 0x000fda0000704470 */
[----:B------:R-:W-:Y:S01]  /*4960*/  @!P0 IMAD.MOV.U32 R7, RZ, RZ, RZ ;  /* 0x000000ffff078224 */ /* 0x000fe200078e00ff */
[----:B------:R-:W-:Y:S06]  /*4970*/  @!P0 BRA `(.L_x_226) ;  /* 0x00000000005c8947 */ /* 0x000fec0003800000 */
        /* <DEDUP_REMOVED lines=18> */
[----:B------:R-:W-:Y:S02]  /*4aa0*/  @P0 IMAD.MOV.U32 R7, RZ, RZ, RZ ;  /* 0x000000ffff070224 */ /* 0x000fe400078e00ff */
[----:B------:R-:W-:Y:S01]  /*4ab0*/  @!P0 FFMA R2, R0, 1.84467440737095516160e+19, RZ ;  /* 0x5f80000000028823 */ /* 0x000fe200000000ff */
[----:B------:R-:W-:Y:S02]  /*4ac0*/  @!P0 IMAD.MOV.U32 R7, RZ, RZ, -0x40 ;  /* 0xffffffc0ff078424 */ /* 0x000fe400078e00ff */
[----:B------:R-:W-:Y:S02]  /*4ad0*/  @!P1 FFMA R3, R3, 1.84467440737095516160e+19, RZ ;  /* 0x5f80000003039823 */ /* 0x000fe400000000ff */
[----:B------:R-:W-:-:S07]  /*4ae0*/  @!P1 VIADD R7, R7, 0x40 ;  /* 0x0000004007079836 */ /* 0x000fce0000000000 */
.L_x_226:
[----:B------:R-:W-:-:S05]  /*4af0*/  LEA R10, R9, 0xc0800000, 0x17 ;  /* 0xc0800000090a7811 */ /* 0x000fca00078eb8ff */
[----:B------:R-:W-:Y:S02]  /*4b00*/  IMAD.IADD R17, R3, 0x1, -R10 ;  /* 0x0000000103117824 */ /* 0x000fe400078e0a0a */
[----:B------:R-:W-:Y:S02]  /*4b10*/  VIADD R10, R18, 0xffffff81 ;  /* 0xffffff81120a7836 */ /* 0x000fe40000000000 */
[----:B------:R-:W0:Y:S01]  /*4b20*/  MUFU.RCP R3, R17 ;  /* 0x0000001100037308 */ /* 0x000e220000001000 */
[----:B------:R-:W-:Y:S01]  /*4b30*/  FADD.FTZ R19, -R17, -RZ ;  /* 0x800000ff11137221 */ /* 0x000fe20000010100 */
[C---:B------:R-:W-:Y:S01]  /*4b40*/  IMAD R2, R10.reuse, -0x800000, R2 ;  /* 0xff8000000a027824 */ /* 0x040fe200078e0202 */
[----:B------:R-:W-:-:S05]  /*4b50*/  IADD3 R10, PT, PT, R10, 0x7f, -R9 ;  /* 0x0000007f0a0a7810 */ /* 0x000fca0007ffe809 */
[----:B------:R-:W-:Y:S02]  /*4b60*/  IMAD.IADD R10, R10, 0x1, R7 ;  /* 0x000000010a0a7824 */ /* 0x000fe400078e0207 */
        /* <DEDUP_REMOVED lines=9> */
[----:B------:R-:W-:-:S04]  /*4c00*/  IMAD.IADD R17, R9, 0x1, R10 ;  /* 0x0000000109117824 */ /* 0x000fc800078e020a */
[----:B------:R-:W-:-:S05]  /*4c10*/  VIADD R7, R17, 0xffffffff ;  /* 0xffffffff11077836 */ /* 0x000fca0000000000 */
        /* <DEDUP_REMOVED lines=15> */
[----:B------:R-:W-:Y:S01]  /*4d10*/  IMAD.MOV R3, RZ, RZ, -R17 ;  /* 0x000000ffff037224 */ /* 0x000fe200078e0a11 */
[----:B------:R-:W-:Y:S02]  /*4d20*/  ISETP.NE.AND P1, PT, R17, RZ, PT ;  /* 0x000000ff1100720c */ /* 0x000fe40003f25270 */
[----:B------:R-:W-:-:S02]  /*4d30*/  LOP3.LUT R9, R9, 0x800000, RZ, 0xfc, !PT ;  /* 0x0080000009097812 */ /* 0x000fc400078efcff */
[----:B------:R-:W-:Y:S02]  /*4d40*/  FSETP.NEU.FTZ.AND P0, PT, R7, R10, PT ;  /* 0x0000000a0700720b */ /* 0x000fe40003f1d000 */
[----:B------:R-:W-:Y:S02]  /*4d50*/  SHF.L.U32 R18, R9, R18, RZ ;  /* 0x0000001209127219 */ /* 0x000fe400000006ff */
[----:B------:R-:W-:Y:S02]  /*4d60*/  SEL R10, R3, RZ, P2 ;  /* 0x000000ff030a7207 */ /* 0x000fe40001000000 */
[----:B------:R-:W-:Y:S02]  /*4d70*/  ISETP.NE.AND P1, PT, R18, RZ, P1 ;  /* 0x000000ff1200720c */ /* 0x000fe40000f25270 */
[----:B------:R-:W-:Y:S02]  /*4d80*/  SHF.R.U32.HI R10, RZ, R10, R9 ;  /* 0x0000000aff0a7219 */ /* 0x000fe40000011609 */
[----:B------:R-:W-:-:S02]  /*4d90*/  PLOP3.LUT P0, PT, P0, P1, PT, 0xf8, 0x8f ;  /* 0x00000000008f781c */ /* 0x000fc40000703f70 */
[----:B------:R-:W-:Y:S02]  /*4da0*/  SHF.R.U32.HI R18, RZ, 0x1, R10 ;  /* 0x00000001ff127819 */ /* 0x000fe4000001160a */
[----:B------:R-:W-:-:S04]  /*4db0*/  SEL R3, RZ, 0x1, !P0 ;  /* 0x00000001ff037807 */ /* 0x000fc80004000000 */
[----:B------:R-:W-:-:S04]  /*4dc0*/  LOP3.LUT R3, R3, 0x1, R18, 0xf8, !PT ;  /* 0x0000000103037812 */ /* 0x000fc800078ef812 */
[----:B------:R-:W-:-:S05]  /*4dd0*/  LOP3.LUT R3, R3, R10, RZ, 0xc0, !PT ;  /* 0x0000000a03037212 */ /* 0x000fca00078ec0ff */
[----:B------:R-:W-:-:S05]  /*4de0*/  IMAD.IADD R3, R18, 0x1, R3 ;  /* 0x0000000112037824 */ /* 0x000fca00078e0203 */
[----:B------:R-:W-:Y:S01]  /*4df0*/  LOP3.LUT R2, R3, R2, RZ, 0xfc, !PT ;  /* 0x0000000203027212 */ /* 0x000fe200078efcff */
[----:B------:R-:W-:Y:S06]  /*4e00*/  BRA `(.L_x_233) ;  /* 0x0000000000347947 */ /* 0x000fec0003800000 */
.L_x_232:
[----:B------:R-:W-:-:S04]  /*4e10*/  LOP3.LUT R2, R2, 0x80000000, RZ, 0xc0, !PT ;  /* 0x8000000002027812 */ /* 0x000fc800078ec0ff */
[----:B------:R-:W-:Y:S01]  /*4e20*/  LOP3.LUT R2, R2, 0x7f800000, RZ, 0xfc, !PT ;  /* 0x7f80000002027812 */ /* 0x000fe200078efcff */
[----:B------:R-:W-:Y:S06]  /*4e30*/  BRA `(.L_x_233) ;  /* 0x0000000000287947 */ /* 0x000fec0003800000 */
.L_x_231:
[----:B------:R-:W-:Y:S01]  /*4e40*/  IMAD R2, R10, 0x800000, R2 ;  /* 0x008000000a027824 */ /* 0x000fe200078e0202 */
[----:B------:R-:W-:Y:S06]  /*4e50*/  BRA `(.L_x_233) ;  /* 0x0000000000207947 */ /* 0x000fec0003800000 */
.L_x_230:
[----:B------:R-:W-:-:S04]  /*4e60*/  LOP3.LUT R2, R3, 0x80000000, R2, 0x48, !PT ;  /* 0x8000000003027812 */ /* 0x000fc800078e4802 */
[----:B------:R-:W-:Y:S01]  /*4e70*/  LOP3.LUT R2, R2, 0x7f800000, RZ, 0xfc, !PT ;  /* 0x7f80000002027812 */ /* 0x000fe200078efcff */
[----:B------:R-:W-:Y:S06]  /*4e80*/  BRA `(.L_x_233) ;  /* 0x0000000000147947 */ /* 0x000fec0003800000 */
.L_x_229:
[----:B------:R-:W-:Y:S01]  /*4e90*/  LOP3.LUT R2, R3, 0x80000000, R2, 0x48, !PT ;  /* 0x8000000003027812 */ /* 0x000fe200078e4802 */
[----:B------:R-:W-:Y:S06]  /*4ea0*/  BRA `(.L_x_233) ;  /* 0x00000000000c7947 */ /* 0x000fec0003800000 */
.L_x_228:
[----:B------:R-:W0:Y:S01]  /*4eb0*/  MUFU.RSQ R2, -QNAN ;  /* 0xffc0000000027908 */ /* 0x000e220000001400 */
[----:B------:R-:W-:Y:S05]  /*4ec0*/  BRA `(.L_x_233) ;  /* 0x0000000000047947 */ /* 0x000fea0003800000 */
.L_x_227:
[----:B------:R-:W-:-:S07]  /*4ed0*/  FADD.FTZ R2, R0, R3 ;  /* 0x0000000300027221 */ /* 0x000fce0000010000 */
.L_x_233:
[----:B------:R-:W-:Y:S02]  /*4ee0*/  IMAD.MOV.U32 R9, RZ, RZ, 0x0 ;  /* 0x00000000ff097424 */ /* 0x000fe400078e00ff */
[----:B0-----:R-:W-:Y:S02]  /*4ef0*/  IMAD.MOV.U32 R3, RZ, RZ, R2 ;  /* 0x000000ffff037224 */ /* 0x001fe400078e0002 */
[----:B------:R-:W-:Y:S05]  /*4f00*/  RET.REL.NODEC R8 `(_Z13kernel_db_genPfiifl) ;  /* 0xffffffb0083c7950 */ /* 0x000fea0003c3ffff */
.L_x_234:
        /* <DEDUP_REMOVED lines=15> */
.L_x_242:


//--------------------- .nv.global.init           --------------------------
	.section	.nv.global.init,"aw",@progbits
	.align	4
.nv.global.init:
	.type		mrg32k3aM1SubSeq,@object
	.size		mrg32k3aM1SubSeq,(mrg32k3aM2SubSeq - mrg32k3aM1SubSeq)
mrg32k3aM1SubSeq:
        /*0000*/ 	.byte	0x0b, 0xcc, 0xee, 0x04, 0x73, 0x29, 0x8b, 0x6f, 0xf6, 0x53, 0x03, 0xf6, 0x23, 0xf6, 0xea, 0xda
        /* <DEDUP_REMOVED lines=125> */
	.type		mrg32k3aM2SubSeq,@object
	.size		mrg32k3aM2SubSeq,(mrg32k3aM1 - mrg32k3aM2SubSeq)
mrg32k3aM2SubSeq:
        /* <DEDUP_REMOVED lines=126> */
	.type		mrg32k3aM1,@object
	.size		mrg32k3aM1,(mrg32k3aM1Seq - mrg32k3aM1)
mrg32k3aM1:
        /* <DEDUP_REMOVED lines=144> */
	.type		mrg32k3aM1Seq,@object
	.size		mrg32k3aM1Seq,(mrg32k3aM2 - mrg32k3aM1Seq)
mrg32k3aM1Seq:
        /* <DEDUP_REMOVED lines=144> */
	.type		mrg32k3aM2,@object
	.size		mrg32k3aM2,(mrg32k3aM2Seq - mrg32k3aM2)
mrg32k3aM2:
        /* <DEDUP_REMOVED lines=144> */
	.type		mrg32k3aM2Seq,@object
	.size		mrg32k3aM2Seq,(precalc_xorwow_matrix - mrg32k3aM2Seq)
mrg32k3aM2Seq:
        /* <DEDUP_REMOVED lines=144> */
	.type		precalc_xorwow_matrix,@object
	.size		precalc_xorwow_matrix,(precalc_xorwow_offset_matrix - precalc_xorwow_matrix)
precalc_xorwow_matrix:
        /* <DEDUP_REMOVED lines=6400> */
	.type		precalc_xorwow_offset_matrix,@object
	.size		precalc_xorwow_offset_matrix,(.L_1 - precalc_xorwow_offset_matrix)
precalc_xorwow_offset_matrix:
        /* <DEDUP_REMOVED lines=6400> */
.L_1:


//--------------------- .nv.shared._Z10kernel_bucILi3EEvPiS0_PfiS1_S1_S1_ifffPy --------------------------
	.section	.nv.shared._Z10kernel_bucILi3EEvPiS0_PfiS1_S1_S1_ifffPy,"aw",@nobits
	.sectionflags	@""
	.align	16
.nv.shared._Z10kernel_bucILi3EEvPiS0_PfiS1_S1_S1_ifffPy:
	.zero		4096


//--------------------- .nv.shared.reserved.0     --------------------------
	.section	.nv.shared.reserved.0,"aw",@nobits
	.weak		__nv_reservedSMEM_offset_0_alias
	.size		__nv_reservedSMEM_offset_0_alias, 0, 64
	.other		__nv_reservedSMEM_offset_0_alias,@"STO_CUDA_RESERVED_SHARED STV_DEFAULT"
__nv_reservedSMEM_offset_0_alias:
	.zero		0
	.zero		64


//--------------------- .nv.shared._Z10kernel_bucILi2EEvPiS0_PfiS1_S1_S1_ifffPy --------------------------
	.section	.nv.shared._Z10kernel_bucILi2EEvPiS0_PfiS1_S1_S1_ifffPy,"aw",@nobits
	.sectionflags	@""
	.align	16
.nv.shared._Z10kernel_bucILi2EEvPiS0_PfiS1_S1_S1_ifffPy:
	.zero		3072


//--------------------- .nv.shared._Z10kernel_bucILi1EEvPiS0_PfiS1_S1_S1_ifffPy --------------------------
	.section	.nv.shared._Z10kernel_bucILi1EEvPiS0_PfiS1_S1_S1_ifffPy,"aw",@nobits
	.sectionflags	@""
	.align	16
.nv.shared._Z10kernel_bucILi1EEvPiS0_PfiS1_S1_S1_ifffPy:
	.zero		2048


//--------------------- .nv.shared._Z13kernel_int768PjPfi --------------------------
	.section	.nv.shared._Z13kernel_int768PjPfi,"aw",@nobits
	.sectionflags	@""
	.align	16
.nv.shared._Z13kernel_int768PjPfi:
	.zero		9472


//--------------------- .nv.shared._Z13kernel_int512PjPfi --------------------------
	.section	.nv.shared._Z13kernel_int512PjPfi,"aw",@nobits
	.sectionflags	@""
	.align	16
.nv.shared._Z13kernel_int512PjPfi:
	.zero		9472


//--------------------- .nv.shared._Z11kernel_int4Pfi --------------------------
	.section	.nv.shared._Z11kernel_int4Pfi,"aw",@nobits
	.sectionflags	@""
	.align	16
	.zero		1024


//--------------------- .nv.shared._Z11kernel_int8Pfi --------------------------
	.section	.nv.shared._Z11kernel_int8Pfi,"aw",@nobits
	.sectionflags	@""
	.align	16
	.zero		1024


//--------------------- .nv.shared._Z10kernel_simPiS_iPjii --------------------------
	.section	.nv.shared._Z10kernel_simPiS_iPjii,"aw",@nobits
	.sectionflags	@""
	.align	16
.nv.shared._Z10kernel_simPiS_iPjii:
	.zero		33792


//--------------------- .nv.shared._Z10kernel_redPiS_iPfif --------------------------
	.section	.nv.shared._Z10kernel_redPiS_iPfif,"aw",@nobits
	.sectionflags	@""
	.align	16
.nv.shared._Z10kernel_redPiS_iPfif:
	.zero		5120


//--------------------- .nv.shared._Z13kernel_normalPfiiifl --------------------------
	.section	.nv.shared._Z13kernel_normalPfiiifl,"aw",@nobits
	.sectionflags	@""
	.align	16
	.zero		1024


//--------------------- .nv.shared._Z13kernel_db_genPfiifl --------------------------
	.section	.nv.shared._Z13kernel_db_genPfiifl,"aw",@nobits
	.sectionflags	@""
	.align	16
	.zero		1024


//--------------------- .nv.constant0._Z10kernel_bucILi3EEvPiS0_PfiS1_S1_S1_ifffPy --------------------------
	.section	.nv.constant0._Z10kernel_bucILi3EEvPiS0_PfiS1_S1_S1_ifffPy,"a",@progbits
	.sectionflags	@""
	.align	4
.nv.constant0._Z10kernel_bucILi3EEvPiS0_PfiS1_S1_S1_ifffPy:
	.zero		976


//--------------------- .nv.constant0._Z10kernel_bucILi2EEvPiS0_PfiS1_S1_S1_ifffPy --------------------------
	.section	.nv.constant0._Z10kernel_bucILi2EEvPiS0_PfiS1_S1_S1_ifffPy,"a",@progbits
	.sectionflags	@""
	.align	4
.nv.constant0._Z10kernel_bucILi2EEvPiS0_PfiS1_S1_S1_ifffPy:
	.zero		976


//--------------------- .nv.constant0._Z10kernel_bucILi1EEvPiS0_PfiS1_S1_S1_ifffPy --------------------------
	.section	.nv.constant0._Z10kernel_bucILi1EEvPiS0_PfiS1_S1_S1_ifffPy,"a",@progbits
	.sectionflags	@""
	.align	4
.nv.constant0._Z10kernel_bucILi1EEvPiS0_PfiS1_S1_S1_ifffPy:
	.zero		976


//--------------------- .nv.constant0._Z13kernel_int768PjPfi --------------------------
	.section	.nv.constant0._Z13kernel_int768PjPfi,"a",@progbits
	.sectionflags	@""
	.align	4
.nv.constant0._Z13kernel_int768PjPfi:
	.zero		916


//--------------------- .nv.constant0._Z13kernel_int512PjPfi --------------------------
	.section	.nv.constant0._Z13kernel_int512PjPfi,"a",@progbits
	.sectionflags	@""
	.align	4
.nv.constant0._Z13kernel_int512PjPfi:
	.zero		916


//--------------------- .nv.constant0._Z11kernel_int4Pfi --------------------------
	.section	.nv.constant0._Z11kernel_int4Pfi,"a",@progbits
	.sectionflags	@""
	.align	4
.nv.constant0._Z11kernel_int4Pfi:
	.zero		908


//--------------------- .nv.constant0._Z11kernel_int8Pfi --------------------------
	.section	.nv.constant0._Z11kernel_int8Pfi,"a",@progbits
	.sectionflags	@""
	.align	4
.nv.constant0._Z11kernel_int8Pfi:
	.zero		908


//--------------------- .nv.constant0._Z10kernel_simPiS_iPjii --------------------------
	.section	.nv.constant0._Z10kernel_simPiS_iPjii,"a",@progbits
	.sectionflags	@""
	.align	4
.nv.constant0._Z10kernel_simPiS_iPjii:
	.zero		936


//--------------------- .nv.constant0._Z10kernel_redPiS_iPfif --------------------------
	.section	.nv.constant0._Z10kernel_redPiS_iPfif,"a",@progbits
	.sectionflags	@""
	.align	4
.nv.constant0._Z10kernel_redPiS_iPfif:
	.zero		936


//--------------------- .nv.constant0._Z13kernel_normalPfiiifl --------------------------
	.section	.nv.constant0._Z13kernel_normalPfiiifl,"a",@progbits
	.sectionflags	@""
	.align	4
.nv.constant0._Z13kernel_normalPfiiifl:
	.zero		928


//--------------------- .nv.constant0._Z13kernel_db_genPfiifl --------------------------
	.section	.nv.constant0._Z13kernel_db_genPfiifl,"a",@progbits
	.sectionflags	@""
	.align	4
.nv.constant0._Z13kernel_db_genPfiifl:
	.zero		928


//--------------------- SYMBOLS --------------------------

	.type		.nv.reservedSmem.offset0,@object
	.size		.nv.reservedSmem.offset0,0x4
	.type		.nv.reservedSmem.cap,@object
	.size		.nv.reservedSmem.cap,0x4
